	.target	sm_80

	.elftype	@"ET_EXEC"


//--------------------- .note.nv.tkinfo           --------------------------
	.section	.note.nv.tkinfo,"",@"SHT_NOTE"
	.sectionflags	@"SHF_NOTE_NV_TKINFO"
	.tkinfo
        /*0018*/ 	.word	0x00000002
        /*0030*/ 	.string	""
        /*0030*/ 	.string	"ptxas"
        /*0030*/ 	.string	"Cuda compilation tools, release 13.0, V13.0.88"
        /*0030*/ 	.string	"Build cuda_13.0.r13.0/compiler.36424714_0"
        /*0030*/ 	.string	"-v  -suppress-debug-info  -lineinfo  -arch sm_80 "



//--------------------- .note.nv.cuinfo           --------------------------
	.section	.note.nv.cuinfo,"",@"SHT_NOTE"
	.sectionflags	@"SHF_NOTE_NV_CUINFO"
        /*0018*/ 	.short	0x0002
        /*001a*/ 	.short	0x0050
        /*001c*/ 	.short	0x0082
	.zero		2


//--------------------- .nv.info                  --------------------------
	.section	.nv.info,"",@"SHT_CUDA_INFO"
	.align	4


	//----- nvinfo : EIATTR_REGCOUNT
	.align		4
        /*0000*/ 	.byte	0x04, 0x2f
        /*0002*/ 	.short	(.L_1 - .L_0)
	.align		4
.L_0:
        /*0004*/ 	.word	index@(matmul_kernel)
        /*0008*/ 	.word	0x00000020


	//----- nvinfo : EIATTR_FRAME_SIZE
	.align		4
.L_1:
        /*000c*/ 	.byte	0x04, 0x11
        /*000e*/ 	.short	(.L_3 - .L_2)
	.align		4
.L_2:
        /*0010*/ 	.word	index@(matmul_kernel)
        /*0014*/ 	.word	0x000070a0


	//----- nvinfo : EIATTR_MIN_STACK_SIZE
	.align		4
.L_3:
        /*0018*/ 	.byte	0x04, 0x12
        /*001a*/ 	.short	(.L_5 - .L_4)
	.align		4
.L_4:
        /*001c*/ 	.word	index@(matmul_kernel)
        /*0020*/ 	.word	0x000070a0
.L_5:


//--------------------- .nv.info.matmul_kernel    --------------------------
	.section	.nv.info.matmul_kernel,"",@"SHT_CUDA_INFO"
	.sectionflags	@""
	.align	4


	//----- nvinfo : EIATTR_CUDA_API_VERSION
	.align		4
        /*0000*/ 	.byte	0x04, 0x37
        /*0002*/ 	.short	(.L_7 - .L_6)
.L_6:
        /*0004*/ 	.word	0x00000082


	//----- nvinfo : EIATTR_SW2861232_WAR
	.align		4
.L_7:
        /*0008*/ 	.byte	0x01, 0x35
	.zero		2


	//----- nvinfo : EIATTR_PARAM_CBANK
	.align		4
        /*000c*/ 	.byte	0x04, 0x0a
        /*000e*/ 	.short	(.L_9 - .L_8)
	.align		4
.L_8:
        /*0010*/ 	.word	index@(.nv.constant0.matmul_kernel)
        /*0014*/ 	.short	0x0160
        /*0016*/ 	.short	0x0050


	//----- nvinfo : EIATTR_CBANK_PARAM_SIZE
	.align		4
.L_9:
        /*0018*/ 	.byte	0x03, 0x19
        /*001a*/ 	.short	0x0050


	//----- nvinfo : EIATTR_KPARAM_INFO
	.align		4
        /*001c*/ 	.byte	0x04, 0x17
        /*001e*/ 	.short	(.L_11 - .L_10)
.L_10:
        /*0020*/ 	.word	0x00000000
        /*0024*/ 	.short	0x000d
        /*0026*/ 	.short	0x0048
        /*0028*/ 	.byte	0x00, 0xf4, 0x21, 0x00


	//----- nvinfo : EIATTR_KPARAM_INFO
	.align		4
.L_11:
        /*002c*/ 	.byte	0x04, 0x17
        /*002e*/ 	.short	(.L_13 - .L_12)
.L_12:
        /*0030*/ 	.word	0x00000000
        /*0034*/ 	.short	0x000c
        /*0036*/ 	.short	0x0040
        /*0038*/ 	.byte	0x00, 0xf4, 0x21, 0x00


	//----- nvinfo : EIATTR_KPARAM_INFO
	.align		4
.L_13:
        /*003c*/ 	.byte	0x04, 0x17
        /*003e*/ 	.short	(.L_15 - .L_14)
.L_14:
        /*0040*/ 	.word	0x00000000
        /*0044*/ 	.short	0x000b
        /*0046*/ 	.short	0x0038
        /*0048*/ 	.byte	0x00, 0xf0, 0x11, 0x00


	//----- nvinfo : EIATTR_KPARAM_INFO
	.align		4
.L_15:
        /*004c*/ 	.byte	0x04, 0x17
        /*004e*/ 	.short	(.L_17 - .L_16)
.L_16:
        /*0050*/ 	.word	0x00000000
        /*0054*/ 	.short	0x000a
        /*0056*/ 	.short	0x0034
        /*0058*/ 	.byte	0x00, 0xf0, 0x11, 0x00


	//----- nvinfo : EIATTR_KPARAM_INFO
	.align		4
.L_17:
        /*005c*/ 	.byte	0x04, 0x17
        /*005e*/ 	.short	(.L_19 - .L_18)
.L_18:
        /*0060*/ 	.word	0x00000000
        /*0064*/ 	.short	0x0009
        /*0066*/ 	.short	0x0030
        /*0068*/ 	.byte	0x00, 0xf0, 0x11, 0x00


	//----- nvinfo : EIATTR_KPARAM_INFO
	.align		4
.L_19:
        /*006c*/ 	.byte	0x04, 0x17
        /*006e*/ 	.short	(.L_21 - .L_20)
.L_20:
        /*0070*/ 	.word	0x00000000
        /*0074*/ 	.short	0x0008
        /*0076*/ 	.short	0x002c
        /*0078*/ 	.byte	0x00, 0xf0, 0x11, 0x00


	//----- nvinfo : EIATTR_KPARAM_INFO
	.align		4
.L_21:
        /*007c*/ 	.byte	0x04, 0x17
        /*007e*/ 	.short	(.L_23 - .L_22)
.L_22:
        /*0080*/ 	.word	0x00000000
        /*0084*/ 	.short	0x0007
        /*0086*/ 	.short	0x0028
        /*0088*/ 	.byte	0x00, 0xf0, 0x11, 0x00


	//----- nvinfo : EIATTR_KPARAM_INFO
	.align		4
.L_23:
        /*008c*/ 	.byte	0x04, 0x17
        /*008e*/ 	.short	(.L_25 - .L_24)
.L_24:
        /*0090*/ 	.word	0x00000000
        /*0094*/ 	.short	0x0006
        /*0096*/ 	.short	0x0024
        /*0098*/ 	.byte	0x00, 0xf0, 0x11, 0x00


	//----- nvinfo : EIATTR_KPARAM_INFO
	.align		4
.L_25:
        /*009c*/ 	.byte	0x04, 0x17
        /*009e*/ 	.short	(.L_27 - .L_26)
.L_26:
        /*00a0*/ 	.word	0x00000000
        /*00a4*/ 	.short	0x0005
        /*00a6*/ 	.short	0x0020
        /*00a8*/ 	.byte	0x00, 0xf0, 0x11, 0x00


	//----- nvinfo : EIATTR_KPARAM_INFO
	.align		4
.L_27:
        /*00ac*/ 	.byte	0x04, 0x17
        /*00ae*/ 	.short	(.L_29 - .L_28)
.L_28:
        /*00b0*/ 	.word	0x00000000
        /*00b4*/ 	.short	0x0004
        /*00b6*/ 	.short	0x001c
        /*00b8*/ 	.byte	0x00, 0xf0, 0x11, 0x00


	//----- nvinfo : EIATTR_KPARAM_INFO
	.align		4
.L_29:
        /*00bc*/ 	.byte	0x04, 0x17
        /*00be*/ 	.short	(.L_31 - .L_30)
.L_30:
        /*00c0*/ 	.word	0x00000000
        /*00c4*/ 	.short	0x0003
        /*00c6*/ 	.short	0x0018
        /*00c8*/ 	.byte	0x00, 0xf0, 0x11, 0x00


	//----- nvinfo : EIATTR_KPARAM_INFO
	.align		4
.L_31:
        /*00cc*/ 	.byte	0x04, 0x17
        /*00ce*/ 	.short	(.L_33 - .L_32)
.L_32:
        /*00d0*/ 	.word	0x00000000
        /*00d4*/ 	.short	0x0002
        /*00d6*/ 	.short	0x0010
        /*00d8*/ 	.byte	0x00, 0xf4, 0x21, 0x00


	//----- nvinfo : EIATTR_KPARAM_INFO
	.align		4
.L_33:
        /*00dc*/ 	.byte	0x04, 0x17
        /*00de*/ 	.short	(.L_35 - .L_34)
.L_34:
        /*00e0*/ 	.word	0x00000000
        /*00e4*/ 	.short	0x0001
        /*00e6*/ 	.short	0x0008
        /*00e8*/ 	.byte	0x00, 0xf4, 0x21, 0x00


	//----- nvinfo : EIATTR_KPARAM_INFO
	.align		4
.L_35:
        /*00ec*/ 	.byte	0x04, 0x17
        /*00ee*/ 	.short	(.L_37 - .L_36)
.L_36:
        /*00f0*/ 	.word	0x00000000
        /*00f4*/ 	.short	0x0000
        /*00f6*/ 	.short	0x0000
        /*00f8*/ 	.byte	0x00, 0xf4, 0x21, 0x00


	//----- nvinfo : EIATTR_MAXREG_COUNT
	.align		4
.L_37:
        /*00fc*/ 	.byte	0x03, 0x1b
        /*00fe*/ 	.short	0x00ff


	//----- nvinfo : EIATTR_NUM_BARRIERS
	.align		4
        /*0100*/ 	.byte	0x02, 0x4c
        /*0102*/ 	.byte	0x01
	.zero		1


	//----- nvinfo : EIATTR_ANNOTATIONS
	.align		4
        /*0104*/ 	.byte	0x04, 0x55
        /*0106*/ 	.short	(.L_39 - .L_38)


	//   ....[0]....
.L_38:
        /*0108*/ 	.word	0x00000001
        /*010c*/ 	.byte	0x20, 0x05, 0x00, 0x00, 0x01, 0x00, 0x00, 0x00, 0x50, 0x05, 0x00, 0x00, 0x01, 0x00, 0x00, 0x00
        /* <DEDUP_REMOVED lines=2838> */
        /*b27c*/ 	.byte	0x40, 0xa1, 0x02, 0x00, 0x01, 0x00, 0x00, 0x00, 0x50, 0xa1, 0x02, 0x00


	//----- nvinfo : EIATTR_MERCURY_ISA_VERSION
	.align		4
.L_39:
        /*b288*/ 	.byte	0x03, 0x5f
        /*b28a*/ 	.short	0x0000


	//----- nvinfo : EIATTR_EXIT_INSTR_OFFSETS
	.align		4
        /*b28c*/ 	.byte	0x04, 0x1c
        /*b28e*/ 	.short	(.L_41 - .L_40)


	//   ....[0]....
.L_40:
        /*b290*/ 	.word	0x0008fe00


	//   ....[1]....
        /*b294*/ 	.word	0x0008fe30


	//----- nvinfo : EIATTR_REQNTID
	.align		4
.L_41:
        /*b298*/ 	.byte	0x04, 0x10
        /*b29a*/ 	.short	(.L_43 - .L_42)
.L_42:
        /*b29c*/ 	.word	0x00000080
        /*b2a0*/ 	.word	0x00000001
        /*b2a4*/ 	.word	0x00000001
.L_43:


//--------------------- .nv.callgraph             --------------------------
	.section	.nv.callgraph,"",@"SHT_CUDA_CALLGRAPH"
	.align	4
	.sectionentsize	8
	.align		4
        /*0000*/ 	.word	0x00000000
	.align		4
        /*0004*/ 	.word	0xffffffff
	.align		4
        /*0008*/ 	.word	0x00000000
	.align		4
        /*000c*/ 	.word	0xfffffffe
	.align		4
        /*0010*/ 	.word	0x00000000
	.align		4
        /*0014*/ 	.word	0xfffffffd
	.align		4
        /*0018*/ 	.word	0x00000000
	.align		4
        /*001c*/ 	.word	0xfffffffc


//--------------------- .nv.rel.action            --------------------------
	.section	.nv.rel.action,"",@"SHT_CUDA_RELOCINFO"
	.align	8
	.sectionentsize	8
        /*0000*/ 	.byte	0x73, 0x00, 0x00, 0x00, 0x00, 0x00, 0x00, 0x00, 0x00, 0x00, 0x00, 0x11, 0x25, 0x00, 0x05, 0x36


//--------------------- .nv.constant0.matmul_kernel --------------------------
	.section	.nv.constant0.matmul_kernel,"a",@progbits
	.sectionflags	@""
	.align	4
.nv.constant0.matmul_kernel:
	.zero		432


//--------------------- .text.matmul_kernel       --------------------------
	.section	.text.matmul_kernel,"ax",@progbits
	.sectioninfo	@"SHI_REGISTERS=32"
	.align	128
        .global         matmul_kernel
        .type           matmul_kernel,@function
        .size           matmul_kernel,(.L_x_5 - matmul_kernel)
        .other          matmul_kernel,@"STO_CUDA_ENTRY STV_DEFAULT"
matmul_kernel:
.text.matmul_kernel:
[----:B------:R-:W-:-:S03]  /*0000*/  IMAD.MOV.U32 R1, RZ, RZ, c[0x0][0x28] ;  /* 0x00000a00ff017624 */ /* 0x000fc600078e00ff */
[----:B------:R-:W-:Y:S01]  /*0010*/  IMAD.MOV.U32 R0, RZ, RZ, c[0x0][0x17c] ;  /* 0x00005f00ff007624 */ /* 0x000fe200078e00ff */
[----:B------:R-:W0:Y:S01]  /*0020*/  S2R R12, SR_TID.X ;  /* 0x00000000000c7919 */ /* 0x000e220000002100 */
[----:B------:R-:W-:Y:S01]  /*0030*/  IADD3 R1, R1, -0x70a0, RZ ;  /* 0xffff8f6001017810 */ /* 0x000fe20007ffe0ff */
[----:B------:R-:W-:Y:S02]  /*0040*/  ULDC.64 UR6, c[0x0][0x118] ;  /* 0x0000460000067ab9 */ /* 0x000fe40000000a00 */
[----:B------:R-:W-:-:S04]  /*0050*/  IADD3 R0, R0, 0xff, RZ ;  /* 0x000000ff00007810 */ /* 0x000fc80007ffe0ff */
[----:B------:R-:W-:-:S04]  /*0060*/  SHF.R.S32.HI R3, RZ, 0x1f, R0 ;  /* 0x0000001fff037819 */ /* 0x000fc80000011400 */
[----:B------:R-:W-:-:S04]  /*0070*/  LEA.HI R3, R3, R0, RZ, 0x8 ;  /* 0x0000000003037211 */ /* 0x000fc800078f40ff */
[----:B------:R-:W-:Y:S02]  /*0080*/  SHF.R.S32.HI R0, RZ, 0x8, R3 ;  /* 0x00000008ff007819 */ /* 0x000fe40000011403 */
[----:B------:R-:W1:Y:S03]  /*0090*/  S2R R3, SR_CTAID.X ;  /* 0x0000000000037919 */ /* 0x000e660000002500 */
[----:B------:R-:W-:Y:S01]  /*00a0*/  IMAD.SHL.U32 R0, R0, 0x4, RZ ;  /* 0x0000000400007824 */ /* 0x000fe200078e00ff */
[----:B0-----:R-:W-:-:S04]  /*00b0*/  LOP3.LUT R14, R12, 0x7f, RZ, 0xc0, !PT ;  /* 0x0000007f0c0e7812 */ /* 0x001fc800078ec0ff */
[-C--:B------:R-:W-:Y:S02]  /*00c0*/  IABS R7, R0.reuse ;  /* 0x0000000000077213 */ /* 0x080fe40000000000 */
[----:B------:R-:W-:Y:S02]  /*00d0*/  IABS R10, R0 ;  /* 0x00000000000a7213 */ /* 0x000fe40000000000 */
[----:B------:R-:W0:Y:S01]  /*00e0*/  I2F.RP R2, R7 ;  /* 0x0000000700027306 */ /* 0x000e220000209400 */
[----:B-1----:R-:W-:-:S07]  /*00f0*/  IABS R8, R3 ;  /* 0x0000000300087213 */ /* 0x002fce0000000000 */
[----:B0-----:R-:W0:Y:S02]  /*0100*/  MUFU.RCP R2, R2 ;  /* 0x0000000200027308 */ /* 0x001e240000001000 */
[----:B0-----:R-:W-:Y:S01]  /*0110*/  IADD3 R4, R2, 0xffffffe, RZ ;  /* 0x0ffffffe02047810 */ /* 0x001fe20007ffe0ff */
[----:B------:R-:W-:-:S05]  /*0120*/  IMAD.MOV R2, RZ, RZ, -R10 ;  /* 0x000000ffff027224 */ /* 0x000fca00078e0a0a */
[----:B------:R0:W1:Y:S02]  /*0130*/  F2I.FTZ.U32.TRUNC.NTZ R5, R4 ;  /* 0x0000000400057305 */ /* 0x000064000021f000 */
[----:B0-----:R-:W-:Y:S02]  /*0140*/  IMAD.MOV.U32 R4, RZ, RZ, RZ ;  /* 0x000000ffff047224 */ /* 0x001fe400078e00ff */
[----:B-1----:R-:W-:-:S04]  /*0150*/  IMAD.MOV R6, RZ, RZ, -R5 ;  /* 0x000000ffff067224 */ /* 0x002fc800078e0a05 */
[----:B------:R-:W-:Y:S02]  /*0160*/  IMAD R9, R6, R7, RZ ;  /* 0x0000000706097224 */ /* 0x000fe400078e02ff */
[----:B------:R-:W-:Y:S02]  /*0170*/  IMAD.MOV.U32 R6, RZ, RZ, R8 ;  /* 0x000000ffff067224 */ /* 0x000fe400078e0008 */
[----:B------:R-:W-:-:S06]  /*0180*/  IMAD.HI.U32 R5, R5, R9, R4 ;  /* 0x0000000905057227 */ /* 0x000fcc00078e0004 */
[----:B------:R-:W-:-:S04]  /*0190*/  IMAD.HI.U32 R5, R5, R6, RZ ;  /* 0x0000000605057227 */ /* 0x000fc800078e00ff */
[----:B------:R-:W-:-:S05]  /*01a0*/  IMAD R2, R5, R2, R6 ;  /* 0x0000000205027224 */ /* 0x000fca00078e0206 */
[----:B------:R-:W-:-:S13]  /*01b0*/  ISETP.GT.U32.AND P1, PT, R7, R2, PT ;  /* 0x000000020700720c */ /* 0x000fda0003f24070 */
[----:B------:R-:W-:Y:S01]  /*01c0*/  @!P1 IMAD.IADD R2, R2, 0x1, -R7 ;  /* 0x0000000102029824 */ /* 0x000fe200078e0a07 */
[----:B------:R-:W-:Y:S02]  /*01d0*/  @!P1 IADD3 R5, R5, 0x1, RZ ;  /* 0x0000000105059810 */ /* 0x000fe40007ffe0ff */
[----:B------:R-:W-:Y:S02]  /*01e0*/  ISETP.NE.AND P1, PT, R0, RZ, PT ;  /* 0x000000ff0000720c */ /* 0x000fe40003f25270 */
[----:B------:R-:W-:Y:S02]  /*01f0*/  ISETP.GE.U32.AND P0, PT, R2, R7, PT ;  /* 0x000000070200720c */ /* 0x000fe40003f06070 */
[----:B------:R-:W-:-:S04]  /*0200*/  LOP3.LUT R2, R3, R0, RZ, 0x3c, !PT ;  /* 0x0000000003027212 */ /* 0x000fc800078e3cff */
[----:B------:R-:W-:Y:S01]  /*0210*/  ISETP.GE.AND P2, PT, R2, RZ, PT ;  /* 0x000000ff0200720c */ /* 0x000fe20003f46270 */
[----:B------:R-:W-:-:S05]  /*0220*/  IMAD.MOV.U32 R2, RZ, RZ, c[0x0][0x178] ;  /* 0x00005e00ff027624 */ /* 0x000fca00078e00ff */
[----:B------:R-:W-:Y:S02]  /*0230*/  IADD3 R2, R2, 0x1ff, RZ ;  /* 0x000001ff02027810 */ /* 0x000fe40007ffe0ff */
[----:B------:R-:W-:-:S05]  /*0240*/  @P0 IADD3 R5, R5, 0x1, RZ ;  /* 0x0000000105050810 */ /* 0x000fca0007ffe0ff */
[----:B------:R-:W-:Y:S01]  /*0250*/  IMAD.MOV.U32 R4, RZ, RZ, R5 ;  /* 0x000000ffff047224 */ /* 0x000fe200078e0005 */
[----:B------:R-:W-:-:S03]  /*0260*/  SHF.R.S32.HI R5, RZ, 0x1f, R2 ;  /* 0x0000001fff057819 */ /* 0x000fc60000011402 */
[----:B------:R-:W-:Y:S01]  /*0270*/  @!P2 IMAD.MOV R4, RZ, RZ, -R4 ;  /* 0x000000ffff04a224 */ /* 0x000fe200078e0a04 */
[----:B------:R-:W-:Y:S02]  /*0280*/  @!P1 LOP3.LUT R4, RZ, R0, RZ, 0x33, !PT ;  /* 0x00000000ff049212 */ /* 0x000fe400078e33ff */
[----:B------:R-:W-:-:S03]  /*0290*/  LEA.HI R5, R5, R2, RZ, 0x9 ;  /* 0x0000000205057211 */ /* 0x000fc600078f48ff */
[----:B------:R-:W-:Y:S02]  /*02a0*/  IMAD.SHL.U32 R2, R4, 0x4, RZ ;  /* 0x0000000404027824 */ /* 0x000fe400078e00ff */
[----:B------:R-:W-:-:S03]  /*02b0*/  IMAD.MOV R4, RZ, RZ, -R4 ;  /* 0x000000ffff047224 */ /* 0x000fc600078e0a04 */
[----:B------:R-:W-:Y:S01]  /*02c0*/  LEA.HI.SX32 R5, R5, -R2, 0x17 ;  /* 0x8000000205057211 */ /* 0x000fe200078fbaff */
[----:B------:R-:W-:Y:S02]  /*02d0*/  IMAD R13, R0, R4, R3 ;  /* 0x00000004000d7224 */ /* 0x000fe400078e0203 */
[----:B------:R-:W-:Y:S01]  /*02e0*/  IMAD.MOV.U32 R4, RZ, RZ, RZ ;  /* 0x000000ffff047224 */ /* 0x000fe200078e00ff */
[----:B------:R-:W-:Y:S02]  /*02f0*/  IMNMX R6, R5, 0x4, PT ;  /* 0x0000000405067817 */ /* 0x000fe40003800200 */
[----:B------:R-:W-:Y:S02]  /*0300*/  IABS R11, R13 ;  /* 0x0000000d000b7213 */ /* 0x000fe40000000000 */
[----:B------:R-:W-:-:S04]  /*0310*/  IABS R9, R6 ;  /* 0x0000000600097213 */ /* 0x000fc80000000000 */
[----:B------:R-:W0:Y:S08]  /*0320*/  I2F.RP R7, R9 ;  /* 0x0000000900077306 */ /* 0x000e300000209400 */
[----:B0-----:R-:W0:Y:S02]  /*0330*/  MUFU.RCP R7, R7 ;  /* 0x0000000700077308 */ /* 0x001e240000001000 */
[----:B0-----:R-:W-:-:S06]  /*0340*/  IADD3 R5, R7, 0xffffffe, RZ ;  /* 0x0ffffffe07057810 */ /* 0x001fcc0007ffe0ff */
[----:B------:R-:W0:Y:S02]  /*0350*/  F2I.FTZ.U32.TRUNC.NTZ R5, R5 ;  /* 0x0000000500057305 */ /* 0x000e24000021f000 */
[----:B0-----:R-:W-:-:S04]  /*0360*/  IMAD.MOV R8, RZ, RZ, -R5 ;  /* 0x000000ffff087224 */ /* 0x001fc800078e0a05 */
[----:B------:R-:W-:-:S04]  /*0370*/  IMAD.MOV.U32 R0, RZ, RZ, R8 ;  /* 0x000000ffff007224 */ /* 0x000fc800078e0008 */
[----:B------:R-:W-:Y:S01]  /*0380*/  IMAD R3, R0, R9, RZ ;  /* 0x0000000900037224 */ /* 0x000fe200078e02ff */
[----:B------:R-:W-:-:S03]  /*0390*/  IABS R0, R6 ;  /* 0x0000000600007213 */ /* 0x000fc60000000000 */
[----:B------:R-:W-:-:S04]  /*03a0*/  IMAD.HI.U32 R4, R5, R3, R4 ;  /* 0x0000000305047227 */ /* 0x000fc800078e0004 */
[----:B------:R-:W-:Y:S02]  /*03b0*/  IMAD.MOV R0, RZ, RZ, -R0 ;  /* 0x000000ffff007224 */ /* 0x000fe400078e0a00 */
        /* <DEDUP_REMOVED lines=8> */
[----:B------:R-:W-:-:S07]  /*0440*/  ISETP.GE.AND P2, PT, R0, RZ, PT ;  /* 0x000000ff0000720c */ /* 0x000fce0003f46270 */
[----:B------:R-:W-:-:S05]  /*0450*/  @P0 IADD3 R4, R4, 0x1, RZ ;  /* 0x0000000104040810 */ /* 0x000fca0007ffe0ff */
[----:B------:R-:W-:Y:S02]  /*0460*/  IMAD.MOV.U32 R0, RZ, RZ, R4 ;  /* 0x000000ffff007224 */ /* 0x000fe400078e0004 */
[----:B------:R-:W-:Y:S02]  /*0470*/  IMAD.MOV.U32 R4, RZ, RZ, 0x3f ;  /* 0x0000003fff047424 */ /* 0x000fe400078e00ff */
[----:B------:R-:W-:Y:S01]  /*0480*/  @!P2 IMAD.MOV R0, RZ, RZ, -R0 ;  /* 0x000000ffff00a224 */ /* 0x000fe200078e0a00 */
[----:B------:R-:W-:Y:S02]  /*0490*/  @!P1 LOP3.LUT R0, RZ, R6, RZ, 0x33, !PT ;  /* 0x00000006ff009212 */ /* 0x000fe400078e33ff */
[----:B------:R-:W-:-:S03]  /*04a0*/  IADD3 R4, R4, c[0x0][0x180], RZ ;  /* 0x0000600004047a10 */ /* 0x000fc60007ffe0ff */
[----:B------:R-:W-:Y:S01]  /*04b0*/  IMAD.MOV R3, RZ, RZ, -R0 ;  /* 0x000000ffff037224 */ /* 0x000fe200078e0a00 */
[----:B------:R-:W-:Y:S01]  /*04c0*/  ISETP.GT.AND P0, PT, R4, 0x3f, PT ;  /* 0x0000003f0400780c */ /* 0x000fe20003f04270 */
[----:B------:R-:W-:Y:S02]  /*04d0*/  IMAD.SHL.U32 R0, R0, 0x100, RZ ;  /* 0x0000010000007824 */ /* 0x000fe400078e00ff */
[----:B------:R-:W-:-:S04]  /*04e0*/  IMAD R3, R6, R3, R13 ;  /* 0x0000000306037224 */ /* 0x000fc800078e020d */
[----:B------:R-:W-:-:S04]  /*04f0*/  IMAD.IADD R3, R2, 0x1, R3 ;  /* 0x0000000102037824 */ /* 0x000fc800078e0203 */
[----:B------:R-:W-:-:S05]  /*0500*/  IMAD R3, R3, 0x200, R14 ;  /* 0x0000020003037824 */ /* 0x000fca00078e020e */
[C---:B------:R-:W-:Y:S01]  /*0510*/  IADD3 R2, R3.reuse, 0x80, RZ ;  /* 0x0000008003027810 */ /* 0x040fe20007ffe0ff */
[----:B------:R0:W-:Y:S01]  /*0520*/  STL [R1+0x1760], R3 ;  /* 0x0017600301007387 */ /* 0x0001e20000100800 */
[C---:B------:R-:W-:Y:S02]  /*0530*/  IADD3 R28, R3.reuse, 0x180, RZ ;  /* 0x00000180031c7810 */ /* 0x040fe40007ffe0ff */
[----:B------:R-:W-:Y:S01]  /*0540*/  IADD3 R29, R3, 0x100, RZ ;  /* 0x00000100031d7810 */ /* 0x000fe20007ffe0ff */
[----:B------:R0:W-:Y:S04]  /*0550*/  STL [R1+0x1740], R0 ;  /* 0x0017400001007387 */ /* 0x0001e80000100800 */
[----:B------:R0:W-:Y:S04]  /*0560*/  STL [R1+0x1768], R2 ;  /* 0x0017680201007387 */ /* 0x0001e80000100800 */
[----:B------:R0:W-:Y:S04]  /*0570*/  STL [R1+0x1770], R28 ;  /* 0x0017701c01007387 */ /* 0x0001e80000100800 */
[----:B------:R0:W-:Y:S01]  /*0580*/  STL [R1+0x176c], R29 ;  /* 0x00176c1d01007387 */ /* 0x0001e20000100800 */
[----:B------:R-:W-:Y:S05]  /*0590*/  @P0 BRA `(.L_x_0) ;  /* 0x00001f9000000947 */ /* 0x000fea0003800000 */
[C---:B0-----:R-:W-:Y:S01]  /*05a0*/  IMAD.SHL.U32 R2, R12.reuse, 0x200, RZ ;  /* 0x000002000c027824 */ /* 0x041fe200078e00ff */
[----:B------:R-:W-:Y:S01]  /*05b0*/  CS2R R24, SRZ ;  /* 0x0000000000187805 */ /* 0x000fe2000001ff00 */
[----:B------:R-:W-:Y:S01]  /*05c0*/  IMAD.SHL.U32 R0, R12, 0x20, RZ ;  /* 0x000000200c007824 */ /* 0x000fe200078e00ff */
[----:B------:R-:W-:Y:S01]  /*05d0*/  CS2R R26, SRZ ;  /* 0x00000000001a7805 */ /* 0x000fe2000001ff00 */
[----:B------:R-:W-:Y:S01]  /*05e0*/  CS2R R20, SRZ ;  /* 0x0000000000147805 */ /* 0x000fe2000001ff00 */
[----:B------:R0:W-:Y:S01]  /*05f0*/  STL [R1+0x2384], R2 ;  /* 0x0023840201007387 */ /* 0x0001e20000100800 */
[----:B------:R-:W-:Y:S01]  /*0600*/  CS2R R22, SRZ ;  /* 0x0000000000167805 */ /* 0x000fe2000001ff00 */
[----:B------:R-:W-:Y:S01]  /*0610*/  CS2R R16, SRZ ;  /* 0x0000000000107805 */ /* 0x000fe2000001ff00 */
[----:B------:R-:W-:Y:S01]  /*0620*/  CS2R R18, SRZ ;  /* 0x0000000000127805 */ /* 0x000fe2000001ff00 */
[----:B------:R0:W-:Y:S01]  /*0630*/  STL [R1+0x2388], R0 ;  /* 0x0023880001007387 */ /* 0x0001e20000100800 */
[----:B------:R-:W-:Y:S01]  /*0640*/  CS2R R12, SRZ ;  /* 0x00000000000c7805 */ /* 0x000fe2000001ff00 */
[----:B------:R-:W-:Y:S01]  /*0650*/  CS2R R14, SRZ ;  /* 0x00000000000e7805 */ /* 0x000fe2000001ff00 */
[----:B------:R-:W-:Y:S01]  /*0660*/  CS2R R8, SRZ ;  /* 0x0000000000087805 */ /* 0x000fe2000001ff00 */
[----:B------:R0:W-:Y:S01]  /*0670*/  STL [R1], RZ ;  /* 0x000000ff01007387 */ /* 0x0001e20000100800 */
[----:B------:R-:W-:Y:S01]  /*0680*/  CS2R R10, SRZ ;  /* 0x00000000000a7805 */ /* 0x000fe2000001ff00 */
[----:B------:R-:W-:Y:S01]  /*0690*/  CS2R R4, SRZ ;  /* 0x0000000000047805 */ /* 0x000fe2000001ff00 */
[----:B------:R-:W-:Y:S01]  /*06a0*/  CS2R R6, SRZ ;  /* 0x0000000000067805 */ /* 0x000fe2000001ff00 */
[----:B------:R0:W-:Y:S04]  /*06b0*/  STL [R1+0x4], RZ ;  /* 0x000004ff01007387 */ /* 0x0001e80000100800 */
        /* <DEDUP_REMOVED lines=485> */
[----:B------:R0:W-:Y:S01]  /*2510*/  STL [R1+0xc6c], RZ ;  /* 0x000c6cff01007387 */ /* 0x0001e20000100800 */
[----:B------:R-:W-:Y:S05]  /*2520*/  BRA `(.L_x_1) ;  /* 0x0007497000007947 */ /* 0x000fea0003800000 */
.L_x_0:
[----:B------:R-:W-:Y:S01]  /*2530*/  IMAD.MOV.U32 R18, RZ, RZ, R3 ;  /* 0x000000ffff127224 */ /* 0x000fe200078e0003 */
[----:B0-----:R-:W-:Y:S01]  /*2540*/  IABS R3, c[0x0][0x178] ;  /* 0x00005e0000037a13 */ /* 0x001fe20000000000 */
[----:B------:R-:W-:Y:S01]  /*2550*/  IMAD.MOV.U32 R19, RZ, RZ, R2 ;  /* 0x000000ffff137224 */ /* 0x000fe200078e0002 */
[----:B------:R-:W-:Y:S01]  /*2560*/  IABS R13, c[0x0][0x17c] ;  /* 0x00005f00000d7a13 */ /* 0x000fe20000000000 */
[----:B------:R-:W0:Y:S01]  /*2570*/  S2R R12, SR_TID.X ;  /* 0x00000000000c7919 */ /* 0x000e220000002100 */
[----:B------:R-:W1:Y:S01]  /*2580*/  I2F.RP R2, R3 ;  /* 0x0000000300027306 */ /* 0x000e620000209400 */
[----:B------:R-:W-:Y:S01]  /*2590*/  SHF.R.S32.HI R11, RZ, 0x1f, R4 ;  /* 0x0000001fff0b7819 */ /* 0x000fe20000011404 */
[----:B------:R-:W-:Y:S01]  /*25a0*/  IMAD.MOV.U32 R17, RZ, RZ, R0 ;  /* 0x000000ffff117224 */ /* 0x000fe200078e0000 */
[----:B------:R-:W-:-:S02]  /*25b0*/  IABS R14, R18 ;  /* 0x00000012000e7213 */ /* 0x000fc40000000000 */
[----:B------:R-:W-:Y:S01]  /*25c0*/  LEA.HI R10, R11, R4, RZ, 0x6 ;  /* 0x000000040b0a7211 */ /* 0x000fe200078f30ff */
[----:B------:R-:W-:Y:S02]  /*25d0*/  IMAD.MOV.U32 R4, RZ, RZ, RZ ;  /* 0x000000ffff047224 */ /* 0x000fe400078e00ff */
[----:B------:R-:W2:Y:S02]  /*25e0*/  I2F.RP R7, R13 ;  /* 0x0000000d00077306 */ /* 0x000ea40000209400 */
[----:B------:R3:W-:Y:S06]  /*25f0*/  STL [R1+0x318], R10 ;  /* 0x0003180a01007387 */ /* 0x0007ec0000100800 */
[----:B-1----:R-:W1:Y:S01]  /*2600*/  MUFU.RCP R2, R2 ;  /* 0x0000000200027308 */ /* 0x002e620000001000 */
[----:B---3--:R-:W-:Y:S01]  /*2610*/  IABS R10, R19 ;  /* 0x00000013000a7213 */ /* 0x008fe20000000000 */
[----:B0-----:R-:W-:-:S06]  /*2620*/  IMAD.SHL.U32 R0, R12, 0x2, RZ ;  /* 0x000000020c007824 */ /* 0x001fcc00078e00ff */
[----:B--2---:R-:W0:Y:S01]  /*2630*/  MUFU.RCP R7, R7 ;  /* 0x0000000700077308 */ /* 0x004e220000001000 */
[----:B------:R-:W-:Y:S02]  /*2640*/  LOP3.LUT R6, R12, 0x40, RZ, 0xc0, !PT ;  /* 0x000000400c067812 */ /* 0x000fe400078ec0ff */
[----:B------:R-:W-:Y:S02]  /*2650*/  SHF.R.U32.HI R15, RZ, 0x6, R12 ;  /* 0x00000006ff0f7819 */ /* 0x000fe4000001160c */
[----:B------:R-:W-:Y:S02]  /*2660*/  LOP3.LUT R9, R0, 0x10, RZ, 0xc0, !PT ;  /* 0x0000001000097812 */ /* 0x000fe400078ec0ff */
[----:B------:R-:W-:Y:S02]  /*2670*/  SGXT.U32 R15, R15, 0x1 ;  /* 0x000000010f0f781a */ /* 0x000fe40000000000 */
[----:B-1----:R-:W-:Y:S02]  /*2680*/  IADD3 R5, R2, 0xffffffe, RZ ;  /* 0x0ffffffe02057810 */ /* 0x002fe40007ffe0ff */
[----:B------:R-:W-:-:S02]  /*2690*/  LEA.HI R6, R6, R9, RZ, 0x1f ;  /* 0x0000000906067211 */ /* 0x000fc400078ff8ff */
[----:B------:R-:W-:Y:S02]  /*26a0*/  LOP3.LUT R9, R12, 0x7, RZ, 0xc0, !PT ;  /* 0x000000070c097812 */ /* 0x000fe400078ec0ff */
[----:B------:R-:W1:Y:S01]  /*26b0*/  F2I.FTZ.U32.TRUNC.NTZ R5, R5 ;  /* 0x0000000500057305 */ /* 0x000e62000021f000 */
[----:B0-----:R-:W-:Y:S01]  /*26c0*/  IADD3 R24, R7, 0xffffffe, RZ ;  /* 0x0ffffffe07187810 */ /* 0x001fe20007ffe0ff */
[----:B------:R0:W-:Y:S01]  /*26d0*/  STL [R1+0x1d8], R6 ;  /* 0x0001d80601007387 */ /* 0x0001e20000100800 */
[----:B------:R-:W-:Y:S01]  /*26e0*/  LOP3.LUT R15, R17, R15, RZ, 0xfc, !PT ;  /* 0x0000000f110f7212 */ /* 0x000fe200078efcff */
[----:B------:R-:W-:-:S03]  /*26f0*/  IMAD R17, R9, 0x90, RZ ;  /* 0x0000009009117824 */ /* 0x000fc600078e02ff */
[----:B------:R-:W-:Y:S01]  /*2700*/  LOP3.LUT R9, R15, 0xfe, RZ, 0xfc, !PT ;  /* 0x000000fe0f097812 */ /* 0x000fe200078efcff */
[----:B------:R2:W3:Y:S01]  /*2710*/  F2I.FTZ.U32.TRUNC.NTZ R25, R24 ;  /* 0x0000001800197305 */ /* 0x0004e2000021f000 */
[----:B------:R-:W-:Y:S02]  /*2720*/  LOP3.LUT R0, R17, 0x30, R0, 0x78, !PT ;  /* 0x0000003011007812 */ /* 0x000fe400078e7800 */
[----:B------:R-:W-:Y:S02]  /*2730*/  ISETP.GE.AND P5, PT, R9, RZ, PT ;  /* 0x000000ff0900720c */ /* 0x000fe40003fa6270 */
[----:B0-----:R-:W-:Y:S02]  /*2740*/  IABS R6, R28 ;  /* 0x0000001c00067213 */ /* 0x001fe40000000000 */
[C---:B------:R-:W-:Y:S01]  /*2750*/  LOP3.LUT R20, R15.reuse, 0xe8, RZ, 0xfc, !PT ;  /* 0x000000e80f147812 */ /* 0x040fe200078efcff */
[----:B-1----:R-:W-:Y:S01]  /*2760*/  IMAD.MOV R8, RZ, RZ, -R5 ;  /* 0x000000ffff087224 */ /* 0x002fe200078e0a05 */
[----:B------:R-:W-:Y:S01]  /*2770*/  LOP3.LUT R27, R15, 0x1c, RZ, 0xfc, !PT ;  /* 0x0000001c0f1b7812 */ /* 0x000fe200078efcff */
[----:B--2---:R-:W-:-:S02]  /*2780*/  IMAD.MOV.U32 R24, RZ, RZ, RZ ;  /* 0x000000ffff187224 */ /* 0x004fc400078e00ff */
[----:B------:R-:W-:Y:S01]  /*2790*/  IMAD R7, R8, R3, RZ ;  /* 0x0000000308077224 */ /* 0x000fe200078e02ff */
[----:B------:R-:W-:Y:S01]  /*27a0*/  IABS R8, R29 ;  /* 0x0000001d00087213 */ /* 0x000fe20000000000 */
[----:B---3--:R-:W-:Y:S02]  /*27b0*/  IMAD.MOV R2, RZ, RZ, -R25 ;  /* 0x000000ffff027224 */ /* 0x008fe400078e0a19 */
[----:B------:R-:W-:-:S04]  /*27c0*/  IMAD.HI.U32 R5, R5, R7, R4 ;  /* 0x0000000705057227 */ /* 0x000fc800078e0004 */
[----:B------:R-:W-:Y:S02]  /*27d0*/  IMAD R7, R2, R13, RZ ;  /* 0x0000000d02077224 */ /* 0x000fe400078e02ff */
[----:B------:R-:W-:-:S04]  /*27e0*/  IMAD.HI.U32 R2, R5, R14, RZ ;  /* 0x0000000e05027227 */ /* 0x000fc800078e00ff */
[----:B------:R-:W-:Y:S01]  /*27f0*/  IMAD.HI.U32 R24, R25, R7, R24 ;  /* 0x0000000719187227 */ /* 0x000fe200078e0018 */
[----:B------:R-:W-:-:S03]  /*2800*/  LOP3.LUT R25, R15, 0x1a, RZ, 0xfc, !PT ;  /* 0x0000001a0f197812 */ /* 0x000fc600078efcff */
[----:B------:R-:W-:-:S04]  /*2810*/  IMAD.HI.U32 R7, R5, R8, RZ ;  /* 0x0000000805077227 */ /* 0x000fc800078e00ff */
[----:B------:R-:W-:Y:S02]  /*2820*/  IMAD.MOV R7, RZ, RZ, -R7 ;  /* 0x000000ffff077224 */ /* 0x000fe400078e0a07 */
[----:B------:R-:W-:-:S04]  /*2830*/  IMAD.HI.U32 R4, R5, R10, RZ ;  /* 0x0000000a05047227 */ /* 0x000fc800078e00ff */
[----:B------:R-:W-:Y:S01]  /*2840*/  IMAD R8, R3, R7, R8 ;  /* 0x0000000703087224 */ /* 0x000fe200078e0208 */
[----:B------:R-:W-:Y:S01]  /*2850*/  LOP3.LUT R7, R12, 0x3f, RZ, 0xc0, !PT ;  /* 0x0000003f0c077812 */ /* 0x000fe200078ec0ff */
[----:B------:R-:W-:-:S03]  /*2860*/  IMAD.HI.U32 R5, R5, R6, RZ ;  /* 0x0000000605057227 */ /* 0x000fc600078e00ff */
[C---:B------:R-:W-:Y:S01]  /*2870*/  ISETP.GT.U32.AND P2, PT, R3.reuse, R8, PT ;  /* 0x000000080300720c */ /* 0x040fe20003f44070 */
[----:B------:R-:W-:Y:S02]  /*2880*/  IMAD.MOV R4, RZ, RZ, -R4 ;  /* 0x000000ffff047224 */ /* 0x000fe400078e0a04 */
[----:B------:R-:W-:Y:S02]  /*2890*/  IMAD.MOV R2, RZ, RZ, -R2 ;  /* 0x000000ffff027224 */ /* 0x000fe400078e0a02 */
[----:B------:R-:W-:Y:S02]  /*28a0*/  IMAD.MOV R5, RZ, RZ, -R5 ;  /* 0x000000ffff057224 */ /* 0x000fe400078e0a05 */
[C---:B------:R-:W-:Y:S01]  /*28b0*/  IMAD R10, R3.reuse, R4, R10 ;  /* 0x00000004030a7224 */ /* 0x040fe200078e020a */
[----:B------:R-:W-:Y:S01]  /*28c0*/  IABS R4, R15 ;  /* 0x0000000f00047213 */ /* 0x000fe20000000000 */
[C---:B------:R-:W-:Y:S01]  /*28d0*/  IMAD R14, R3.reuse, R2, R14 ;  /* 0x00000002030e7224 */ /* 0x040fe200078e020e */
[----:B------:R-:W-:Y:S01]  /*28e0*/  SHF.R.S32.HI R2, RZ, 0x6, R12 ;  /* 0x00000006ff027819 */ /* 0x000fe2000001140c */
[C---:B------:R-:W-:Y:S01]  /*28f0*/  IMAD R6, R3.reuse, R5, R6 ;  /* 0x0000000503067224 */ /* 0x040fe200078e0206 */
[C---:B------:R-:W-:Y:S01]  /*2900*/  ISETP.GT.U32.AND P1, PT, R3.reuse, R10, PT ;  /* 0x0000000a0300720c */ /* 0x040fe20003f24070 */
[----:B------:R-:W-:Y:S01]  /*2910*/  @!P2 IMAD.IADD R8, R8, 0x1, -R3 ;  /* 0x000000010808a824 */ /* 0x000fe200078e0a03 */
[----:B------:R-:W-:Y:S01]  /*2920*/  ISETP.GT.U32.AND P0, PT, R3, R14, PT ;  /* 0x0000000e0300720c */ /* 0x000fe20003f04070 */
[----:B------:R-:W-:Y:S01]  /*2930*/  IMAD.SHL.U32 R11, R7, 0x2, RZ ;  /* 0x00000002070b7824 */ /* 0x000fe200078e00ff */
[----:B------:R-:W-:Y:S01]  /*2940*/  ISETP.GT.U32.AND P4, PT, R3, R6, PT ;  /* 0x000000060300720c */ /* 0x000fe20003f84070 */
[----:B------:R-:W-:Y:S01]  /*2950*/  IMAD.HI.U32 R7, R24, R4, RZ ;  /* 0x0000000418077227 */ /* 0x000fe200078e00ff */
[----:B------:R-:W-:-:S02]  /*2960*/  SGXT R2, R2, 0x1 ;  /* 0x000000010202781a */ /* 0x000fc40000000200 */
[----:B------:R-:W-:Y:S01]  /*2970*/  ISETP.GT.U32.AND P2, PT, R3, R8, PT ;  /* 0x000000080300720c */ /* 0x000fe20003f44070 */
[----:B------:R-:W-:Y:S01]  /*2980*/  IMAD.MOV R7, RZ, RZ, -R7 ;  /* 0x000000ffff077224 */ /* 0x000fe200078e0a07 */
[----:B------:R-:W-:Y:S02]  /*2990*/  LOP3.LUT R2, R11, 0x90, R2, 0x78, !PT ;  /* 0x000000900b027812 */ /* 0x000fe400078e7802 */
[----:B------:R-:W-:Y:S01]  /*29a0*/  IABS R5, R9 ;  /* 0x0000000900057213 */ /* 0x000fe20000000000 */
[--C-:B------:R-:W-:Y:S02]  /*29b0*/  @!P1 IMAD.IADD R10, R10, 0x1, -R3.reuse ;  /* 0x000000010a0a9824 */ /* 0x100fe400078e0a03 */
[--C-:B------:R-:W-:Y:S01]  /*29c0*/  @!P0 IMAD.IADD R14, R14, 0x1, -R3.reuse ;  /* 0x000000010e0e8824 */ /* 0x100fe200078e0a03 */
[----:B------:R-:W-:Y:S01]  /*29d0*/  STL [R1+0x238c], R2 ;  /* 0x00238c0201007387 */ /* 0x000fe20000100800 */
[--C-:B------:R-:W-:Y:S01]  /*29e0*/  @!P4 IMAD.IADD R6, R6, 0x1, -R3.reuse ;  /* 0x000000010606c824 */ /* 0x100fe200078e0a03 */
[----:B------:R-:W-:Y:S01]  /*29f0*/  ISETP.GT.U32.AND P0, PT, R3, R10, PT ;  /* 0x0000000a0300720c */ /* 0x000fe20003f04070 */
[----:B------:R-:W-:Y:S01]  /*2a00*/  IMAD R4, R13, R7, R4 ;  /* 0x000000070d047224 */ /* 0x000fe200078e0204 */
[----:B------:R0:W-:Y:S01]  /*2a10*/  STL [R1+0x31c], R0 ;  /* 0x00031c0001007387 */ /* 0x0001e20000100800 */
[C---:B------:R-:W-:Y:S01]  /*2a20*/  ISETP.GT.U32.AND P3, PT, R3.reuse, R14, PT ;  /* 0x0000000e0300720c */ /* 0x040fe20003f64070 */
[----:B------:R-:W-:Y:S01]  /*2a30*/  @!P2 IMAD.IADD R8, R8, 0x1, -R3 ;  /* 0x000000010808a824 */ /* 0x000fe200078e0a03 */
[----:B------:R-:W-:-:S02]  /*2a40*/  ISETP.GT.U32.AND P6, PT, R3, R6, PT ;  /* 0x000000060300720c */ /* 0x000fc40003fc4070 */
[----:B------:R-:W-:Y:S02]  /*2a50*/  LOP3.LUT R7, R15, 0xfc, RZ, 0xfc, !PT ;  /* 0x000000fc0f077812 */ /* 0x000fe400078efcff */
[----:B------:R-:W-:Y:S02]  /*2a60*/  ISETP.GE.AND P2, PT, R29, RZ, PT ;  /* 0x000000ff1d00720c */ /* 0x000fe40003f46270 */
[----:B------:R-:W-:Y:S01]  /*2a70*/  ISETP.GE.AND P4, PT, R7, RZ, PT ;  /* 0x000000ff0700720c */ /* 0x000fe20003f86270 */
[----:B0-----:R-:W-:-:S04]  /*2a80*/  IMAD.HI.U32 R0, R24, R5, RZ ;  /* 0x0000000518007227 */ /* 0x001fc800078e00ff */
[----:B------:R-:W-:Y:S01]  /*2a90*/  IMAD.MOV R12, RZ, RZ, -R0 ;  /* 0x000000ffff0c7224 */ /* 0x000fe200078e0a00 */
[----:B------:R-:W-:Y:S01]  /*2aa0*/  LOP3.LUT R0, R15, 0xfa, RZ, 0xfc, !PT ;  /* 0x000000fa0f007812 */ /* 0x000fe200078efcff */
[----:B------:R-:W-:Y:S01]  /*2ab0*/  @!P0 IMAD.IADD R10, R10, 0x1, -R3 ;  /* 0x000000010a0a8824 */ /* 0x000fe200078e0a03 */
[----:B------:R-:W-:Y:S01]  /*2ac0*/  ISETP.GE.AND P0, PT, R28, RZ, PT ;  /* 0x000000ff1c00720c */ /* 0x000fe20003f06270 */
[----:B------:R-:W-:Y:S01]  /*2ad0*/  IMAD R12, R13, R12, R5 ;  /* 0x0000000c0d0c7224 */ /* 0x000fe200078e0205 */
[----:B------:R-:W-:Y:S01]  /*2ae0*/  IABS R5, R7 ;  /* 0x0000000700057213 */ /* 0x000fe20000000000 */
[--C-:B------:R-:W-:Y:S01]  /*2af0*/  @!P3 IMAD.IADD R14, R14, 0x1, -R3.reuse ;  /* 0x000000010e0eb824 */ /* 0x100fe200078e0a03 */
[----:B------:R-:W-:Y:S01]  /*2b00*/  ISETP.GE.AND P1, PT, R0, RZ, PT ;  /* 0x000000ff0000720c */ /* 0x000fe20003f26270 */
[----:B------:R-:W-:Y:S01]  /*2b10*/  @!P6 IMAD.IADD R6, R6, 0x1, -R3 ;  /* 0x000000010606e824 */ /* 0x000fe200078e0a03 */
[----:B------:R-:W-:Y:S01]  /*2b20*/  ISETP.GE.AND P3, PT, R18, RZ, PT ;  /* 0x000000ff1200720c */ /* 0x000fe20003f66270 */
[----:B------:R-:W-:Y:S01]  /*2b30*/  IMAD.HI.U32 R3, R24, R5, RZ ;  /* 0x0000000518037227 */ /* 0x000fe200078e00ff */
[----:B------:R-:W-:-:S02]  /*2b40*/  IABS R0, R0 ;  /* 0x0000000000007213 */ /* 0x000fc40000000000 */
[----:B------:R-:W-:Y:S01]  /*2b50*/  ISETP.GE.AND P6, PT, R19, RZ, PT ;  /* 0x000000ff1300720c */ /* 0x000fe20003fc6270 */
[----:B------:R-:W-:Y:S01]  /*2b60*/  IMAD.MOV R16, RZ, RZ, -R3 ;  /* 0x000000ffff107224 */ /* 0x000fe200078e0a03 */
[----:B------:R-:W-:Y:S01]  /*2b70*/  LOP3.LUT R19, R15, 0xea, RZ, 0xfc, !PT ;  /* 0x000000ea0f137812 */ /* 0x000fe200078efcff */
[----:B------:R-:W-:Y:S01]  /*2b80*/  @!P2 IMAD.MOV R8, RZ, RZ, -R8 ;  /* 0x000000ffff08a224 */ /* 0x000fe200078e0a08 */
[----:B------:R-:W-:Y:S01]  /*2b90*/  ISETP.GT.U32.AND P2, PT, R13, R12, PT ;  /* 0x0000000c0d00720c */ /* 0x000fe20003f44070 */
[----:B------:R-:W-:Y:S01]  /*2ba0*/  IMAD.HI.U32 R7, R24, R0, RZ ;  /* 0x0000000018077227 */ /* 0x000fe200078e00ff */
[----:B------:R-:W-:-:S03]  /*2bb0*/  LOP3.LUT R18, R15, 0xe4, RZ, 0xfc, !PT ;  /* 0x000000e40f127812 */ /* 0x000fc600078efcff */
[----:B------:R-:W-:Y:S01]  /*2bc0*/  IMAD R3, R13, R16, R5 ;  /* 0x000000100d037224 */ /* 0x000fe200078e0205 */
[----:B------:R-:W-:Y:S01]  /*2bd0*/  LOP3.LUT R5, R15, 0xf8, RZ, 0xfc, !PT ;  /* 0x000000f80f057812 */ /* 0x000fe200078efcff */
[----:B------:R-:W-:Y:S02]  /*2be0*/  IMAD.MOV R7, RZ, RZ, -R7 ;  /* 0x000000ffff077224 */ /* 0x000fe400078e0a07 */
[----:B------:R-:W-:Y:S01]  /*2bf0*/  @!P0 IMAD.MOV R6, RZ, RZ, -R6 ;  /* 0x000000ffff068224 */ /* 0x000fe200078e0a06 */
[C---:B------:R-:W-:Y:S01]  /*2c00*/  ISETP.GT.U32.AND P0, PT, R13.reuse, R3, PT ;  /* 0x000000030d00720c */ /* 0x040fe20003f04070 */
[----:B------:R-:W-:Y:S01]  /*2c10*/  @!P3 IMAD.MOV R14, RZ, RZ, -R14 ;  /* 0x000000ffff0eb224 */ /* 0x000fe200078e0a0e */
[C---:B------:R-:W-:Y:S01]  /*2c20*/  ISETP.GT.U32.AND P3, PT, R13.reuse, R4, PT ;  /* 0x000000040d00720c */ /* 0x040fe20003f64070 */
[C---:B------:R-:W-:Y:S01]  /*2c30*/  IMAD R0, R13.reuse, R7, R0 ;  /* 0x000000070d007224 */ /* 0x040fe200078e0200 */
[----:B------:R-:W-:Y:S01]  /*2c40*/  LOP3.LUT R7, RZ, c[0x0][0x178], RZ, 0x33, !PT ;  /* 0x00005e00ff077a12 */ /* 0x000fe200078e33ff */
[----:B------:R-:W-:Y:S01]  /*2c50*/  @!P6 IMAD.MOV R10, RZ, RZ, -R10 ;  /* 0x000000ffff0ae224 */ /* 0x000fe200078e0a0a */
[----:B------:R-:W-:Y:S01]  /*2c60*/  ISETP.NE.AND P6, PT, RZ, c[0x0][0x178], PT ;  /* 0x00005e00ff007a0c */ /* 0x000fe20003fc5270 */
[----:B------:R-:W-:Y:S01]  /*2c70*/  @!P2 IMAD.IADD R12, R12, 0x1, -R13 ;  /* 0x000000010c0ca824 */ /* 0x000fe200078e0a0d */
[----:B------:R-:W-:-:S02]  /*2c80*/  ISETP.GT.U32.AND P2, PT, R13, R0, PT ;  /* 0x000000000d00720c */ /* 0x000fc40003f44070 */
[----:B------:R-:W-:Y:S02]  /*2c90*/  SEL R2, R7, R10, !P6 ;  /* 0x0000000a07027207 */ /* 0x000fe40007000000 */
[----:B------:R-:W-:Y:S01]  /*2ca0*/  IABS R9, R5 ;  /* 0x0000000500097213 */ /* 0x000fe20000000000 */
[--C-:B------:R-:W-:Y:S01]  /*2cb0*/  @!P0 IMAD.IADD R3, R3, 0x1, -R13.reuse ;  /* 0x0000000103038824 */ /* 0x100fe200078e0a0d */
[C---:B------:R-:W-:Y:S01]  /*2cc0*/  SEL R11, R7.reuse, R14, !P6 ;  /* 0x0000000e070b7207 */ /* 0x040fe20007000000 */
[--C-:B------:R-:W-:Y:S01]  /*2cd0*/  @!P3 IMAD.IADD R4, R4, 0x1, -R13.reuse ;  /* 0x000000010404b824 */ /* 0x100fe200078e0a0d */
[----:B------:R0:W-:Y:S01]  /*2ce0*/  STL [R1+0x2400], R2 ;  /* 0x0024000201007387 */ /* 0x0001e20000100800 */
[----:B------:R-:W-:Y:S01]  /*2cf0*/  SEL R8, R7, R8, !P6 ;  /* 0x0000000807087207 */ /* 0x000fe20007000000 */
[----:B------:R-:W-:Y:S01]  /*2d00*/  IMAD.HI.U32 R10, R24, R9, RZ ;  /* 0x00000009180a7227 */ /* 0x000fe200078e00ff */
[C---:B------:R-:W-:Y:S01]  /*2d10*/  ISETP.GT.U32.AND P0, PT, R13.reuse, R3, PT ;  /* 0x000000030d00720c */ /* 0x040fe20003f04070 */
[----:B------:R-:W-:Y:S01]  /*2d20*/  STL [R1+0x1ec], R11 ;  /* 0x0001ec0b01007387 */ /* 0x000fe20000100800 */
[----:B------:R-:W-:Y:S01]  /*2d30*/  ISETP.GT.U32.AND P3, PT, R13, R12, PT ;  /* 0x0000000c0d00720c */ /* 0x000fe20003f64070 */
[----:B------:R-:W-:Y:S01]  /*2d40*/  @!P2 IMAD.IADD R0, R0, 0x1, -R13 ;  /* 0x000000010000a824 */ /* 0x000fe200078e0a0d */
[----:B------:R-:W-:Y:S01]  /*2d50*/  IABS R14, R20 ;  /* 0x00000014000e7213 */ /* 0x000fe20000000000 */
[----:B------:R1:W-:Y:S01]  /*2d60*/  STL [R1+0x1f8], R8 ;  /* 0x0001f80801007387 */ /* 0x0003e20000100800 */
[----:B------:R-:W-:Y:S01]  /*2d70*/  IMAD.MOV R10, RZ, RZ, -R10 ;  /* 0x000000ffff0a7224 */ /* 0x000fe200078e0a0a */
[----:B0-----:R-:W-:-:S02]  /*2d80*/  SEL R2, R7, R6, !P6 ;  /* 0x0000000607027207 */ /* 0x001fc40007000000 */
[----:B------:R-:W-:Y:S01]  /*2d90*/  LOP3.LUT R6, R15, 0xf6, RZ, 0xfc, !PT ;  /* 0x000000f60f067812 */ /* 0x000fe200078efcff */
[C---:B------:R-:W-:Y:S01]  /*2da0*/  IMAD R9, R13.reuse, R10, R9 ;  /* 0x0000000a0d097224 */ /* 0x040fe200078e0209 */
[C---:B------:R-:W-:Y:S01]  /*2db0*/  ISETP.GT.U32.AND P6, PT, R13.reuse, R4, PT ;  /* 0x000000040d00720c */ /* 0x040fe20003fc4070 */
[----:B------:R0:W-:Y:S01]  /*2dc0*/  STL [R1+0x1fc], R2 ;  /* 0x0001fc0201007387 */ /* 0x0001e20000100800 */
[----:B------:R-:W-:Y:S01]  /*2dd0*/  ISETP.GT.U32.AND P2, PT, R13, R0, PT ;  /* 0x000000000d00720c */ /* 0x000fe20003f44070 */
[--C-:B------:R-:W-:Y:S01]  /*2de0*/  @!P0 IMAD.IADD R3, R3, 0x1, -R13.reuse ;  /* 0x0000000103038824 */ /* 0x100fe200078e0a0d */
[----:B-1----:R-:W-:Y:S01]  /*2df0*/  IABS R8, R6 ;  /* 0x0000000600087213 */ /* 0x002fe20000000000 */
[----:B------:R-:W-:Y:S01]  /*2e00*/  @!P3 IMAD.IADD R12, R12, 0x1, -R13 ;  /* 0x000000010c0cb824 */ /* 0x000fe200078e0a0d */
[----:B------:R-:W-:Y:S01]  /*2e10*/  LOP3.LUT R7, R15, 0xf4, RZ, 0xfc, !PT ;  /* 0x000000f40f077812 */ /* 0x000fe200078efcff */
[----:B------:R-:W-:Y:S01]  /*2e20*/  IMAD.HI.U32 R22, R24, R14, RZ ;  /* 0x0000000e18167227 */ /* 0x000fe200078e00ff */
[----:B------:R-:W-:-:S02]  /*2e30*/  ISETP.GT.U32.AND P3, PT, R13, R9, PT ;  /* 0x000000090d00720c */ /* 0x000fc40003f64070 */
[----:B------:R-:W-:Y:S01]  /*2e40*/  IABS R26, R7 ;  /* 0x00000007001a7213 */ /* 0x000fe20000000000 */
[----:B------:R-:W-:Y:S01]  /*2e50*/  IMAD.HI.U32 R10, R24, R8, RZ ;  /* 0x00000008180a7227 */ /* 0x000fe200078e00ff */
[----:B------:R-:W-:-:S03]  /*2e60*/  ISETP.GE.AND P0, PT, R7, RZ, PT ;  /* 0x000000ff0700720c */ /* 0x000fc60003f06270 */
[----:B------:R-:W-:Y:S02]  /*2e70*/  IMAD.MOV R10, RZ, RZ, -R10 ;  /* 0x000000ffff0a7224 */ /* 0x000fe400078e0a0a */
[--C-:B------:R-:W-:Y:S01]  /*2e80*/  @!P6 IMAD.IADD R4, R4, 0x1, -R13.reuse ;  /* 0x000000010404e824 */ /* 0x100fe200078e0a0d */
[----:B------:R-:W-:Y:S01]  /*2e90*/  ISETP.GE.AND P6, PT, R15, RZ, PT ;  /* 0x000000ff0f00720c */ /* 0x000fe20003fc6270 */
[----:B------:R-:W-:Y:S02]  /*2ea0*/  IMAD R7, R13, R10, R8 ;  /* 0x0000000a0d077224 */ /* 0x000fe400078e0208 */
[--C-:B------:R-:W-:Y:S02]  /*2eb0*/  @!P2 IMAD.IADD R0, R0, 0x1, -R13.reuse ;  /* 0x000000010000a824 */ /* 0x100fe400078e0a0d */
[----:B------:R-:W-:Y:S01]  /*2ec0*/  @!P3 IMAD.IADD R9, R9, 0x1, -R13 ;  /* 0x000000010909b824 */ /* 0x000fe200078e0a0d */
[----:B------:R-:W-:Y:S01]  /*2ed0*/  ISETP.GT.U32.AND P2, PT, R13, R7, PT ;  /* 0x000000070d00720c */ /* 0x000fe20003f44070 */
[----:B0-----:R-:W-:-:S02]  /*2ee0*/  IMAD.MOV.U32 R2, RZ, RZ, R12 ;  /* 0x000000ffff027224 */ /* 0x001fc400078e000c */
[----:B------:R-:W-:Y:S01]  /*2ef0*/  IMAD.HI.U32 R11, R24, R26, RZ ;  /* 0x0000001a180b7227 */ /* 0x000fe200078e00ff */
[----:B------:R-:W-:-:S03]  /*2f00*/  ISETP.GT.U32.AND P3, PT, R13, R9, PT ;  /* 0x000000090d00720c */ /* 0x000fc60003f64070 */
[----:B------:R-:W-:Y:S01]  /*2f10*/  @!P6 IMAD.MOV R4, RZ, RZ, -R4 ;  /* 0x000000ffff04e224 */ /* 0x000fe200078e0a04 */
[----:B------:R-:W-:Y:S01]  /*2f20*/  ISETP.GE.AND P6, PT, R5, RZ, PT ;  /* 0x000000ff0500720c */ /* 0x000fe20003fc6270 */
[----:B------:R-:W-:Y:S01]  /*2f30*/  @!P5 IMAD.MOV R2, RZ, RZ, -R2 ;  /* 0x000000ffff02d224 */ /* 0x000fe200078e0a02 */
[----:B------:R-:W-:Y:S01]  /*2f40*/  LOP3.LUT R5, R15, 0xf2, RZ, 0xfc, !PT ;  /* 0x000000f20f057812 */ /* 0x000fe200078efcff */
[----:B------:R-:W-:Y:S01]  /*2f50*/  IMAD.MOV R11, RZ, RZ, -R11 ;  /* 0x000000ffff0b7224 */ /* 0x000fe200078e0a0b */
[----:B------:R0:W-:Y:S01]  /*2f60*/  STL [R1+0x2494], R4 ;  /* 0x0024940401007387 */ /* 0x0001e20000100800 */
[--C-:B------:R-:W-:Y:S01]  /*2f70*/  @!P2 IMAD.IADD R7, R7, 0x1, -R13.reuse ;  /* 0x000000010707a824 */ /* 0x100fe200078e0a0d */
[----:B------:R-:W-:Y:S01]  /*2f80*/  IABS R8, R5 ;  /* 0x0000000500087213 */ /* 0x000fe20000000000 */
[----:B------:R-:W-:Y:S01]  /*2f90*/  IMAD R26, R13, R11, R26 ;  /* 0x0000000b0d1a7224 */ /* 0x000fe200078e021a */
[----:B------:R-:W-:Y:S01]  /*2fa0*/  ISETP.GE.AND P5, PT, R6, RZ, PT ;  /* 0x000000ff0600720c */ /* 0x000fe20003fa6270 */
[----:B------:R-:W-:Y:S01]  /*2fb0*/  @!P3 IMAD.IADD R9, R9, 0x1, -R13 ;  /* 0x000000010909b824 */ /* 0x000fe200078e0a0d */
[C---:B------:R-:W-:Y:S01]  /*2fc0*/  ISETP.GT.U32.AND P2, PT, R13.reuse, R7, PT ;  /* 0x000000070d00720c */ /* 0x040fe20003f44070 */
[----:B------:R-:W-:Y:S01]  /*2fd0*/  IMAD.HI.U32 R6, R24, R8, RZ ;  /* 0x0000000818067227 */ /* 0x000fe200078e00ff */
[----:B------:R1:W-:Y:S01]  /*2fe0*/  STL [R1+0x1c4], R2 ;  /* 0x0001c40201007387 */ /* 0x0003e20000100800 */
[----:B------:R-:W-:-:S02]  /*2ff0*/  ISETP.GT.U32.AND P3, PT, R13, R26, PT ;  /* 0x0000001a0d00720c */ /* 0x000fc40003f64070 */
[----:B0-----:R-:W-:Y:S01]  /*3000*/  IMAD.MOV.U32 R4, RZ, RZ, R3 ;  /* 0x000000ffff047224 */ /* 0x001fe200078e0003 */
[C---:B------:R-:W-:Y:S01]  /*3010*/  LOP3.LUT R3, R15.reuse, 0xf0, RZ, 0xfc, !PT ;  /* 0x000000f00f037812 */ /* 0x040fe200078efcff */
[----:B------:R-:W-:Y:S01]  /*3020*/  IMAD.MOV R6, RZ, RZ, -R6 ;  /* 0x000000ffff067224 */ /* 0x000fe200078e0a06 */
[----:B------:R-:W-:Y:S01]  /*3030*/  LOP3.LUT R11, R15, 0xe2, RZ, 0xfc, !PT ;  /* 0x000000e20f0b7812 */ /* 0x000fe200078efcff */
[----:B------:R-:W-:Y:S01]  /*3040*/  @!P4 IMAD.MOV R4, RZ, RZ, -R4 ;  /* 0x000000ffff04c224 */ /* 0x000fe200078e0a04 */
[----:B------:R-:W-:Y:S01]  /*3050*/  IABS R21, R3 ;  /* 0x0000000300157213 */ /* 0x000fe20000000000 */
[----:B------:R-:W-:Y:S01]  /*3060*/  IMAD R8, R13, R6, R8 ;  /* 0x000000060d087224 */ /* 0x000fe200078e0208 */
[----:B------:R-:W-:Y:S01]  /*3070*/  ISETP.GE.AND P4, PT, R5, RZ, PT ;  /* 0x000000ff0500720c */ /* 0x000fe20003f86270 */
[----:B-1----:R-:W-:Y:S01]  /*3080*/  IMAD.MOV.U32 R2, RZ, RZ, R0 ;  /* 0x000000ffff027224 */ /* 0x002fe200078e0000 */
[----:B------:R0:W-:Y:S01]  /*3090*/  STL [R1+0x1c8], R4 ;  /* 0x0001c80401007387 */ /* 0x0001e20000100800 */
[----:B------:R-:W-:Y:S01]  /*30a0*/  IMAD.HI.U32 R0, R24, R21, RZ ;  /* 0x0000001518007227 */ /* 0x000fe200078e00ff */
[----:B------:R-:W-:-:S03]  /*30b0*/  LOP3.LUT R5, R15, 0xec, RZ, 0xfc, !PT ;  /* 0x000000ec0f057812 */ /* 0x000fc600078efcff */
[----:B------:R-:W-:Y:S01]  /*30c0*/  @!P2 IMAD.IADD R7, R7, 0x1, -R13 ;  /* 0x000000010707a824 */ /* 0x000fe200078e0a0d */
[----:B------:R-:W-:Y:S01]  /*30d0*/  ISETP.GT.U32.AND P2, PT, R13, R8, PT ;  /* 0x000000080d00720c */ /* 0x000fe20003f44070 */
[----:B------:R-:W-:Y:S01]  /*30e0*/  IMAD.MOV R0, RZ, RZ, -R0 ;  /* 0x000000ffff007224 */ /* 0x000fe200078e0a00 */
[----:B------:R-:W-:Y:S01]  /*30f0*/  IABS R16, R5 ;  /* 0x0000000500107213 */ /* 0x000fe20000000000 */
[----:B------:R-:W-:Y:S01]  /*3100*/  @!P1 IMAD.MOV R2, RZ, RZ, -R2 ;  /* 0x000000ffff029224 */ /* 0x000fe200078e0a02 */
[----:B------:R-:W-:Y:S01]  /*3110*/  ISETP.GE.AND P1, PT, R3, RZ, PT ;  /* 0x000000ff0300720c */ /* 0x000fe20003f26270 */
[----:B------:R-:W-:Y:S01]  /*3120*/  IMAD R21, R13, R0, R21 ;  /* 0x000000000d157224 */ /* 0x000fe200078e0215 */
[----:B------:R-:W-:Y:S01]  /*3130*/  LOP3.LUT R3, R15, 0xee, RZ, 0xfc, !PT ;  /* 0x000000ee0f037812 */ /* 0x000fe200078efcff */
[----:B0-----:R-:W-:Y:S01]  /*3140*/  IMAD.MOV.U32 R4, RZ, RZ, R9 ;  /* 0x000000ffff047224 */ /* 0x001fe200078e0009 */
[----:B------:R0:W-:Y:S01]  /*3150*/  STL [R1+0x1cc], R2 ;  /* 0x0001cc0201007387 */ /* 0x0001e20000100800 */
[--C-:B------:R-:W-:Y:S01]  /*3160*/  @!P3 IMAD.IADD R26, R26, 0x1, -R13.reuse ;  /* 0x000000011a1ab824 */ /* 0x100fe200078e0a0d */
[----:B------:R-:W-:Y:S01]  /*3170*/  IABS R10, R3 ;  /* 0x00000003000a7213 */ /* 0x000fe20000000000 */
[----:B------:R-:W-:Y:S01]  /*3180*/  @!P6 IMAD.MOV R4, RZ, RZ, -R4 ;  /* 0x000000ffff04e224 */ /* 0x000fe200078e0a04 */
[C---:B------:R-:W-:Y:S01]  /*3190*/  ISETP.GT.U32.AND P6, PT, R13.reuse, R21, PT ;  /* 0x000000150d00720c */ /* 0x040fe20003fc4070 */
[----:B------:R-:W-:Y:S01]  /*31a0*/  @!P2 IMAD.IADD R8, R8, 0x1, -R13 ;  /* 0x000000010808a824 */ /* 0x000fe200078e0a0d */
[C---:B------:R-:W-:Y:S01]  /*31b0*/  ISETP.GT.U32.AND P3, PT, R13.reuse, R26, PT ;  /* 0x0000001a0d00720c */ /* 0x040fe20003f64070 */
[----:B------:R-:W-:Y:S01]  /*31c0*/  IMAD.HI.U32 R6, R24, R10, RZ ;  /* 0x0000000a18067227 */ /* 0x000fe200078e00ff */
[----:B------:R-:W-:Y:S02]  /*31d0*/  STL [R1+0x1d0], R4 ;  /* 0x0001d00401007387 */ /* 0x000fe40000100800 */
[----:B------:R-:W-:Y:S01]  /*31e0*/  ISETP.GT.U32.AND P2, PT, R13, R8, PT ;  /* 0x000000080d00720c */ /* 0x000fe20003f44070 */
[----:B------:R-:W-:-:S02]  /*31f0*/  IMAD.MOV R6, RZ, RZ, -R6 ;  /* 0x000000ffff067224 */ /* 0x000fc400078e0a06 */
[----:B------:R-:W-:-:S04]  /*3200*/  IMAD.HI.U32 R0, R24, R16, RZ ;  /* 0x0000001018007227 */ /* 0x000fc800078e00ff */
[--C-:B------:R-:W-:Y:S02]  /*3210*/  @!P6 IMAD.IADD R21, R21, 0x1, -R13.reuse ;  /* 0x000000011515e824 */ /* 0x100fe400078e0a0d */
[--C-:B------:R-:W-:Y:S01]  /*3220*/  @!P3 IMAD.IADD R26, R26, 0x1, -R13.reuse ;  /* 0x000000011a1ab824 */ /* 0x100fe200078e0a0d */
[----:B------:R-:W-:Y:S01]  /*3230*/  ISETP.GE.AND P3, PT, R5, RZ, PT ;  /* 0x000000ff0500720c */ /* 0x000fe20003f66270 */
[C---:B------:R-:W-:Y:S01]  /*3240*/  IMAD R10, R13.reuse, R6, R10 ;  /* 0x000000060d0a7224 */ /* 0x040fe200078e020a */
[----:B------:R-:W-:Y:S01]  /*3250*/  IABS R5, R19 ;  /* 0x0000001300057213 */ /* 0x000fe20000000000 */
[----:B------:R-:W-:Y:S01]  /*3260*/  @!P2 IMAD.IADD R8, R8, 0x1, -R13 ;  /* 0x000000010808a824 */ /* 0x000fe200078e0a0d */
[C---:B------:R-:W-:Y:S01]  /*3270*/  ISETP.GT.U32.AND P6, PT, R13.reuse, R21, PT ;  /* 0x000000150d00720c */ /* 0x040fe20003fc4070 */
[----:B0-----:R-:W-:Y:S01]  /*3280*/  IMAD.MOV.U32 R2, RZ, RZ, R7 ;  /* 0x000000ffff027224 */ /* 0x001fe200078e0007 */
[----:B------:R-:W-:Y:S01]  /*3290*/  ISETP.GT.U32.AND P2, PT, R13, R10, PT ;  /* 0x0000000a0d00720c */ /* 0x000fe20003f44070 */
[----:B------:R-:W-:Y:S01]  /*32a0*/  IMAD.MOV R0, RZ, RZ, -R0 ;  /* 0x000000ffff007224 */ /* 0x000fe200078e0a00 */
[----:B------:R-:W-:Y:S01]  /*32b0*/  IABS R6, R18 ;  /* 0x0000001200067213 */ /* 0x000fe20000000000 */
[----:B------:R-:W-:-:S04]  /*32c0*/  IMAD.HI.U32 R7, R24, R5, RZ ;  /* 0x0000000518077227 */ /* 0x000fc800078e00ff */
[----:B------:R-:W-:Y:S01]  /*32d0*/  IMAD R16, R13, R0, R16 ;  /* 0x000000000d107224 */ /* 0x000fe200078e0210 */
[----:B------:R-:W-:Y:S01]  /*32e0*/  IABS R0, R11 ;  /* 0x0000000b00007213 */ /* 0x000fe20000000000 */
[----:B------:R-:W-:Y:S02]  /*32f0*/  IMAD.MOV R7, RZ, RZ, -R7 ;  /* 0x000000ffff077224 */ /* 0x000fe400078e0a07 */
[----:B------:R-:W-:Y:S01]  /*3300*/  @!P6 IMAD.IADD R21, R21, 0x1, -R13 ;  /* 0x000000011515e824 */ /* 0x000fe200078e0a0d */
[C---:B------:R-:W-:Y:S01]  /*3310*/  ISETP.GT.U32.AND P6, PT, R13.reuse, R16, PT ;  /* 0x000000100d00720c */ /* 0x040fe20003fc4070 */
[C---:B------:R-:W-:Y:S02]  /*3320*/  IMAD R5, R13.reuse, R7, R5 ;  /* 0x000000070d057224 */ /* 0x040fe400078e0205 */
[--C-:B------:R-:W-:Y:S02]  /*3330*/  @!P2 IMAD.IADD R10, R10, 0x1, -R13.reuse ;  /* 0x000000010a0aa824 */ /* 0x100fe400078e0a0d */
[----:B------:R-:W-:Y:S01]  /*3340*/  IMAD.MOV R22, RZ, RZ, -R22 ;  /* 0x000000ffff167224 */ /* 0x000fe200078e0a16 */
[----:B------:R-:W-:Y:S01]  /*3350*/  ISETP.GT.U32.AND P2, PT, R13, R5, PT ;  /* 0x000000050d00720c */ /* 0x000fe20003f44070 */
[----:B------:R-:W-:Y:S01]  /*3360*/  @!P5 IMAD.MOV R2, RZ, RZ, -R2 ;  /* 0x000000ffff02d224 */ /* 0x000fe200078e0a02 */
[----:B------:R-:W-:Y:S01]  /*3370*/  ISETP.GE.AND P5, PT, R3, RZ, PT ;  /* 0x000000ff0300720c */ /* 0x000fe20003fa6270 */
[----:B------:R-:W-:Y:S01]  /*3380*/  IMAD R14, R13, R22, R14 ;  /* 0x000000160d0e7224 */ /* 0x000fe200078e020e */
[----:B------:R-:W-:Y:S01]  /*3390*/  LOP3.LUT R3, R15, 0xe6, RZ, 0xfc, !PT ;  /* 0x000000e60f037812 */ /* 0x000fe200078efcff */
[----:B------:R-:W-:Y:S01]  /*33a0*/  @!P0 IMAD.MOV R26, RZ, RZ, -R26 ;  /* 0x000000ffff1a8224 */ /* 0x000fe200078e0a1a */
[----:B------:R0:W-:Y:S01]  /*33b0*/  STL [R1+0x1d4], R2 ;  /* 0x0001d40201007387 */ /* 0x0001e20000100800 */
[----:B------:R-:W-:Y:S01]  /*33c0*/  @!P6 IMAD.IADD R16, R16, 0x1, -R13 ;  /* 0x000000011010e824 */ /* 0x000fe200078e0a0d */
[----:B------:R-:W-:Y:S01]  /*33d0*/  IABS R12, R3 ;  /* 0x00000003000c7213 */ /* 0x000fe20000000000 */
[C---:B------:R-:W-:Y:S01]  /*33e0*/  IMAD.HI.U32 R7, R24.reuse, R6, RZ ;  /* 0x0000000618077227 */ /* 0x040fe200078e00ff */
[C---:B------:R-:W-:Y:S01]  /*33f0*/  ISETP.GT.U32.AND P6, PT, R13.reuse, R14, PT ;  /* 0x0000000e0d00720c */ /* 0x040fe20003fc4070 */
[----:B------:R1:W-:Y:S01]  /*3400*/  STL [R1+0x2498], R26 ;  /* 0x0024981a01007387 */ /* 0x0003e20000100800 */
[----:B------:R-:W-:Y:S01]  /*3410*/  ISETP.GT.U32.AND P0, PT, R13, R16, PT ;  /* 0x000000100d00720c */ /* 0x000fe20003f04070 */
[----:B------:R-:W-:-:S04]  /*3420*/  IMAD.HI.U32 R17, R24, R12, RZ ;  /* 0x0000000c18117227 */ /* 0x000fc800078e00ff */
[----:B0-----:R-:W-:Y:S02]  /*3430*/  IMAD.MOV.U32 R2, RZ, RZ, R8 ;  /* 0x000000ffff027224 */ /* 0x001fe400078e0008 */
[----:B------:R-:W-:Y:S01]  /*3440*/  @!P2 IMAD.IADD R5, R5, 0x1, -R13 ;  /* 0x000000010505a824 */ /* 0x000fe200078e0a0d */
[----:B------:R-:W-:Y:S01]  /*3450*/  ISETP.GT.U32.AND P2, PT, R13, R10, PT ;  /* 0x0000000a0d00720c */ /* 0x000fe20003f44070 */
[----:B------:R-:W-:Y:S01]  /*3460*/  @!P4 IMAD.MOV R2, RZ, RZ, -R2 ;  /* 0x000000ffff02c224 */ /* 0x000fe200078e0a02 */
[----:B-1----:R-:W-:Y:S01]  /*3470*/  LOP3.LUT R26, R15, 0xc, RZ, 0xfc, !PT ;  /* 0x0000000c0f1a7812 */ /* 0x002fe200078efcff */
[----:B------:R-:W-:Y:S02]  /*3480*/  IMAD.MOV R17, RZ, RZ, -R17 ;  /* 0x000000ffff117224 */ /* 0x000fe400078e0a11 */
[----:B------:R-:W-:Y:S01]  /*3490*/  IMAD.MOV R22, RZ, RZ, -R7 ;  /* 0x000000ffff167224 */ /* 0x000fe200078e0a07 */
[----:B------:R0:W-:Y:S01]  /*34a0*/  STL [R1+0x88], R2 ;  /* 0x0000880201007387 */ /* 0x0001e20000100800 */
[----:B------:R-:W-:Y:S01]  /*34b0*/  IMAD R7, R13, R17, R12 ;  /* 0x000000110d077224 */ /* 0x000fe200078e020c */
[----:B------:R-:W-:Y:S01]  /*34c0*/  LOP3.LUT R12, R15, 0xe0, RZ, 0xfc, !PT ;  /* 0x000000e00f0c7812 */ /* 0x000fe200078efcff */
[----:B------:R-:W-:-:S02]  /*34d0*/  IMAD R6, R13, R22, R6 ;  /* 0x000000160d067224 */ /* 0x000fc400078e0206 */
[----:B------:R-:W-:Y:S01]  /*34e0*/  @!P6 IMAD.IADD R14, R14, 0x1, -R13 ;  /* 0x000000010e0ee824 */ /* 0x000fe200078e0a0d */
[C---:B------:R-:W-:Y:S01]  /*34f0*/  ISETP.GT.U32.AND P6, PT, R13.reuse, R5, PT ;  /* 0x000000050d00720c */ /* 0x040fe20003fc4070 */
[----:B------:R-:W-:Y:S01]  /*3500*/  IMAD.HI.U32 R9, R24, R0, RZ ;  /* 0x0000000018097227 */ /* 0x000fe200078e00ff */
[----:B------:R-:W-:Y:S02]  /*3510*/  IABS R17, R12 ;  /* 0x0000000c00117213 */ /* 0x000fe40000000000 */
[C---:B------:R-:W-:Y:S01]  /*3520*/  ISETP.GT.U32.AND P4, PT, R13.reuse, R14, PT ;  /* 0x0000000e0d00720c */ /* 0x040fe20003f84070 */
[----:B0-----:R-:W-:Y:S02]  /*3530*/  IMAD.MOV.U32 R2, RZ, RZ, R21 ;  /* 0x000000ffff027224 */ /* 0x001fe400078e0015 */
[----:B------:R-:W-:Y:S01]  /*3540*/  @!P2 IMAD.IADD R10, R10, 0x1, -R13 ;  /* 0x000000010a0aa824 */ /* 0x000fe200078e0a0d */
[C---:B------:R-:W-:Y:S01]  /*3550*/  ISETP.GT.U32.AND P2, PT, R13.reuse, R6, PT ;  /* 0x000000060d00720c */ /* 0x040fe20003f44070 */
[----:B------:R-:W-:Y:S01]  /*3560*/  @!P1 IMAD.MOV R2, RZ, RZ, -R2 ;  /* 0x000000ffff029224 */ /* 0x000fe200078e0a02 */
[----:B------:R-:W-:Y:S01]  /*3570*/  ISETP.GT.U32.AND P1, PT, R13, R7, PT ;  /* 0x000000070d00720c */ /* 0x000fe20003f24070 */
[----:B------:R-:W-:-:S02]  /*3580*/  IMAD.MOV R9, RZ, RZ, -R9 ;  /* 0x000000ffff097224 */ /* 0x000fc400078e0a09 */
[--C-:B------:R-:W-:Y:S01]  /*3590*/  @!P0 IMAD.IADD R16, R16, 0x1, -R13.reuse ;  /* 0x0000000110108824 */ /* 0x100fe200078e0a0d */
[----:B------:R0:W-:Y:S01]  /*35a0*/  STL [R1+0x1c0], R2 ;  /* 0x0001c00201007387 */ /* 0x0001e20000100800 */
[----:B------:R-:W-:Y:S01]  /*35b0*/  IMAD R0, R13, R9, R0 ;  /* 0x000000090d007224 */ /* 0x000fe200078e0200 */
[----:B------:R-:W-:Y:S01]  /*35c0*/  LOP3.LUT R9, R15, 0xde, RZ, 0xfc, !PT ;  /* 0x000000de0f097812 */ /* 0x000fe200078efcff */
[--C-:B------:R-:W-:Y:S01]  /*35d0*/  @!P6 IMAD.IADD R5, R5, 0x1, -R13.reuse ;  /* 0x000000010505e824 */ /* 0x100fe200078e0a0d */
[----:B------:R-:W-:Y:S01]  /*35e0*/  ISETP.GE.AND P0, PT, R19, RZ, PT ;  /* 0x000000ff1300720c */ /* 0x000fe20003f06270 */
[----:B------:R-:W-:Y:S01]  /*35f0*/  IMAD.MOV.U32 R4, RZ, RZ, R10 ;  /* 0x000000ffff047224 */ /* 0x000fe200078e000a */
[----:B------:R-:W-:Y:S01]  /*3600*/  ISETP.GT.U32.AND P6, PT, R13, R0, PT ;  /* 0x000000000d00720c */ /* 0x000fe20003fc4070 */
[--C-:B------:R-:W-:Y:S01]  /*3610*/  @!P2 IMAD.IADD R6, R6, 0x1, -R13.reuse ;  /* 0x000000010606a824 */ /* 0x100fe200078e0a0d */
[----:B------:R-:W-:Y:S01]  /*3620*/  IABS R8, R9 ;  /* 0x0000000900087213 */ /* 0x000fe20000000000 */
[--C-:B------:R-:W-:Y:S01]  /*3630*/  @!P1 IMAD.IADD R7, R7, 0x1, -R13.reuse ;  /* 0x0000000107079824 */ /* 0x100fe200078e0a0d */
[----:B------:R-:W-:Y:S01]  /*3640*/  ISETP.GE.AND P1, PT, R3, RZ, PT ;  /* 0x000000ff0300720c */ /* 0x000fe20003f26270 */
[----:B0-----:R-:W-:Y:S01]  /*3650*/  IMAD.MOV.U32 R2, RZ, RZ, R16 ;  /* 0x000000ffff027224 */ /* 0x001fe200078e0010 */
[----:B------:R-:W-:Y:S01]  /*3660*/  ISETP.GE.AND P2, PT, R18, RZ, PT ;  /* 0x000000ff1200720c */ /* 0x000fe20003f46270 */
[----:B------:R-:W-:Y:S01]  /*3670*/  @!P4 IMAD.IADD R14, R14, 0x1, -R13 ;  /* 0x000000010e0ec824 */ /* 0x000fe200078e0a0d */
[----:B------:R-:W-:Y:S01]  /*3680*/  ISETP.GE.AND P4, PT, R20, RZ, PT ;  /* 0x000000ff1400720c */ /* 0x000fe20003f86270 */
[----:B------:R-:W-:Y:S01]  /*3690*/  @!P5 IMAD.MOV R4, RZ, RZ, -R4 ;  /* 0x000000ffff04d224 */ /* 0x000fe200078e0a04 */
[----:B------:R-:W-:Y:S01]  /*36a0*/  ISETP.GT.U32.AND P5, PT, R13, R7, PT ;  /* 0x000000070d00720c */ /* 0x000fe20003fa4070 */
[----:B------:R-:W-:Y:S01]  /*36b0*/  IMAD.HI.U32 R19, R24, R8, RZ ;  /* 0x0000000818137227 */ /* 0x000fe200078e00ff */
[----:B------:R-:W-:-:S02]  /*36c0*/  LOP3.LUT R10, R15, 0xdc, RZ, 0xfc, !PT ;  /* 0x000000dc0f0a7812 */ /* 0x000fc400078efcff */
[----:B------:R0:W-:Y:S01]  /*36d0*/  STL [R1+0x94], R4 ;  /* 0x0000940401007387 */ /* 0x0001e20000100800 */
[----:B------:R-:W-:Y:S01]  /*36e0*/  @!P3 IMAD.MOV R2, RZ, RZ, -R2 ;  /* 0x000000ffff02b224 */ /* 0x000fe200078e0a02 */
[----:B------:R-:W-:Y:S01]  /*36f0*/  ISETP.GT.U32.AND P3, PT, R13, R6, PT ;  /* 0x000000060d00720c */ /* 0x000fe20003f64070 */
[----:B------:R-:W-:Y:S01]  /*3700*/  IMAD.HI.U32 R21, R24, R17, RZ ;  /* 0x0000001118157227 */ /* 0x000fe200078e00ff */
[----:B------:R-:W-:Y:S02]  /*3710*/  IABS R16, R10 ;  /* 0x0000000a00107213 */ /* 0x000fe40000000000 */
[----:B------:R1:W-:Y:S01]  /*3720*/  STL [R1+0xb0], R2 ;  /* 0x0000b00201007387 */ /* 0x0003e20000100800 */
[----:B------:R-:W-:Y:S02]  /*3730*/  IMAD.MOV R19, RZ, RZ, -R19 ;  /* 0x000000ffff137224 */ /* 0x000fe400078e0a13 */
[----:B------:R-:W-:Y:S02]  /*3740*/  IMAD.MOV R21, RZ, RZ, -R21 ;  /* 0x000000ffff157224 */ /* 0x000fe400078e0a15 */
[----:B------:R-:W-:-:S02]  /*3750*/  @!P6 IMAD.IADD R0, R0, 0x1, -R13 ;  /* 0x000000010000e824 */ /* 0x000fc400078e0a0d */
[----:B0-----:R-:W-:Y:S01]  /*3760*/  IMAD.MOV.U32 R4, RZ, RZ, R5 ;  /* 0x000000ffff047224 */ /* 0x001fe200078e0005 */
[----:B------:R-:W-:Y:S01]  /*3770*/  LOP3.LUT R5, R15, 0xda, RZ, 0xfc, !PT ;  /* 0x000000da0f057812 */ /* 0x000fe200078efcff */
[C---:B------:R-:W-:Y:S01]  /*3780*/  IMAD R8, R13.reuse, R19, R8 ;  /* 0x000000130d087224 */ /* 0x040fe200078e0208 */
[----:B------:R-:W-:Y:S01]  /*3790*/  ISETP.GT.U32.AND P6, PT, R13, R0, PT ;  /* 0x000000000d00720c */ /* 0x000fe20003fc4070 */
[----:B-1----:R-:W-:Y:S01]  /*37a0*/  IMAD.MOV.U32 R2, RZ, RZ, R14 ;  /* 0x000000ffff027224 */ /* 0x002fe200078e000e */
[----:B------:R-:W-:Y:S01]  /*37b0*/  LOP3.LUT R14, R15, 0xd8, RZ, 0xfc, !PT ;  /* 0x000000d80f0e7812 */ /* 0x000fe200078efcff */
[----:B------:R-:W-:Y:S01]  /*37c0*/  IMAD R3, R13, R21, R17 ;  /* 0x000000150d037224 */ /* 0x000fe200078e0211 */
[----:B------:R-:W-:Y:S01]  /*37d0*/  LOP3.LUT R21, R15, 0x5c, RZ, 0xfc, !PT ;  /* 0x0000005c0f157812 */ /* 0x000fe200078efcff */
[----:B------:R-:W-:Y:S02]  /*37e0*/  @!P0 IMAD.MOV R4, RZ, RZ, -R4 ;  /* 0x000000ffff048224 */ /* 0x000fe400078e0a04 */
[----:B------:R-:W-:Y:S01]  /*37f0*/  @!P4 IMAD.MOV R2, RZ, RZ, -R2 ;  /* 0x000000ffff02c224 */ /* 0x000fe200078e0a02 */
[----:B------:R-:W-:Y:S01]  /*3800*/  ISETP.GT.U32.AND P0, PT, R13, R3, PT ;  /* 0x000000030d00720c */ /* 0x000fe20003f04070 */
[--C-:B------:R-:W-:Y:S01]  /*3810*/  @!P5 IMAD.IADD R7, R7, 0x1, -R13.reuse ;  /* 0x000000010707d824 */ /* 0x100fe200078e0a0d */
[----:B------:R-:W-:Y:S01]  /*3820*/  ISETP.GT.U32.AND P5, PT, R13, R8, PT ;  /* 0x000000080d00720c */ /* 0x000fe20003fa4070 */
[--C-:B------:R-:W-:Y:S01]  /*3830*/  @!P3 IMAD.IADD R6, R6, 0x1, -R13.reuse ;  /* 0x000000010606b824 */ /* 0x100fe200078e0a0d */
[----:B------:R0:W-:Y:S01]  /*3840*/  STL [R1+0xbc], R4 ;  /* 0x0000bc0401007387 */ /* 0x0001e20000100800 */
[----:B------:R-:W-:Y:S01]  /*3850*/  ISETP.GE.AND P4, PT, R11, RZ, PT ;  /* 0x000000ff0b00720c */ /* 0x000fe20003f86270 */
[----:B------:R-:W-:Y:S01]  /*3860*/  @!P6 IMAD.IADD R0, R0, 0x1, -R13 ;  /* 0x000000010000e824 */ /* 0x000fe200078e0a0d */
[----:B------:R-:W-:Y:S01]  /*3870*/  ISETP.GE.AND P3, PT, R12, RZ, PT ;  /* 0x000000ff0c00720c */ /* 0x000fe20003f66270 */
[----:B------:R1:W-:Y:S01]  /*3880*/  STL [R1+0xc4], R2 ;  /* 0x0000c40201007387 */ /* 0x0003e20000100800 */
[----:B------:R-:W-:Y:S01]  /*3890*/  IMAD.HI.U32 R12, R24, R16, RZ ;  /* 0x00000010180c7227 */ /* 0x000fe200078e00ff */
[----:B------:R-:W-:-:S02]  /*38a0*/  IABS R11, R5 ;  /* 0x00000005000b7213 */ /* 0x000fc40000000000 */
[----:B------:R-:W-:Y:S01]  /*38b0*/  ISETP.GE.AND P6, PT, R9, RZ, PT ;  /* 0x000000ff0900720c */ /* 0x000fe20003fc6270 */
[----:B------:R-:W-:Y:S02]  /*38c0*/  IMAD.MOV R12, RZ, RZ, -R12 ;  /* 0x000000ffff0c7224 */ /* 0x000fe400078e0a0c */
[----:B0-----:R-:W-:Y:S02]  /*38d0*/  IMAD.MOV.U32 R4, RZ, RZ, R7 ;  /* 0x000000ffff047224 */ /* 0x001fe400078e0007 */
[--C-:B------:R-:W-:Y:S02]  /*38e0*/  @!P5 IMAD.IADD R8, R8, 0x1, -R13.reuse ;  /* 0x000000010808d824 */ /* 0x100fe400078e0a0d */
[----:B-1----:R-:W-:Y:S02]  /*38f0*/  IMAD.MOV.U32 R2, RZ, RZ, R6 ;  /* 0x000000ffff027224 */ /* 0x002fe400078e0006 */
[----:B------:R-:W-:Y:S01]  /*3900*/  @!P1 IMAD.MOV R4, RZ, RZ, -R4 ;  /* 0x000000ffff049224 */ /* 0x000fe200078e0a04 */
[----:B------:R-:W-:Y:S01]  /*3910*/  ISETP.GT.U32.AND P5, PT, R13, R8, PT ;  /* 0x000000080d00720c */ /* 0x000fe20003fa4070 */
[----:B------:R-:W-:Y:S01]  /*3920*/  @!P2 IMAD.MOV R2, RZ, RZ, -R2 ;  /* 0x000000ffff02a224 */ /* 0x000fe200078e0a02 */
[----:B------:R-:W-:Y:S01]  /*3930*/  ISETP.GE.AND P2, PT, R5, RZ, PT ;  /* 0x000000ff0500720c */ /* 0x000fe20003f46270 */
[----:B------:R-:W-:Y:S01]  /*3940*/  @!P0 IMAD.IADD R3, R3, 0x1, -R13 ;  /* 0x0000000103038824 */ /* 0x000fe200078e0a0d */
[----:B------:R-:W-:Y:S01]  /*3950*/  STL [R1+0x1a4], R4 ;  /* 0x0001a40401007387 */ /* 0x000fe20000100800 */
[----:B------:R-:W-:Y:S01]  /*3960*/  IMAD R16, R13, R12, R16 ;  /* 0x0000000c0d107224 */ /* 0x000fe200078e0210 */
[----:B------:R-:W-:Y:S01]  /*3970*/  LOP3.LUT R5, R15, 0xd4, RZ, 0xfc, !PT ;  /* 0x000000d40f057812 */ /* 0x000fe200078efcff */
[----:B------:R-:W-:Y:S01]  /*3980*/  IMAD.HI.U32 R9, R24, R11, RZ ;  /* 0x0000000b18097227 */ /* 0x000fe200078e00ff */
[----:B------:R0:W-:Y:S01]  /*3990*/  STL [R1+0x1a8], R2 ;  /* 0x0001a80201007387 */ /* 0x0001e20000100800 */
[----:B------:R-:W-:-:S02]  /*39a0*/  ISETP.GT.U32.AND P1, PT, R13, R3, PT ;  /* 0x000000030d00720c */ /* 0x000fc40003f24070 */
[----:B------:R-:W-:Y:S01]  /*39b0*/  IMAD.MOV R9, RZ, RZ, -R9 ;  /* 0x000000ffff097224 */ /* 0x000fe200078e0a09 */
[----:B------:R-:W-:Y:S01]  /*39c0*/  ISETP.GE.AND P0, PT, R10, RZ, PT ;  /* 0x000000ff0a00720c */ /* 0x000fe20003f06270 */
[----:B------:R-:W-:Y:S01]  /*39d0*/  @!P5 IMAD.IADD R8, R8, 0x1, -R13 ;  /* 0x000000010808d824 */ /* 0x000fe200078e0a0d */
[----:B------:R-:W-:Y:S01]  /*39e0*/  LOP3.LUT R10, R15, 0xd0, RZ, 0xfc, !PT ;  /* 0x000000d00f0a7812 */ /* 0x000fe200078efcff */
[----:B------:R-:W-:Y:S01]  /*39f0*/  IMAD R11, R13, R9, R11 ;  /* 0x000000090d0b7224 */ /* 0x000fe200078e020b */
[----:B------:R-:W-:Y:S01]  /*3a00*/  IABS R9, R5 ;  /* 0x0000000500097213 */ /* 0x000fe20000000000 */
[----:B0-----:R-:W-:Y:S01]  /*3a10*/  IMAD.MOV.U32 R2, RZ, RZ, R0 ;  /* 0x000000ffff027224 */ /* 0x001fe200078e0000 */
[----:B------:R-:W-:Y:S02]  /*3a20*/  LOP3.LUT R0, R15, 0xd6, RZ, 0xfc, !PT ;  /* 0x000000d60f007812 */ /* 0x000fe400078efcff */
[C---:B------:R-:W-:Y:S01]  /*3a30*/  ISETP.GT.U32.AND P5, PT, R13.reuse, R11, PT ;  /* 0x0000000b0d00720c */ /* 0x040fe20003fa4070 */
[----:B------:R-:W-:Y:S01]  /*3a40*/  @!P4 IMAD.MOV R2, RZ, RZ, -R2 ;  /* 0x000000ffff02c224 */ /* 0x000fe200078e0a02 */
[----:B------:R-:W-:Y:S01]  /*3a50*/  ISETP.GT.U32.AND P4, PT, R13, R16, PT ;  /* 0x000000100d00720c */ /* 0x000fe20003f84070 */
[----:B------:R-:W-:Y:S01]  /*3a60*/  @!P1 IMAD.IADD R3, R3, 0x1, -R13 ;  /* 0x0000000103039824 */ /* 0x000fe200078e0a0d */
[----:B------:R-:W-:-:S02]  /*3a70*/  ISETP.GE.AND P1, PT, R14, RZ, PT ;  /* 0x000000ff0e00720c */ /* 0x000fc40003f26270 */
[----:B------:R-:W-:Y:S01]  /*3a80*/  IABS R14, R14 ;  /* 0x0000000e000e7213 */ /* 0x000fe20000000000 */
[----:B------:R0:W-:Y:S01]  /*3a90*/  STL [R1+0x1b0], R2 ;  /* 0x0001b00201007387 */ /* 0x0001e20000100800 */
[----:B------:R-:W-:Y:S02]  /*3aa0*/  IABS R7, R0 ;  /* 0x0000000000077213 */ /* 0x000fe40000000000 */
[----:B------:R-:W-:Y:S01]  /*3ab0*/  IABS R17, R10 ;  /* 0x0000000a00117213 */ /* 0x000fe20000000000 */
[----:B------:R-:W-:-:S04]  /*3ac0*/  IMAD.HI.U32 R6, R24, R14, RZ ;  /* 0x0000000e18067227 */ /* 0x000fc800078e00ff */
[----:B------:R-:W-:Y:S02]  /*3ad0*/  @!P4 IMAD.IADD R16, R16, 0x1, -R13 ;  /* 0x000000011010c824 */ /* 0x000fe400078e0a0d */
[----:B0-----:R-:W-:Y:S02]  /*3ae0*/  IMAD.MOV.U32 R2, RZ, RZ, R3 ;  /* 0x000000ffff027224 */ /* 0x001fe400078e0003 */
[----:B------:R-:W-:Y:S01]  /*3af0*/  IMAD.MOV R6, RZ, RZ, -R6 ;  /* 0x000000ffff067224 */ /* 0x000fe200078e0a06 */
[----:B------:R-:W-:Y:S01]  /*3b00*/  ISETP.GT.U32.AND P4, PT, R13, R16, PT ;  /* 0x000000100d00720c */ /* 0x000fe20003f84070 */
[----:B------:R-:W-:Y:S01]  /*3b10*/  @!P3 IMAD.MOV R2, RZ, RZ, -R2 ;  /* 0x000000ffff02b224 */ /* 0x000fe200078e0a02 */
[----:B------:R-:W-:Y:S01]  /*3b20*/  ISETP.GE.AND P3, PT, R0, RZ, PT ;  /* 0x000000ff0000720c */ /* 0x000fe20003f66270 */
[----:B------:R-:W-:Y:S02]  /*3b30*/  @!P5 IMAD.IADD R11, R11, 0x1, -R13 ;  /* 0x000000010b0bd824 */ /* 0x000fe400078e0a0d */
[C---:B------:R-:W-:Y:S01]  /*3b40*/  IMAD R14, R13.reuse, R6, R14 ;  /* 0x000000060d0e7224 */ /* 0x040fe200078e020e */
[----:B------:R0:W-:Y:S01]  /*3b50*/  STL [R1+0x1bc], R2 ;  /* 0x0001bc0201007387 */ /* 0x0001e20000100800 */
[----:B------:R-:W-:Y:S01]  /*3b60*/  IMAD.HI.U32 R0, R24, R9, RZ ;  /* 0x0000000918007227 */ /* 0x000fe200078e00ff */
[----:B------:R-:W-:-:S03]  /*3b70*/  ISETP.GT.U32.AND P5, PT, R13, R11, PT ;  /* 0x0000000b0d00720c */ /* 0x000fc60003fa4070 */
[----:B------:R-:W-:-:S04]  /*3b80*/  IMAD.HI.U32 R3, R24, R7, RZ ;  /* 0x0000000718037227 */ /* 0x000fc800078e00ff */
[----:B------:R-:W-:Y:S01]  /*3b90*/  @!P4 IMAD.IADD R16, R16, 0x1, -R13 ;  /* 0x000000011010c824 */ /* 0x000fe200078e0a0d */
[----:B------:R-:W-:Y:S01]  /*3ba0*/  ISETP.GT.U32.AND P4, PT, R13, R14, PT ;  /* 0x0000000e0d00720c */ /* 0x000fe20003f84070 */
[----:B0-----:R-:W-:Y:S01]  /*3bb0*/  IMAD.MOV.U32 R2, RZ, RZ, R8 ;  /* 0x000000ffff027224 */ /* 0x001fe200078e0008 */
[----:B------:R-:W-:Y:S01]  /*3bc0*/  LOP3.LUT R8, R15, 0xce, RZ, 0xfc, !PT ;  /* 0x000000ce0f087812 */ /* 0x000fe200078efcff */
[----:B------:R-:W-:Y:S02]  /*3bd0*/  IMAD.MOV R3, RZ, RZ, -R3 ;  /* 0x000000ffff037224 */ /* 0x000fe400078e0a03 */
[----:B------:R-:W-:Y:S01]  /*3be0*/  @!P6 IMAD.MOV R2, RZ, RZ, -R2 ;  /* 0x000000ffff02e224 */ /* 0x000fe200078e0a02 */
[----:B------:R-:W-:Y:S01]  /*3bf0*/  ISETP.GE.AND P6, PT, R5, RZ, PT ;  /* 0x000000ff0500720c */ /* 0x000fe20003fc6270 */
[----:B------:R-:W-:Y:S01]  /*3c00*/  IMAD.MOV R5, RZ, RZ, -R0 ;  /* 0x000000ffff057224 */ /* 0x000fe200078e0a00 */
[----:B------:R-:W-:Y:S01]  /*3c10*/  LOP3.LUT R0, R15, 0xd2, RZ, 0xfc, !PT ;  /* 0x000000d20f007812 */ /* 0x000fe200078efcff */
[C---:B------:R-:W-:Y:S01]  /*3c20*/  IMAD R7, R13.reuse, R3, R7 ;  /* 0x000000030d077224 */ /* 0x040fe200078e0207 */
[----:B------:R0:W-:Y:S01]  /*3c30*/  STL [R1+0x1b8], R2 ;  /* 0x0001b80201007387 */ /* 0x0001e20000100800 */
[----:B------:R-:W-:Y:S01]  /*3c40*/  IMAD R9, R13, R5, R9 ;  /* 0x000000050d097224 */ /* 0x000fe200078e0209 */
[----:B------:R-:W-:Y:S01]  /*3c50*/  IABS R5, R0 ;  /* 0x0000000000057213 */ /* 0x000fe20000000000 */
[--C-:B------:R-:W-:Y:S01]  /*3c60*/  @!P5 IMAD.IADD R11, R11, 0x1, -R13.reuse ;  /* 0x000000010b0bd824 */ /* 0x100fe200078e0a0d */
[----:B------:R-:W-:Y:S01]  /*3c70*/  ISETP.GT.U32.AND P5, PT, R13, R7, PT ;  /* 0x000000070d00720c */ /* 0x000fe20003fa4070 */
[----:B------:R-:W-:Y:S01]  /*3c80*/  @!P4 IMAD.IADD R14, R14, 0x1, -R13 ;  /* 0x000000010e0ec824 */ /* 0x000fe200078e0a0d */
[----:B------:R-:W-:-:S02]  /*3c90*/  IABS R12, R8 ;  /* 0x00000008000c7213 */ /* 0x000fc40000000000 */
[----:B------:R-:W-:Y:S01]  /*3ca0*/  LOP3.LUT R3, R15, 0xcc, RZ, 0xfc, !PT ;  /* 0x000000cc0f037812 */ /* 0x000fe200078efcff */
[----:B0-----:R-:W-:Y:S01]  /*3cb0*/  IMAD.MOV.U32 R2, RZ, RZ, R16 ;  /* 0x000000ffff027224 */ /* 0x001fe200078e0010 */
[C---:B------:R-:W-:Y:S01]  /*3cc0*/  ISETP.GT.U32.AND P4, PT, R13.reuse, R14, PT ;  /* 0x0000000e0d00720c */ /* 0x040fe20003f84070 */
[----:B------:R-:W-:Y:S01]  /*3cd0*/  IMAD.MOV.U32 R16, RZ, RZ, R17 ;  /* 0x000000ffff107224 */ /* 0x000fe200078e0011 */
[----:B------:R-:W-:Y:S01]  /*3ce0*/  IABS R6, R3 ;  /* 0x0000000300067213 */ /* 0x000fe20000000000 */
[----:B------:R-:W-:Y:S01]  /*3cf0*/  @!P0 IMAD.MOV R2, RZ, RZ, -R2 ;  /* 0x000000ffff028224 */ /* 0x000fe200078e0a02 */
[----:B------:R-:W-:Y:S01]  /*3d00*/  ISETP.GT.U32.AND P0, PT, R13, R9, PT ;  /* 0x000000090d00720c */ /* 0x000fe20003f04070 */
[----:B------:R-:W-:-:S03]  /*3d10*/  IMAD.HI.U32 R17, R24, R5, RZ ;  /* 0x0000000518117227 */ /* 0x000fc600078e00ff */
[----:B------:R0:W-:Y:S01]  /*3d20*/  STL [R1+0x1b4], R2 ;  /* 0x0001b40201007387 */ /* 0x0001e20000100800 */
[----:B------:R-:W-:Y:S02]  /*3d30*/  IMAD.MOV R17, RZ, RZ, -R17 ;  /* 0x000000ffff117224 */ /* 0x000fe400078e0a11 */
[--C-:B------:R-:W-:Y:S02]  /*3d40*/  @!P5 IMAD.IADD R7, R7, 0x1, -R13.reuse ;  /* 0x000000010707d824 */ /* 0x100fe400078e0a0d */
[----:B------:R-:W-:-:S03]  /*3d50*/  @!P4 IMAD.IADD R14, R14, 0x1, -R13 ;  /* 0x000000010e0ec824 */ /* 0x000fc600078e0a0d */
[----:B------:R-:W-:Y:S01]  /*3d60*/  ISETP.GT.U32.AND P5, PT, R13, R7, PT ;  /* 0x000000070d00720c */ /* 0x000fe20003fa4070 */
[----:B------:R-:W-:Y:S02]  /*3d70*/  @!P0 IMAD.IADD R9, R9, 0x1, -R13 ;  /* 0x0000000109098824 */ /* 0x000fe400078e0a0d */
[----:B0-----:R-:W-:Y:S02]  /*3d80*/  IMAD.MOV.U32 R2, RZ, RZ, R11 ;  /* 0x000000ffff027224 */ /* 0x001fe400078e000b */
[----:B------:R-:W-:Y:S01]  /*3d90*/  IMAD.MOV.U32 R11, RZ, RZ, R12 ;  /* 0x000000ffff0b7224 */ /* 0x000fe200078e000c */
[C---:B------:R-:W-:Y:S01]  /*3da0*/  ISETP.GT.U32.AND P0, PT, R13.reuse, R9, PT ;  /* 0x000000090d00720c */ /* 0x040fe20003f04070 */
[----:B------:R-:W-:Y:S01]  /*3db0*/  @!P2 IMAD.MOV R2, RZ, RZ, -R2 ;  /* 0x000000ffff02a224 */ /* 0x000fe200078e0a02 */
[----:B------:R-:W-:Y:S01]  /*3dc0*/  ISETP.GE.AND P2, PT, R0, RZ, PT ;  /* 0x000000ff0000720c */ /* 0x000fe20003f46270 */
[C---:B------:R-:W-:Y:S02]  /*3dd0*/  IMAD R0, R13.reuse, R17, R5 ;  /* 0x000000110d007224 */ /* 0x040fe400078e0205 */
[C---:B------:R-:W-:Y:S01]  /*3de0*/  IMAD.HI.U32 R5, R24.reuse, R11, RZ ;  /* 0x0000000b18057227 */ /* 0x040fe200078e00ff */
[----:B------:R0:W-:Y:S02]  /*3df0*/  STL [R1+0x1ac], R2 ;  /* 0x0001ac0201007387 */ /* 0x0001e40000100800 */
[----:B------:R-:W-:Y:S01]  /*3e00*/  ISETP.GT.U32.AND P4, PT, R13, R0, PT ;  /* 0x000000000d00720c */ /* 0x000fe20003f84070 */
[----:B------:R-:W-:-:S04]  /*3e10*/  IMAD.HI.U32 R17, R24, R16, RZ ;  /* 0x0000001018117227 */ /* 0x000fc800078e00ff */
[----:B------:R-:W-:-:S04]  /*3e20*/  IMAD.HI.U32 R12, R24, R6, RZ ;  /* 0x00000006180c7227 */ /* 0x000fc800078e00ff */
[----:B0-----:R-:W-:Y:S02]  /*3e30*/  IMAD.MOV.U32 R2, RZ, RZ, R14 ;  /* 0x000000ffff027224 */ /* 0x001fe400078e000e */
[----:B------:R-:W-:Y:S02]  /*3e40*/  IMAD.MOV R5, RZ, RZ, -R5 ;  /* 0x000000ffff057224 */ /* 0x000fe400078e0a05 */
[----:B------:R-:W-:Y:S02]  /*3e50*/  @!P1 IMAD.MOV R2, RZ, RZ, -R2 ;  /* 0x000000ffff029224 */ /* 0x000fe400078e0a02 */
[----:B------:R-:W-:Y:S02]  /*3e60*/  IMAD.MOV R17, RZ, RZ, -R17 ;  /* 0x000000ffff117224 */ /* 0x000fe400078e0a11 */
[----:B------:R-:W-:Y:S01]  /*3e70*/  IMAD.MOV R12, RZ, RZ, -R12 ;  /* 0x000000ffff0c7224 */ /* 0x000fe200078e0a0c */
[----:B------:R0:W-:Y:S01]  /*3e80*/  STL [R1+0xd0], R2 ;  /* 0x0000d00201007387 */ /* 0x0001e20000100800 */
[----:B------:R-:W-:Y:S01]  /*3e90*/  IMAD R11, R13, R5, R11 ;  /* 0x000000050d0b7224 */ /* 0x000fe200078e020b */
[----:B------:R-:W-:Y:S01]  /*3ea0*/  LOP3.LUT R5, R15, 0xca, RZ, 0xfc, !PT ;  /* 0x000000ca0f057812 */ /* 0x000fe200078efcff */
[----:B------:R-:W-:-:S02]  /*3eb0*/  @!P0 IMAD.IADD R9, R9, 0x1, -R13 ;  /* 0x0000000109098824 */ /* 0x000fc400078e0a0d */
[----:B------:R-:W-:Y:S01]  /*3ec0*/  @!P5 IMAD.IADD R7, R7, 0x1, -R13 ;  /* 0x000000010707d824 */ /* 0x000fe200078e0a0d */
[----:B------:R-:W-:Y:S01]  /*3ed0*/  ISETP.GE.AND P5, PT, R10, RZ, PT ;  /* 0x000000ff0a00720c */ /* 0x000fe20003fa6270 */
[C---:B------:R-:W-:Y:S01]  /*3ee0*/  IMAD R10, R13.reuse, R17, R16 ;  /* 0x000000110d0a7224 */ /* 0x040fe200078e0210 */
[C---:B------:R-:W-:Y:S01]  /*3ef0*/  ISETP.GT.U32.AND P0, PT, R13.reuse, R11, PT ;  /* 0x0000000b0d00720c */ /* 0x040fe20003f04070 */
[C---:B------:R-:W-:Y:S01]  /*3f00*/  IMAD R6, R13.reuse, R12, R6 ;  /* 0x0000000c0d067224 */ /* 0x040fe200078e0206 */
[----:B------:R-:W-:Y:S01]  /*3f10*/  IABS R12, R5 ;  /* 0x00000005000c7213 */ /* 0x000fe20000000000 */
[----:B0-----:R-:W-:Y:S01]  /*3f20*/  IMAD.MOV.U32 R2, RZ, RZ, R9 ;  /* 0x000000ffff027224 */ /* 0x001fe200078e0009 */
[C---:B------:R-:W-:Y:S01]  /*3f30*/  ISETP.GT.U32.AND P1, PT, R13.reuse, R10, PT ;  /* 0x0000000a0d00720c */ /* 0x040fe20003f24070 */
[----:B------:R-:W-:Y:S02]  /*3f40*/  @!P4 IMAD.IADD R0, R0, 0x1, -R13 ;  /* 0x000000010000c824 */ /* 0x000fe400078e0a0d */
[----:B------:R-:W-:Y:S01]  /*3f50*/  @!P6 IMAD.MOV R2, RZ, RZ, -R2 ;  /* 0x000000ffff02e224 */ /* 0x000fe200078e0a02 */
[C---:B------:R-:W-:Y:S01]  /*3f60*/  ISETP.GT.U32.AND P6, PT, R13.reuse, R6, PT ;  /* 0x000000060d00720c */ /* 0x040fe20003fc4070 */
[----:B------:R-:W-:Y:S01]  /*3f70*/  IMAD.MOV.U32 R4, RZ, RZ, R7 ;  /* 0x000000ffff047224 */ /* 0x000fe200078e0007 */
[----:B------:R-:W-:Y:S01]  /*3f80*/  ISETP.GT.U32.AND P4, PT, R13, R0, PT ;  /* 0x000000000d00720c */ /* 0x000fe20003f84070 */
[----:B------:R-:W-:-:S02]  /*3f90*/  IMAD.MOV.U32 R7, RZ, RZ, R12 ;  /* 0x000000ffff077224 */ /* 0x000fc400078e000c */
[----:B------:R-:W-:Y:S01]  /*3fa0*/  @!P3 IMAD.MOV R4, RZ, RZ, -R4 ;  /* 0x000000ffff04b224 */ /* 0x000fe200078e0a04 */
[----:B------:R-:W-:Y:S01]  /*3fb0*/  ISETP.GE.AND P3, PT, R8, RZ, PT ;  /* 0x000000ff0800720c */ /* 0x000fe20003f66270 */
[----:B------:R-:W-:Y:S01]  /*3fc0*/  IMAD.HI.U32 R9, R24, R7, RZ ;  /* 0x0000000718097227 */ /* 0x000fe200078e00ff */
[----:B------:R-:W-:Y:S02]  /*3fd0*/  LOP3.LUT R8, R15, 0xc8, RZ, 0xfc, !PT ;  /* 0x000000c80f087812 */ /* 0x000fe400078efcff */
[----:B------:R-:W-:Y:S01]  /*3fe0*/  STL [R1+0x198], R4 ;  /* 0x0001980401007387 */ /* 0x000fe20000100800 */
[----:B------:R-:W-:Y:S01]  /*3ff0*/  @!P0 IMAD.IADD R11, R11, 0x1, -R13 ;  /* 0x000000010b0b8824 */ /* 0x000fe200078e0a0d */
[----:B------:R-:W-:Y:S01]  /*4000*/  IABS R12, R8 ;  /* 0x00000008000c7213 */ /* 0x000fe20000000000 */
[----:B------:R-:W-:Y:S01]  /*4010*/  IMAD.MOV R9, RZ, RZ, -R9 ;  /* 0x000000ffff097224 */ /* 0x000fe200078e0a09 */
[----:B------:R0:W-:Y:S01]  /*4020*/  STL [R1+0x19c], R2 ;  /* 0x00019c0201007387 */ /* 0x0001e20000100800 */
[--C-:B------:R-:W-:Y:S01]  /*4030*/  @!P1 IMAD.IADD R10, R10, 0x1, -R13.reuse ;  /* 0x000000010a0a9824 */ /* 0x100fe200078e0a0d */
[----:B------:R-:W-:Y:S01]  /*4040*/  ISETP.GE.AND P1, PT, R5, RZ, PT ;  /* 0x000000ff0500720c */ /* 0x000fe20003f26270 */
[--C-:B------:R-:W-:Y:S01]  /*4050*/  @!P6 IMAD.IADD R6, R6, 0x1, -R13.reuse ;  /* 0x000000010606e824 */ /* 0x100fe200078e0a0d */
[C---:B------:R-:W-:Y:S01]  /*4060*/  ISETP.GT.U32.AND P6, PT, R13.reuse, R11, PT ;  /* 0x0000000b0d00720c */ /* 0x040fe20003fc4070 */
[----:B------:R-:W-:Y:S01]  /*4070*/  @!P4 IMAD.IADD R0, R0, 0x1, -R13 ;  /* 0x000000010000c824 */ /* 0x000fe200078e0a0d */
[C---:B------:R-:W-:Y:S01]  /*4080*/  ISETP.GT.U32.AND P0, PT, R13.reuse, R10, PT ;  /* 0x0000000a0d00720c */ /* 0x040fe20003f04070 */
[----:B------:R-:W-:Y:S01]  /*4090*/  IMAD R7, R13, R9, R7 ;  /* 0x000000090d077224 */ /* 0x000fe200078e0207 */
[----:B------:R-:W-:Y:S01]  /*40a0*/  ISETP.GE.AND P4, PT, R3, RZ, PT ;  /* 0x000000ff0300720c */ /* 0x000fe20003f86270 */
[----:B------:R-:W-:Y:S01]  /*40b0*/  IMAD.HI.U32 R9, R24, R12, RZ ;  /* 0x0000000c18097227 */ /* 0x000fe200078e00ff */
[----:B------:R-:W-:-:S02]  /*40c0*/  LOP3.LUT R3, R15, 0xc2, RZ, 0xfc, !PT ;  /* 0x000000c20f037812 */ /* 0x000fc400078efcff */
[C---:B------:R-:W-:Y:S01]  /*40d0*/  LOP3.LUT R5, R15.reuse, 0xc6, RZ, 0xfc, !PT ;  /* 0x000000c60f057812 */ /* 0x040fe200078efcff */
[----:B0-----:R-:W-:Y:S01]  /*40e0*/  IMAD.MOV.U32 R2, RZ, RZ, R0 ;  /* 0x000000ffff027224 */ /* 0x001fe200078e0000 */
[----:B------:R-:W-:Y:S01]  /*40f0*/  IABS R16, R3 ;  /* 0x0000000300107213 */ /* 0x000fe20000000000 */
[----:B------:R-:W-:Y:S01]  /*4100*/  IMAD.MOV R9, RZ, RZ, -R9 ;  /* 0x000000ffff097224 */ /* 0x000fe200078e0a09 */
[----:B------:R-:W-:Y:S01]  /*4110*/  LOP3.LUT R0, R15, 0xc4, RZ, 0xfc, !PT ;  /* 0x000000c40f007812 */ /* 0x000fe200078efcff */
[----:B------:R-:W-:Y:S01]  /*4120*/  @!P2 IMAD.MOV R2, RZ, RZ, -R2 ;  /* 0x000000ffff02a224 */ /* 0x000fe200078e0a02 */
[C---:B------:R-:W-:Y:S01]  /*4130*/  ISETP.GT.U32.AND P2, PT, R13.reuse, R6, PT ;  /* 0x000000060d00720c */ /* 0x040fe20003f44070 */
[----:B------:R-:W-:Y:S01]  /*4140*/  IMAD R12, R13, R9, R12 ;  /* 0x000000090d0c7224 */ /* 0x000fe200078e020c */
[----:B------:R-:W-:Y:S01]  /*4150*/  IABS R14, R5 ;  /* 0x00000005000e7213 */ /* 0x000fe20000000000 */
[--C-:B------:R-:W-:Y:S01]  /*4160*/  @!P6 IMAD.IADD R11, R11, 0x1, -R13.reuse ;  /* 0x000000010b0be824 */ /* 0x100fe200078e0a0d */
[----:B------:R-:W-:Y:S01]  /*4170*/  IABS R9, R0 ;  /* 0x0000000000097213 */ /* 0x000fe20000000000 */
[----:B------:R-:W-:Y:S01]  /*4180*/  @!P0 IMAD.IADD R10, R10, 0x1, -R13 ;  /* 0x000000010a0a8824 */ /* 0x000fe200078e0a0d */
[C---:B------:R-:W-:Y:S01]  /*4190*/  ISETP.GT.U32.AND P6, PT, R13.reuse, R12, PT ;  /* 0x0000000c0d00720c */ /* 0x040fe20003fc4070 */
[----:B------:R0:W-:Y:S01]  /*41a0*/  STL [R1+0x1a0], R2 ;  /* 0x0001a00201007387 */ /* 0x0001e20000100800 */
[----:B------:R-:W-:Y:S01]  /*41b0*/  ISETP.GT.U32.AND P0, PT, R13, R7, PT ;  /* 0x000000070d00720c */ /* 0x000fe20003f04070 */
[----:B------:R-:W-:-:S04]  /*41c0*/  IMAD.HI.U32 R17, R24, R9, RZ ;  /* 0x0000000918117227 */ /* 0x000fc800078e00ff */
[----:B------:R-:W-:Y:S01]  /*41d0*/  @!P2 IMAD.IADD R6, R6, 0x1, -R13 ;  /* 0x000000010606a824 */ /* 0x000fe200078e0a0d */
[----:B------:R-:W-:Y:S01]  /*41e0*/  ISETP.GE.AND P2, PT, R8, RZ, PT ;  /* 0x000000ff0800720c */ /* 0x000fe20003f46270 */
[----:B------:R-:W-:Y:S02]  /*41f0*/  IMAD.MOV.U32 R8, RZ, RZ, R16 ;  /* 0x000000ffff087224 */ /* 0x000fe400078e0010 */
[----:B------:R-:W-:-:S04]  /*4200*/  IMAD.HI.U32 R16, R24, R14, RZ ;  /* 0x0000000e18107227 */ /* 0x000fc800078e00ff */
[----:B0-----:R-:W-:Y:S02]  /*4210*/  IMAD.MOV.U32 R2, RZ, RZ, R10 ;  /* 0x000000ffff027224 */ /* 0x001fe400078e000a */
[--C-:B------:R-:W-:Y:S02]  /*4220*/  @!P6 IMAD.IADD R12, R12, 0x1, -R13.reuse ;  /* 0x000000010c0ce824 */ /* 0x100fe400078e0a0d */
[----:B------:R-:W-:Y:S02]  /*4230*/  IMAD.MOV R16, RZ, RZ, -R16 ;  /* 0x000000ffff107224 */ /* 0x000fe400078e0a10 */
[----:B------:R-:W-:Y:S01]  /*4240*/  @!P0 IMAD.IADD R7, R7, 0x1, -R13 ;  /* 0x0000000107078824 */ /* 0x000fe200078e0a0d */
[----:B------:R-:W-:Y:S01]  /*4250*/  ISETP.GE.AND P0, PT, R5, RZ, PT ;  /* 0x000000ff0500720c */ /* 0x000fe20003f06270 */
[----:B------:R-:W-:Y:S01]  /*4260*/  @!P5 IMAD.MOV R2, RZ, RZ, -R2 ;  /* 0x000000ffff02d224 */ /* 0x000fe200078e0a02 */
[C---:B------:R-:W-:Y:S01]  /*4270*/  ISETP.GT.U32.AND P6, PT, R13.reuse, R12, PT ;  /* 0x0000000c0d00720c */ /* 0x040fe20003fc4070 */
[----:B------:R-:W-:Y:S01]  /*4280*/  IMAD.HI.U32 R5, R24, R8, RZ ;  /* 0x0000000818057227 */ /* 0x000fe200078e00ff */
[----:B------:R-:W-:-:S02]  /*4290*/  ISETP.GT.U32.AND P5, PT, R13, R7, PT ;  /* 0x000000070d00720c */ /* 0x000fc40003fa4070 */
[----:B------:R0:W-:Y:S01]  /*42a0*/  STL [R1+0xd8], R2 ;  /* 0x0000d80201007387 */ /* 0x0001e20000100800 */
[----:B------:R-:W-:Y:S02]  /*42b0*/  IMAD.MOV R10, RZ, RZ, -R17 ;  /* 0x000000ffff0a7224 */ /* 0x000fe400078e0a11 */
[----:B------:R-:W-:Y:S01]  /*42c0*/  IMAD R14, R13, R16, R14 ;  /* 0x000000100d0e7224 */ /* 0x000fe200078e020e */
[C---:B------:R-:W-:Y:S01]  /*42d0*/  LOP3.LUT R16, R15.reuse, 0xc0, RZ, 0xfc, !PT ;  /* 0x000000c00f107812 */ /* 0x040fe200078efcff */
[----:B------:R-:W-:Y:S01]  /*42e0*/  IMAD.MOV.U32 R4, RZ, RZ, R11 ;  /* 0x000000ffff047224 */ /* 0x000fe200078e000b */
[----:B------:R-:W-:Y:S01]  /*42f0*/  LOP3.LUT R11, R15, 0xb8, RZ, 0xfc, !PT ;  /* 0x000000b80f0b7812 */ /* 0x000fe200078efcff */
[----:B------:R-:W-:Y:S02]  /*4300*/  IMAD.MOV R5, RZ, RZ, -R5 ;  /* 0x000000ffff057224 */ /* 0x000fe400078e0a05 */
[----:B------:R-:W-:Y:S01]  /*4310*/  IMAD R9, R13, R10, R9 ;  /* 0x0000000a0d097224 */ /* 0x000fe200078e0209 */
[----:B------:R-:W-:Y:S01]  /*4320*/  LOP3.LUT R10, R15, 0xbc, RZ, 0xfc, !PT ;  /* 0x000000bc0f0a7812 */ /* 0x000fe200078efcff */
[----:B0-----:R-:W-:-:S02]  /*4330*/  IMAD.MOV.U32 R2, RZ, RZ, R6 ;  /* 0x000000ffff027224 */ /* 0x001fc400078e0006 */
[----:B------:R-:W-:Y:S01]  /*4340*/  @!P3 IMAD.MOV R4, RZ, RZ, -R4 ;  /* 0x000000ffff04b224 */ /* 0x000fe200078e0a04 */
[C---:B------:R-:W-:Y:S01]  /*4350*/  ISETP.GT.U32.AND P3, PT, R13.reuse, R14, PT ;  /* 0x0000000e0d00720c */ /* 0x040fe20003f64070 */
[C---:B------:R-:W-:Y:S01]  /*4360*/  IMAD R8, R13.reuse, R5, R8 ;  /* 0x000000050d087224 */ /* 0x040fe200078e0208 */
[----:B------:R-:W-:Y:S01]  /*4370*/  IABS R5, R16 ;  /* 0x0000001000057213 */ /* 0x000fe20000000000 */
[----:B------:R-:W-:Y:S01]  /*4380*/  @!P4 IMAD.MOV R2, RZ, RZ, -R2 ;  /* 0x000000ffff02c224 */ /* 0x000fe200078e0a02 */
[C---:B------:R-:W-:Y:S01]  /*4390*/  ISETP.GT.U32.AND P4, PT, R13.reuse, R9, PT ;  /* 0x000000090d00720c */ /* 0x040fe20003f84070 */
[--C-:B------:R-:W-:Y:S01]  /*43a0*/  @!P6 IMAD.IADD R12, R12, 0x1, -R13.reuse ;  /* 0x000000010c0ce824 */ /* 0x100fe200078e0a0d */
[----:B------:R-:W-:Y:S01]  /*43b0*/  ISETP.GT.U32.AND P6, PT, R13, R8, PT ;  /* 0x000000080d00720c */ /* 0x000fe20003fc4070 */
[----:B------:R-:W-:Y:S01]  /*43c0*/  @!P5 IMAD.IADD R7, R7, 0x1, -R13 ;  /* 0x000000010707d824 */ /* 0x000fe200078e0a0d */
[----:B------:R-:W-:Y:S01]  /*43d0*/  ISETP.GE.AND P5, PT, R0, RZ, PT ;  /* 0x000000ff0000720c */ /* 0x000fe20003fa6270 */
[----:B------:R-:W-:Y:S01]  /*43e0*/  STL [R1+0xec], R4 ;  /* 0x0000ec0401007387 */ /* 0x000fe20000100800 */
[----:B------:R-:W-:-:S02]  /*43f0*/  LOP3.LUT R0, R15, 0xbe, RZ, 0xfc, !PT ;  /* 0x000000be0f007812 */ /* 0x000fc400078efcff */
[----:B------:R-:W-:Y:S01]  /*4400*/  IABS R18, R10 ;  /* 0x0000000a00127213 */ /* 0x000fe20000000000 */
[--C-:B------:R-:W-:Y:S01]  /*4410*/  @!P3 IMAD.IADD R14, R14, 0x1, -R13.reuse ;  /* 0x000000010e0eb824 */ /* 0x100fe200078e0a0d */
[----:B------:R-:W-:Y:S01]  /*4420*/  IABS R6, R0 ;  /* 0x0000000000067213 */ /* 0x000fe20000000000 */
[----:B------:R0:W-:Y:S01]  /*4430*/  STL [R1+0xf4], R2 ;  /* 0x0000f40201007387 */ /* 0x0001e20000100800 */
[----:B------:R-:W-:Y:S01]  /*4440*/  ISETP.GE.AND P3, PT, R3, RZ, PT ;  /* 0x000000ff0300720c */ /* 0x000fe20003f66270 */
[----:B------:R-:W-:Y:S01]  /*4450*/  @!P4 IMAD.IADD R9, R9, 0x1, -R13 ;  /* 0x000000010909c824 */ /* 0x000fe200078e0a0d */
[----:B------:R-:W-:Y:S01]  /*4460*/  ISETP.GT.U32.AND P4, PT, R13, R14, PT ;  /* 0x0000000e0d00720c */ /* 0x000fe20003f84070 */
[----:B------:R-:W-:-:S04]  /*4470*/  IMAD.HI.U32 R3, R24, R5, RZ ;  /* 0x0000000518037227 */ /* 0x000fc800078e00ff */
[----:B------:R-:W-:Y:S01]  /*4480*/  @!P6 IMAD.IADD R8, R8, 0x1, -R13 ;  /* 0x000000010808e824 */ /* 0x000fe200078e0a0d */
[----:B------:R-:W-:Y:S01]  /*4490*/  ISETP.GT.U32.AND P6, PT, R13, R9, PT ;  /* 0x000000090d00720c */ /* 0x000fe20003fc4070 */
[----:B0-----:R-:W-:Y:S02]  /*44a0*/  IMAD.MOV.U32 R2, RZ, RZ, R7 ;  /* 0x000000ffff027224 */ /* 0x001fe400078e0007 */
[----:B------:R-:W-:Y:S02]  /*44b0*/  IMAD.MOV R3, RZ, RZ, -R3 ;  /* 0x000000ffff037224 */ /* 0x000fe400078e0a03 */
[----:B------:R-:W-:-:S04]  /*44c0*/  IMAD.HI.U32 R7, R24, R6, RZ ;  /* 0x0000000618077227 */ /* 0x000fc800078e00ff */
[----:B------:R-:W-:Y:S01]  /*44d0*/  IMAD R5, R13, R3, R5 ;  /* 0x000000030d057224 */ /* 0x000fe200078e0205 */
[----:B------:R-:W-:Y:S01]  /*44e0*/  LOP3.LUT R3, R15, 0xba, RZ, 0xfc, !PT ;  /* 0x000000ba0f037812 */ /* 0x000fe200078efcff */
[----:B------:R-:W-:Y:S02]  /*44f0*/  IMAD.MOV R7, RZ, RZ, -R7 ;  /* 0x000000ffff077224 */ /* 0x000fe400078e0a07 */
[--C-:B------:R-:W-:Y:S01]  /*4500*/  @!P4 IMAD.IADD R14, R14, 0x1, -R13.reuse ;  /* 0x000000010e0ec824 */ /* 0x100fe200078e0a0d */
[C---:B------:R-:W-:Y:S01]  /*4510*/  ISETP.GT.U32.AND P4, PT, R13.reuse, R5, PT ;  /* 0x000000050d00720c */ /* 0x040fe20003f84070 */
[----:B------:R-:W-:Y:S01]  /*4520*/  IMAD R6, R13, R7, R6 ;  /* 0x000000070d067224 */ /* 0x000fe200078e0206 */
[----:B------:R-:W-:Y:S01]  /*4530*/  IABS R7, R3 ;  /* 0x0000000300077213 */ /* 0x000fe20000000000 */
[--C-:B------:R-:W-:Y:S02]  /*4540*/  @!P6 IMAD.IADD R9, R9, 0x1, -R13.reuse ;  /* 0x000000010909e824 */ /* 0x100fe400078e0a0d */
[----:B------:R-:W-:Y:S01]  /*4550*/  @!P1 IMAD.MOV R2, RZ, RZ, -R2 ;  /* 0x000000ffff029224 */ /* 0x000fe200078e0a02 */
[C---:B------:R-:W-:Y:S01]  /*4560*/  ISETP.GT.U32.AND P6, PT, R13.reuse, R6, PT ;  /* 0x000000060d00720c */ /* 0x040fe20003fc4070 */
[----:B------:R-:W-:Y:S01]  /*4570*/  IMAD.MOV.U32 R4, RZ, RZ, R12 ;  /* 0x000000ffff047224 */ /* 0x000fe200078e000c */
[----:B------:R-:W-:Y:S01]  /*4580*/  ISETP.GT.U32.AND P1, PT, R13, R8, PT ;  /* 0x000000080d00720c */ /* 0x000fe20003f24070 */
[----:B------:R-:W-:Y:S01]  /*4590*/  IMAD.HI.U32 R19, R24, R18, RZ ;  /* 0x0000001218137227 */ /* 0x000fe200078e00ff */
[----:B------:R0:W-:Y:S03]  /*45a0*/  STL [R1+0xfc], R2 ;  /* 0x0000fc0201007387 */ /* 0x0001e60000100800 */
[----:B------:R-:W-:Y:S01]  /*45b0*/  @!P4 IMAD.IADD R5, R5, 0x1, -R13 ;  /* 0x000000010505c824 */ /* 0x000fe200078e0a0d */
[----:B------:R-:W-:Y:S01]  /*45c0*/  ISETP.GE.AND P4, PT, R0, RZ, PT ;  /* 0x000000ff0000720c */ /* 0x000fe20003f86270 */
[----:B------:R-:W-:-:S02]  /*45d0*/  @!P2 IMAD.MOV R4, RZ, RZ, -R4 ;  /* 0x000000ffff04a224 */ /* 0x000fc400078e0a04 */
[----:B------:R-:W-:Y:S02]  /*45e0*/  IMAD.MOV R19, RZ, RZ, -R19 ;  /* 0x000000ffff137224 */ /* 0x000fe400078e0a13 */
[----:B------:R-:W-:Y:S01]  /*45f0*/  @!P6 IMAD.IADD R6, R6, 0x1, -R13 ;  /* 0x000000010606e824 */ /* 0x000fe200078e0a0d */
[----:B------:R-:W-:Y:S01]  /*4600*/  ISETP.GT.U32.AND P6, PT, R13, R5, PT ;  /* 0x000000050d00720c */ /* 0x000fe20003fc4070 */
[----:B0-----:R-:W-:Y:S01]  /*4610*/  IMAD.MOV.U32 R2, RZ, RZ, R14 ;  /* 0x000000ffff027224 */ /* 0x001fe200078e000e */
[----:B------:R0:W-:Y:S01]  /*4620*/  STL [R1+0x108], R4 ;  /* 0x0001080401007387 */ /* 0x0001e20000100800 */
[----:B------:R-:W-:-:S04]  /*4630*/  IMAD.HI.U32 R17, R24, R7, RZ ;  /* 0x0000000718117227 */ /* 0x000fc800078e00ff */
[----:B------:R-:W-:Y:S01]  /*4640*/  @!P0 IMAD.MOV R2, RZ, RZ, -R2 ;  /* 0x000000ffff028224 */ /* 0x000fe200078e0a02 */
[C---:B------:R-:W-:Y:S01]  /*4650*/  ISETP.GT.U32.AND P0, PT, R13.reuse, R6, PT ;  /* 0x000000060d00720c */ /* 0x040fe20003f04070 */
[----:B------:R-:W-:Y:S01]  /*4660*/  @!P1 IMAD.IADD R8, R8, 0x1, -R13 ;  /* 0x0000000108089824 */ /* 0x000fe200078e0a0d */
[----:B------:R-:W-:Y:S01]  /*4670*/  ISETP.GE.AND P1, PT, R16, RZ, PT ;  /* 0x000000ff1000720c */ /* 0x000fe20003f26270 */
[C---:B------:R-:W-:Y:S01]  /*4680*/  IMAD R0, R13.reuse, R19, R18 ;  /* 0x000000130d007224 */ /* 0x040fe200078e0212 */
[----:B------:R1:W-:Y:S01]  /*4690*/  STL [R1+0x110], R2 ;  /* 0x0001100201007387 */ /* 0x0003e20000100800 */
[----:B------:R-:W-:Y:S01]  /*46a0*/  IMAD.MOV R17, RZ, RZ, -R17 ;  /* 0x000000ffff117224 */ /* 0x000fe200078e0a11 */
[----:B------:R-:W-:Y:S01]  /*46b0*/  IABS R16, R11 ;  /* 0x0000000b00107213 */ /* 0x000fe20000000000 */
[----:B0-----:R-:W-:Y:S01]  /*46c0*/  IMAD.MOV.U32 R4, RZ, RZ, R9 ;  /* 0x000000ffff047224 */ /* 0x001fe200078e0009 */
[C---:B------:R-:W-:Y:S01]  /*46d0*/  ISETP.GT.U32.AND P2, PT, R13.reuse, R0, PT ;  /* 0x000000000d00720c */ /* 0x040fe20003f44070 */
[----:B------:R-:W-:Y:S01]  /*46e0*/  IMAD R7, R13, R17, R7 ;  /* 0x000000110d077224 */ /* 0x000fe200078e0207 */
[----:B------:R-:W-:Y:S01]  /*46f0*/  LOP3.LUT R9, R15, 0xb4, RZ, 0xfc, !PT ;  /* 0x000000b40f097812 */ /* 0x000fe200078efcff */
[----:B------:R-:W-:Y:S01]  /*4700*/  @!P5 IMAD.MOV R4, RZ, RZ, -R4 ;  /* 0x000000ffff04d224 */ /* 0x000fe200078e0a04 */
[----:B------:R-:W-:Y:S01]  /*4710*/  ISETP.GE.AND P5, PT, R10, RZ, PT ;  /* 0x000000ff0a00720c */ /* 0x000fe20003fa6270 */
[----:B------:R-:W-:Y:S01]  /*4720*/  @!P6 IMAD.IADD R5, R5, 0x1, -R13 ;  /* 0x000000010505e824 */ /* 0x000fe200078e0a0d */
[----:B------:R-:W-:Y:S01]  /*4730*/  ISETP.GT.U32.AND P6, PT, R13, R7, PT ;  /* 0x000000070d00720c */ /* 0x000fe20003fc4070 */
[----:B-1----:R-:W-:Y:S01]  /*4740*/  IMAD.MOV.U32 R2, RZ, RZ, R8 ;  /* 0x000000ffff027224 */ /* 0x002fe200078e0008 */
[----:B------:R-:W-:Y:S01]  /*4750*/  STL [R1+0x128], R4 ;  /* 0x0001280401007387 */ /* 0x000fe20000100800 */
[----:B------:R-:W-:Y:S01]  /*4760*/  IMAD.HI.U32 R8, R24, R16, RZ ;  /* 0x0000001018087227 */ /* 0x000fe200078e00ff */
[----:B------:R-:W-:-:S02]  /*4770*/  IABS R12, R9 ;  /* 0x00000009000c7213 */ /* 0x000fc40000000000 */
[----:B------:R-:W-:Y:S01]  /*4780*/  LOP3.LUT R10, R15, 0xa8, RZ, 0xfc, !PT ;  /* 0x000000a80f0a7812 */ /* 0x000fe200078efcff */
[----:B------:R-:W-:Y:S01]  /*4790*/  @!P3 IMAD.MOV R2, RZ, RZ, -R2 ;  /* 0x000000ffff02b224 */ /* 0x000fe200078e0a02 */
[----:B------:R-:W-:Y:S01]  /*47a0*/  ISETP.GE.AND P3, PT, R3, RZ, PT ;  /* 0x000000ff0300720c */ /* 0x000fe20003f66270 */
[----:B------:R-:W-:Y:S01]  /*47b0*/  IMAD.MOV R8, RZ, RZ, -R8 ;  /* 0x000000ffff087224 */ /* 0x000fe200078e0a08 */
[----:B------:R-:W-:Y:S01]  /*47c0*/  LOP3.LUT R3, R15, 0xb6, RZ, 0xfc, !PT ;  /* 0x000000b60f037812 */ /* 0x000fe200078efcff */
[--C-:B------:R-:W-:Y:S01]  /*47d0*/  @!P0 IMAD.IADD R6, R6, 0x1, -R13.reuse ;  /* 0x0000000106068824 */ /* 0x100fe200078e0a0d */
[----:B------:R0:W-:Y:S01]  /*47e0*/  STL [R1+0x194], R2 ;  /* 0x0001940201007387 */ /* 0x0001e20000100800 */
[--C-:B------:R-:W-:Y:S01]  /*47f0*/  @!P2 IMAD.IADD R0, R0, 0x1, -R13.reuse ;  /* 0x000000010000a824 */ /* 0x100fe200078e0a0d */
[----:B------:R-:W-:Y:S01]  /*4800*/  ISETP.GE.AND P0, PT, R11, RZ, PT ;  /* 0x000000ff0b00720c */ /* 0x000fe20003f06270 */
[----:B------:R-:W-:Y:S01]  /*4810*/  IMAD R18, R13, R8, R16 ;  /* 0x000000080d127224 */ /* 0x000fe200078e0210 */
[----:B------:R-:W-:Y:S01]  /*4820*/  IABS R11, R3 ;  /* 0x00000003000b7213 */ /* 0x000fe20000000000 */
[----:B------:R-:W-:Y:S01]  /*4830*/  @!P6 IMAD.IADD R7, R7, 0x1, -R13 ;  /* 0x000000010707e824 */ /* 0x000fe200078e0a0d */
[----:B------:R-:W-:-:S02]  /*4840*/  ISETP.GT.U32.AND P6, PT, R13, R0, PT ;  /* 0x000000000d00720c */ /* 0x000fc40003fc4070 */
[----:B------:R-:W-:Y:S01]  /*4850*/  LOP3.LUT R8, R15, 0xb2, RZ, 0xfc, !PT ;  /* 0x000000b20f087812 */ /* 0x000fe200078efcff */
[----:B0-----:R-:W-:Y:S01]  /*4860*/  IMAD.MOV.U32 R2, RZ, RZ, R5 ;  /* 0x000000ffff027224 */ /* 0x001fe200078e0005 */
[----:B------:R-:W-:Y:S01]  /*4870*/  ISETP.GE.AND P2, PT, R3, RZ, PT ;  /* 0x000000ff0300720c */ /* 0x000fe20003f46270 */
[----:B------:R-:W-:Y:S01]  /*4880*/  IMAD.HI.U32 R5, R24, R11, RZ ;  /* 0x0000000b18057227 */ /* 0x000fe200078e00ff */
[----:B------:R-:W-:Y:S02]  /*4890*/  IABS R16, R8 ;  /* 0x0000000800107213 */ /* 0x000fe40000000000 */
[----:B------:R-:W-:Y:S01]  /*48a0*/  LOP3.LUT R3, R15, 0xb0, RZ, 0xfc, !PT ;  /* 0x000000b00f037812 */ /* 0x000fe200078efcff */
[----:B------:R-:W-:Y:S01]  /*48b0*/  @!P1 IMAD.MOV R2, RZ, RZ, -R2 ;  /* 0x000000ffff029224 */ /* 0x000fe200078e0a02 */
[C---:B------:R-:W-:Y:S01]  /*48c0*/  ISETP.GT.U32.AND P1, PT, R13.reuse, R7, PT ;  /* 0x000000070d00720c */ /* 0x040fe20003f24070 */
[----:B------:R-:W-:Y:S01]  /*48d0*/  IMAD.MOV R5, RZ, RZ, -R5 ;  /* 0x000000ffff057224 */ /* 0x000fe200078e0a05 */
[----:B------:R-:W-:Y:S01]  /*48e0*/  IABS R14, R3 ;  /* 0x00000003000e7213 */ /* 0x000fe20000000000 */
[----:B------:R-:W-:Y:S01]  /*48f0*/  @!P6 IMAD.IADD R0, R0, 0x1, -R13 ;  /* 0x000000010000e824 */ /* 0x000fe200078e0a0d */
[----:B------:R0:W-:Y:S01]  /*4900*/  STL [R1+0x190], R2 ;  /* 0x0001900201007387 */ /* 0x0001e20000100800 */
[----:B------:R-:W-:-:S02]  /*4910*/  IMAD R11, R13, R5, R11 ;  /* 0x000000050d0b7224 */ /* 0x000fc400078e020b */
[----:B------:R-:W-:-:S03]  /*4920*/  IMAD.HI.U32 R5, R24, R12, RZ ;  /* 0x0000000c18057227 */ /* 0x000fc600078e00ff */
[----:B------:R-:W-:-:S03]  /*4930*/  ISETP.GT.U32.AND P6, PT, R13, R11, PT ;  /* 0x0000000b0d00720c */ /* 0x000fc60003fc4070 */
[----:B------:R-:W-:Y:S01]  /*4940*/  @!P1 IMAD.IADD R7, R7, 0x1, -R13 ;  /* 0x0000000107079824 */ /* 0x000fe200078e0a0d */
[----:B------:R-:W-:Y:S01]  /*4950*/  ISETP.GE.AND P1, PT, R9, RZ, PT ;  /* 0x000000ff0900720c */ /* 0x000fe20003f26270 */
[----:B0-----:R-:W-:Y:S02]  /*4960*/  IMAD.MOV.U32 R2, RZ, RZ, R6 ;  /* 0x000000ffff027224 */ /* 0x001fe400078e0006 */
[----:B------:R-:W-:-:S04]  /*4970*/  IMAD.HI.U32 R6, R24, R16, RZ ;  /* 0x0000001018067227 */ /* 0x000fc800078e00ff */
[----:B------:R-:W-:Y:S01]  /*4980*/  @!P4 IMAD.MOV R2, RZ, RZ, -R2 ;  /* 0x000000ffff02c224 */ /* 0x000fe200078e0a02 */
[C---:B------:R-:W-:Y:S01]  /*4990*/  ISETP.GT.U32.AND P4, PT, R13.reuse, R18, PT ;  /* 0x000000120d00720c */ /* 0x040fe20003f84070 */
[----:B------:R-:W-:Y:S02]  /*49a0*/  IMAD.MOV R9, RZ, RZ, -R5 ;  /* 0x000000ffff097224 */ /* 0x000fe400078e0a05 */
[----:B------:R-:W-:Y:S01]  /*49b0*/  IMAD.MOV R6, RZ, RZ, -R6 ;  /* 0x000000ffff067224 */ /* 0x000fe200078e0a06 */
[----:B------:R0:W-:Y:S01]  /*49c0*/  STL [R1+0x18c], R2 ;  /* 0x00018c0201007387 */ /* 0x0001e20000100800 */
[----:B------:R-:W-:Y:S01]  /*49d0*/  IMAD R12, R13, R9, R12 ;  /* 0x000000090d0c7224 */ /* 0x000fe200078e020c */
[----:B------:R-:W-:Y:S01]  /*49e0*/  LOP3.LUT R9, R15, 0xae, RZ, 0xfc, !PT ;  /* 0x000000ae0f097812 */ /* 0x000fe200078efcff */
[----:B------:R-:W-:Y:S02]  /*49f0*/  @!P6 IMAD.IADD R11, R11, 0x1, -R13 ;  /* 0x000000010b0be824 */ /* 0x000fe400078e0a0d */
[C---:B------:R-:W-:Y:S01]  /*4a00*/  IMAD R16, R13.reuse, R6, R16 ;  /* 0x000000060d107224 */ /* 0x040fe200078e0210 */
[----:B------:R-:W-:Y:S01]  /*4a10*/  IABS R17, R9 ;  /* 0x0000000900117213 */ /* 0x000fe20000000000 */
[----:B------:R-:W-:Y:S01]  /*4a20*/  IMAD.HI.U32 R5, R24, R14, RZ ;  /* 0x0000000e18057227 */ /* 0x000fe200078e00ff */
[----:B------:R-:W-:-:S02]  /*4a30*/  ISETP.GT.U32.AND P6, PT, R13, R11, PT ;  /* 0x0000000b0d00720c */ /* 0x000fc40003fc4070 */
[C---:B------:R-:W-:Y:S01]  /*4a40*/  LOP3.LUT R6, R15.reuse, 0xac, RZ, 0xfc, !PT ;  /* 0x000000ac0f067812 */ /* 0x040fe200078efcff */
[----:B------:R-:W-:Y:S01]  /*4a50*/  @!P4 IMAD.IADD R18, R18, 0x1, -R13 ;  /* 0x000000011212c824 */ /* 0x000fe200078e0a0d */
[----:B------:R-:W-:Y:S01]  /*4a60*/  ISETP.GE.AND P4, PT, R8, RZ, PT ;  /* 0x000000ff0800720c */ /* 0x000fe20003f86270 */
[----:B0-----:R-:W-:Y:S01]  /*4a70*/  IMAD.MOV.U32 R2, RZ, RZ, R0 ;  /* 0x000000ffff027224 */ /* 0x001fe200078e0000 */
[----:B------:R-:W-:Y:S01]  /*4a80*/  LOP3.LUT R0, R15, 0xaa, RZ, 0xfc, !PT ;  /* 0x000000aa0f007812 */ /* 0x000fe200078efcff */
[----:B------:R-:W-:Y:S02]  /*4a90*/  IMAD.MOV R5, RZ, RZ, -R5 ;  /* 0x000000ffff057224 */ /* 0x000fe400078e0a05 */
[----:B------:R-:W-:Y:S01]  /*4aa0*/  @!P5 IMAD.MOV R2, RZ, RZ, -R2 ;  /* 0x000000ffff02d224 */ /* 0x000fe200078e0a02 */
[C---:B------:R-:W-:Y:S01]  /*4ab0*/  ISETP.GT.U32.AND P5, PT, R13.reuse, R18, PT ;  /* 0x000000120d00720c */ /* 0x040fe20003fa4070 */
[----:B------:R-:W-:Y:S01]  /*4ac0*/  IMAD R14, R13, R5, R14 ;  /* 0x000000050d0e7224 */ /* 0x000fe200078e020e */
[----:B------:R-:W-:Y:S01]  /*4ad0*/  IABS R5, R10 ;  /* 0x0000000a00057213 */ /* 0x000fe20000000000 */
[----:B------:R-:W-:Y:S01]  /*4ae0*/  @!P6 IMAD.IADD R11, R11, 0x1, -R13 ;  /* 0x000000010b0be824 */ /* 0x000fe200078e0a0d */
[----:B------:R0:W-:Y:S01]  /*4af0*/  STL [R1+0x188], R2 ;  /* 0x0001880201007387 */ /* 0x0001e20000100800 */
[----:B------:R-:W-:Y:S01]  /*4b00*/  IMAD.HI.U32 R19, R24, R17, RZ ;  /* 0x0000001118137227 */ /* 0x000fe200078e00ff */
[----:B------:R-:W-:-:S02]  /*4b10*/  ISETP.GT.U32.AND P6, PT, R13, R14, PT ;  /* 0x0000000e0d00720c */ /* 0x000fc40003fc4070 */
[----:B------:R-:W-:Y:S01]  /*4b20*/  IABS R8, R0 ;  /* 0x0000000000087213 */ /* 0x000fe20000000000 */
[----:B------:R-:W-:-:S04]  /*4b30*/  IMAD.MOV R19, RZ, RZ, -R19 ;  /* 0x000000ffff137224 */ /* 0x000fc800078e0a13 */
[----:B------:R-:W-:Y:S01]  /*4b40*/  @!P5 IMAD.IADD R18, R18, 0x1, -R13 ;  /* 0x000000011212d824 */ /* 0x000fe200078e0a0d */
[C---:B------:R-:W-:Y:S01]  /*4b50*/  ISETP.GT.U32.AND P5, PT, R13.reuse, R16, PT ;  /* 0x000000100d00720c */ /* 0x040fe20003fa4070 */
[----:B0-----:R-:W-:Y:S01]  /*4b60*/  IMAD.MOV.U32 R2, RZ, RZ, R7 ;  /* 0x000000ffff027224 */ /* 0x001fe200078e0007 */
[----:B------:R-:W-:Y:S01]  /*4b70*/  IABS R7, R6 ;  /* 0x0000000600077213 */ /* 0x000fe20000000000 */
[----:B------:R-:W-:Y:S02]  /*4b80*/  IMAD.MOV.U32 R4, RZ, RZ, R18 ;  /* 0x000000ffff047224 */ /* 0x000fe400078e0012 */
[----:B------:R-:W-:Y:S01]  /*4b90*/  @!P3 IMAD.MOV R2, RZ, RZ, -R2 ;  /* 0x000000ffff02b224 */ /* 0x000fe200078e0a02 */
[C---:B------:R-:W-:Y:S01]  /*4ba0*/  ISETP.GT.U32.AND P3, PT, R13.reuse, R12, PT ;  /* 0x0000000c0d00720c */ /* 0x040fe20003f64070 */
[----:B------:R-:W-:Y:S02]  /*4bb0*/  @!P6 IMAD.IADD R14, R14, 0x1, -R13 ;  /* 0x000000010e0ee824 */ /* 0x000fe400078e0a0d */
[----:B------:R-:W-:Y:S01]  /*4bc0*/  @!P0 IMAD.MOV R4, RZ, RZ, -R4 ;  /* 0x000000ffff048224 */ /* 0x000fe200078e0a04 */
[----:B------:R0:W-:Y:S01]  /*4bd0*/  STL [R1+0x184], R2 ;  /* 0x0001840201007387 */ /* 0x0001e20000100800 */
[----:B------:R-:W-:Y:S01]  /*4be0*/  IMAD.HI.U32 R18, R24, R8, RZ ;  /* 0x0000000818127227 */ /* 0x000fe200078e00ff */
[----:B------:R-:W-:-:S02]  /*4bf0*/  ISETP.GT.U32.AND P0, PT, R13, R14, PT ;  /* 0x0000000e0d00720c */ /* 0x000fc40003f04070 */
[----:B------:R-:W-:Y:S01]  /*4c00*/  STL [R1+0x180], R4 ;  /* 0x0001800401007387 */ /* 0x000fe20000100800 */
[--C-:B------:R-:W-:Y:S02]  /*4c10*/  @!P5 IMAD.IADD R16, R16, 0x1, -R13.reuse ;  /* 0x000000011010d824 */ /* 0x100fe400078e0a0d */
[----:B------:R-:W-:Y:S02]  /*4c20*/  IMAD.MOV R18, RZ, RZ, -R18 ;  /* 0x000000ffff127224 */ /* 0x000fe400078e0a12 */
[----:B------:R-:W-:Y:S01]  /*4c30*/  @!P3 IMAD.IADD R12, R12, 0x1, -R13 ;  /* 0x000000010c0cb824 */ /* 0x000fe200078e0a0d */
[----:B------:R-:W-:Y:S01]  /*4c40*/  ISETP.GE.AND P3, PT, R3, RZ, PT ;  /* 0x000000ff0300720c */ /* 0x000fe20003f66270 */
[----:B0-----:R-:W-:Y:S01]  /*4c50*/  IMAD.MOV.U32 R2, RZ, RZ, R11 ;  /* 0x000000ffff027224 */ /* 0x001fe200078e000b */
[C---:B------:R-:W-:Y:S01]  /*4c60*/  ISETP.GT.U32.AND P6, PT, R13.reuse, R16, PT ;  /* 0x000000100d00720c */ /* 0x040fe20003fc4070 */
[----:B------:R-:W-:Y:S01]  /*4c70*/  IMAD.HI.U32 R3, R24, R7, RZ ;  /* 0x0000000718037227 */ /* 0x000fe200078e00ff */
[----:B------:R-:W-:-:S03]  /*4c80*/  ISETP.GT.U32.AND P5, PT, R13, R12, PT ;  /* 0x0000000c0d00720c */ /* 0x000fc60003fa4070 */
[----:B------:R-:W-:Y:S01]  /*4c90*/  @!P2 IMAD.MOV R2, RZ, RZ, -R2 ;  /* 0x000000ffff02a224 */ /* 0x000fe200078e0a02 */
[----:B------:R-:W-:Y:S01]  /*4ca0*/  ISETP.GE.AND P2, PT, R9, RZ, PT ;  /* 0x000000ff0900720c */ /* 0x000fe20003f46270 */
[----:B------:R-:W-:Y:S01]  /*4cb0*/  IMAD R9, R13, R19, R17 ;  /* 0x000000130d097224 */ /* 0x000fe200078e0211 */
[----:B------:R-:W-:Y:S01]  /*4cc0*/  LOP3.LUT R19, R15, 0x9a, RZ, 0xfc, !PT ;  /* 0x0000009a0f137812 */ /* 0x000fe200078efcff */
[----:B------:R-:W-:Y:S01]  /*4cd0*/  IMAD.MOV R3, RZ, RZ, -R3 ;  /* 0x000000ffff037224 */ /* 0x000fe200078e0a03 */
[----:B------:R0:W-:Y:S01]  /*4ce0*/  STL [R1+0x17c], R2 ;  /* 0x00017c0201007387 */ /* 0x0001e20000100800 */
[----:B------:R-:W-:-:S04]  /*4cf0*/  IMAD.HI.U32 R17, R24, R5, RZ ;  /* 0x0000000518117227 */ /* 0x000fc800078e00ff */
[----:B------:R-:W-:Y:S01]  /*4d00*/  @!P5 IMAD.IADD R12, R12, 0x1, -R13 ;  /* 0x000000010c0cd824 */ /* 0x000fe200078e0a0d */
[C---:B------:R-:W-:Y:S01]  /*4d10*/  ISETP.GT.U32.AND P5, PT, R13.reuse, R9, PT ;  /* 0x000000090d00720c */ /* 0x040fe20003fa4070 */
[----:B------:R-:W-:Y:S01]  /*4d20*/  IMAD R7, R13, R3, R7 ;  /* 0x000000030d077224 */ /* 0x000fe200078e0207 */
[----:B------:R-:W-:Y:S01]  /*4d30*/  LOP3.LUT R3, R15, 0xa6, RZ, 0xfc, !PT ;  /* 0x000000a60f037812 */ /* 0x000fe200078efcff */
[----:B------:R-:W-:Y:S02]  /*4d40*/  @!P6 IMAD.IADD R16, R16, 0x1, -R13 ;  /* 0x000000011010e824 */ /* 0x000fe400078e0a0d */
[----:B------:R-:W-:Y:S01]  /*4d50*/  IMAD.MOV R17, RZ, RZ, -R17 ;  /* 0x000000ffff117224 */ /* 0x000fe200078e0a11 */
[C---:B------:R-:W-:Y:S01]  /*4d60*/  ISETP.GT.U32.AND P6, PT, R13.reuse, R7, PT ;  /* 0x000000070d00720c */ /* 0x040fe20003fc4070 */
[----:B0-----:R-:W-:Y:S01]  /*4d70*/  IMAD.MOV.U32 R2, RZ, RZ, R12 ;  /* 0x000000ffff027224 */ /* 0x001fe200078e000c */
[----:B------:R-:W-:Y:S01]  /*4d80*/  IABS R11, R3 ;  /* 0x00000003000b7213 */ /* 0x000fe20000000000 */
[----:B------:R-:W-:-:S02]  /*4d90*/  IMAD R5, R13, R17, R5 ;  /* 0x000000110d057224 */ /* 0x000fc400078e0205 */
[----:B------:R-:W-:Y:S02]  /*4da0*/  @!P1 IMAD.MOV R2, RZ, RZ, -R2 ;  /* 0x000000ffff029224 */ /* 0x000fe400078e0a02 */
[--C-:B------:R-:W-:Y:S02]  /*4db0*/  @!P5 IMAD.IADD R9, R9, 0x1, -R13.reuse ;  /* 0x000000010909d824 */ /* 0x100fe400078e0a0d */
[----:B------:R-:W-:Y:S01]  /*4dc0*/  IMAD.MOV.U32 R4, RZ, RZ, R16 ;  /* 0x000000ffff047224 */ /* 0x000fe200078e0010 */
[----:B------:R0:W-:Y:S01]  /*4dd0*/  STL [R1+0x150], R2 ;  /* 0x0001500201007387 */ /* 0x0001e20000100800 */
[--C-:B------:R-:W-:Y:S01]  /*4de0*/  @!P0 IMAD.IADD R14, R14, 0x1, -R13.reuse ;  /* 0x000000010e0e8824 */ /* 0x100fe200078e0a0d */
[C---:B------:R-:W-:Y:S01]  /*4df0*/  ISETP.GT.U32.AND P1, PT, R13.reuse, R9, PT ;  /* 0x000000090d00720c */ /* 0x040fe20003f24070 */
[----:B------:R-:W-:Y:S01]  /*4e00*/  @!P4 IMAD.MOV R4, RZ, RZ, -R4 ;  /* 0x000000ffff04c224 */ /* 0x000fe200078e0a04 */
[----:B------:R-:W-:Y:S01]  /*4e10*/  ISETP.GT.U32.AND P4, PT, R13, R5, PT ;  /* 0x000000050d00720c */ /* 0x000fe20003f84070 */
[--C-:B------:R-:W-:Y:S01]  /*4e20*/  @!P6 IMAD.IADD R7, R7, 0x1, -R13.reuse ;  /* 0x000000010707e824 */ /* 0x100fe200078e0a0d */
[----:B------:R-:W-:Y:S01]  /*4e30*/  ISETP.GE.AND P0, PT, R6, RZ, PT ;  /* 0x000000ff0600720c */ /* 0x000fe20003f06270 */
[----:B------:R-:W-:Y:S01]  /*4e40*/  IMAD R6, R13, R18, R8 ;  /* 0x000000120d067224 */ /* 0x000fe200078e0208 */
[----:B------:R-:W-:Y:S01]  /*4e50*/  LOP3.LUT R8, R15, 0xa4, RZ, 0xfc, !PT ;  /* 0x000000a40f087812 */ /* 0x000fe200078efcff */
[----:B------:R-:W-:Y:S01]  /*4e60*/  IMAD.HI.U32 R17, R24, R11, RZ ;  /* 0x0000000b18117227 */ /* 0x000fe200078e00ff */
[C---:B------:R-:W-:Y:S01]  /*4e70*/  ISETP.GT.U32.AND P6, PT, R13.reuse, R7, PT ;  /* 0x000000070d00720c */ /* 0x040fe20003fc4070 */
[----:B------:R-:W-:Y:S01]  /*4e80*/  STL [R1+0x15c], R4 ;  /* 0x00015c0401007387 */ /* 0x000fe20000100800 */
[----:B------:R-:W-:Y:S01]  /*4e90*/  ISETP.GT.U32.AND P5, PT, R13, R6, PT ;  /* 0x000000060d00720c */ /* 0x000fe20003fa4070 */
[----:B0-----:R-:W-:Y:S01]  /*4ea0*/  IMAD.MOV.U32 R2, RZ, RZ, R14 ;  /* 0x000000ffff027224 */ /* 0x001fe200078e000e */
[----:B------:R-:W-:Y:S01]  /*4eb0*/  IABS R12, R8 ;  /* 0x00000008000c7213 */ /* 0x000fe20000000000 */
[----:B------:R-:W-:Y:S01]  /*4ec0*/  @!P1 IMAD.IADD R9, R9, 0x1, -R13 ;  /* 0x0000000109099824 */ /* 0x000fe200078e0a0d */
[----:B------:R-:W-:Y:S01]  /*4ed0*/  ISETP.GE.AND P1, PT, R10, RZ, PT ;  /* 0x000000ff0a00720c */ /* 0x000fe20003f26270 */
[----:B------:R-:W-:Y:S01]  /*4ee0*/  @!P3 IMAD.MOV R2, RZ, RZ, -R2 ;  /* 0x000000ffff02b224 */ /* 0x000fe200078e0a02 */
[----:B------:R-:W-:Y:S01]  /*4ef0*/  ISETP.GE.AND P3, PT, R0, RZ, PT ;  /* 0x000000ff0000720c */ /* 0x000fe20003f66270 */
[----:B------:R-:W-:Y:S01]  /*4f00*/  IMAD.MOV R16, RZ, RZ, -R17 ;  /* 0x000000ffff107224 */ /* 0x000fe200078e0a11 */
[----:B------:R-:W-:Y:S01]  /*4f10*/  LOP3.LUT R14, R15, 0x98, RZ, 0xfc, !PT ;  /* 0x000000980f0e7812 */ /* 0x000fe200078efcff */
[----:B------:R-:W-:Y:S01]  /*4f20*/  @!P4 IMAD.IADD R5, R5, 0x1, -R13 ;  /* 0x000000010505c824 */ /* 0x000fe200078e0a0d */
[----:B------:R0:W-:Y:S01]  /*4f30*/  STL [R1+0x160], R2 ;  /* 0x0001600201007387 */ /* 0x0001e20000100800 */
[----:B------:R-:W-:Y:S01]  /*4f40*/  IMAD R0, R13, R16, R11 ;  /* 0x000000100d007224 */ /* 0x000fe200078e020b */
[----:B------:R-:W-:Y:S01]  /*4f50*/  ISETP.GE.AND P4, PT, R3, RZ, PT ;  /* 0x000000ff0300720c */ /* 0x000fe20003f86270 */
[----:B------:R-:W-:Y:S01]  /*4f60*/  IMAD.HI.U32 R10, R24, R12, RZ ;  /* 0x0000000c180a7227 */ /* 0x000fe200078e00ff */
[----:B------:R-:W-:-:S02]  /*4f70*/  LOP3.LUT R11, R15, 0xa2, RZ, 0xfc, !PT ;  /* 0x000000a20f0b7812 */ /* 0x000fc400078efcff */
[----:B------:R-:W-:Y:S01]  /*4f80*/  IABS R17, R14 ;  /* 0x0000000e00117213 */ /* 0x000fe20000000000 */
[----:B------:R-:W-:Y:S01]  /*4f90*/  @!P6 IMAD.IADD R7, R7, 0x1, -R13 ;  /* 0x000000010707e824 */ /* 0x000fe200078e0a0d */
[----:B------:R-:W-:Y:S01]  /*4fa0*/  ISETP.GT.U32.AND P6, PT, R13, R0, PT ;  /* 0x000000000d00720c */ /* 0x000fe20003fc4070 */
[----:B------:R-:W-:Y:S01]  /*4fb0*/  IMAD.MOV R10, RZ, RZ, -R10 ;  /* 0x000000ffff0a7224 */ /* 0x000fe200078e0a0a */
[----:B------:R-:W-:Y:S01]  /*4fc0*/  IABS R18, R11 ;  /* 0x0000000b00127213 */ /* 0x000fe20000000000 */
[----:B0-----:R-:W-:Y:S01]  /*4fd0*/  IMAD.MOV.U32 R2, RZ, RZ, R9 ;  /* 0x000000ffff027224 */ /* 0x001fe200078e0009 */
[----:B------:R-:W-:Y:S01]  /*4fe0*/  LOP3.LUT R9, R15, 0x9e, RZ, 0xfc, !PT ;  /* 0x0000009e0f097812 */ /* 0x000fe200078efcff */
[----:B------:R-:W-:Y:S02]  /*4ff0*/  @!P5 IMAD.IADD R6, R6, 0x1, -R13 ;  /* 0x000000010606d824 */ /* 0x000fe400078e0a0d */
[----:B------:R-:W-:Y:S01]  /*5000*/  @!P2 IMAD.MOV R2, RZ, RZ, -R2 ;  /* 0x000000ffff02a224 */ /* 0x000fe200078e0a02 */
[C---:B------:R-:W-:Y:S01]  /*5010*/  ISETP.GT.U32.AND P2, PT, R13.reuse, R5, PT ;  /* 0x000000050d00720c */ /* 0x040fe20003f44070 */
[C---:B------:R-:W-:Y:S01]  /*5020*/  IMAD R3, R13.reuse, R10, R12 ;  /* 0x0000000a0d037224 */ /* 0x040fe200078e020c */
[----:B------:R-:W-:-:S02]  /*5030*/  ISETP.GT.U32.AND P5, PT, R13, R6, PT ;  /* 0x000000060d00720c */ /* 0x000fc40003fa4070 */
[----:B------:R0:W-:Y:S01]  /*5040*/  STL [R1+0x164], R2 ;  /* 0x0001640201007387 */ /* 0x0001e20000100800 */
[----:B------:R-:W-:Y:S01]  /*5050*/  @!P6 IMAD.IADD R0, R0, 0x1, -R13 ;  /* 0x000000010000e824 */ /* 0x000fe200078e0a0d */
[----:B------:R-:W-:-:S04]  /*5060*/  LOP3.LUT R10, R15, 0xa0, RZ, 0xfc, !PT ;  /* 0x000000a00f0a7812 */ /* 0x000fc800078efcff */
[----:B------:R-:W-:-:S03]  /*5070*/  ISETP.GT.U32.AND P6, PT, R13, R0, PT ;  /* 0x000000000d00720c */ /* 0x000fc60003fc4070 */
[----:B------:R-:W-:Y:S01]  /*5080*/  @!P2 IMAD.IADD R5, R5, 0x1, -R13 ;  /* 0x000000010505a824 */ /* 0x000fe200078e0a0d */
[----:B------:R-:W-:Y:S01]  /*5090*/  ISETP.GT.U32.AND P2, PT, R13, R3, PT ;  /* 0x000000030d00720c */ /* 0x000fe20003f44070 */
[----:B0-----:R-:W-:Y:S02]  /*50a0*/  IMAD.MOV.U32 R2, RZ, RZ, R7 ;  /* 0x000000ffff027224 */ /* 0x001fe400078e0007 */
[--C-:B------:R-:W-:Y:S01]  /*50b0*/  @!P5 IMAD.IADD R6, R6, 0x1, -R13.reuse ;  /* 0x000000010606d824 */ /* 0x100fe200078e0a0d */
[----:B------:R-:W-:Y:S01]  /*50c0*/  ISETP.GE.AND P5, PT, R8, RZ, PT ;  /* 0x000000ff0800720c */ /* 0x000fe20003fa6270 */
[----:B------:R-:W-:Y:S01]  /*50d0*/  @!P0 IMAD.MOV R2, RZ, RZ, -R2 ;  /* 0x000000ffff028224 */ /* 0x000fe200078e0a02 */
[----:B------:R-:W-:Y:S01]  /*50e0*/  LOP3.LUT R8, R15, 0x9c, RZ, 0xfc, !PT ;  /* 0x0000009c0f087812 */ /* 0x000fe200078efcff */
[----:B------:R-:W-:Y:S01]  /*50f0*/  IMAD.MOV.U32 R4, RZ, RZ, R6 ;  /* 0x000000ffff047224 */ /* 0x000fe200078e0006 */
[----:B------:R-:W-:Y:S01]  /*5100*/  ISETP.GE.AND P0, PT, R11, RZ, PT ;  /* 0x000000ff0b00720c */ /* 0x000fe20003f06270 */
[----:B------:R-:W-:Y:S01]  /*5110*/  IMAD.HI.U32 R7, R24, R18, RZ ;  /* 0x0000001218077227 */ /* 0x000fe200078e00ff */
[----:B------:R0:W-:Y:S03]  /*5120*/  STL [R1+0x168], R2 ;  /* 0x0001680201007387 */ /* 0x0001e60000100800 */
[----:B------:R-:W-:-:S02]  /*5130*/  @!P2 IMAD.IADD R3, R3, 0x1, -R13 ;  /* 0x000000010303a824 */ /* 0x000fc400078e0a0d */
[----:B------:R-:W-:Y:S01]  /*5140*/  @!P3 IMAD.MOV R4, RZ, RZ, -R4 ;  /* 0x000000ffff04b224 */ /* 0x000fe200078e0a04 */
[----:B------:R-:W-:Y:S01]  /*5150*/  ISETP.GE.AND P3, PT, R10, RZ, PT ;  /* 0x000000ff0a00720c */ /* 0x000fe20003f66270 */
[----:B------:R-:W-:Y:S01]  /*5160*/  @!P6 IMAD.IADD R0, R0, 0x1, -R13 ;  /* 0x000000010000e824 */ /* 0x000fe200078e0a0d */
[C---:B------:R-:W-:Y:S01]  /*5170*/  ISETP.GT.U32.AND P2, PT, R13.reuse, R3, PT ;  /* 0x000000030d00720c */ /* 0x040fe20003f44070 */
[----:B------:R-:W-:Y:S01]  /*5180*/  IMAD.MOV R7, RZ, RZ, -R7 ;  /* 0x000000ffff077224 */ /* 0x000fe200078e0a07 */
[----:B------:R-:W-:Y:S01]  /*5190*/  IABS R10, R10 ;  /* 0x0000000a000a7213 */ /* 0x000fe20000000000 */
[----:B0-----:R-:W-:Y:S01]  /*51a0*/  IMAD.MOV.U32 R2, RZ, RZ, R5 ;  /* 0x000000ffff027224 */ /* 0x001fe200078e0005 */
[----:B------:R-:W-:Y:S01]  /*51b0*/  STL [R1+0x16c], R4 ;  /* 0x00016c0401007387 */ /* 0x000fe20000100800 */
[----:B------:R-:W-:Y:S01]  /*51c0*/  IMAD R18, R13, R7, R18 ;  /* 0x000000070d127224 */ /* 0x000fe200078e0212 */
[----:B------:R-:W-:Y:S01]  /*51d0*/  ISETP.GE.AND P6, PT, R8, RZ, PT ;  /* 0x000000ff0800720c */ /* 0x000fe20003fc6270 */
[----:B------:R-:W-:Y:S01]  /*51e0*/  @!P1 IMAD.MOV R2, RZ, RZ, -R2 ;  /* 0x000000ffff029224 */ /* 0x000fe200078e0a02 */
[----:B------:R-:W-:Y:S01]  /*51f0*/  ISETP.GE.AND P1, PT, R9, RZ, PT ;  /* 0x000000ff0900720c */ /* 0x000fe20003f26270 */
[----:B------:R-:W-:Y:S01]  /*5200*/  IMAD.HI.U32 R6, R24, R10, RZ ;  /* 0x0000000a18067227 */ /* 0x000fe200078e00ff */
[----:B------:R-:W-:-:S02]  /*5210*/  IABS R9, R9 ;  /* 0x0000000900097213 */ /* 0x000fc40000000000 */
[----:B------:R0:W-:Y:S01]  /*5220*/  STL [R1+0x178], R2 ;  /* 0x0001780201007387 */ /* 0x0001e20000100800 */
[----:B------:R-:W-:Y:S01]  /*5230*/  IMAD.MOV R6, RZ, RZ, -R6 ;  /* 0x000000ffff067224 */ /* 0x000fe200078e0a06 */
[----:B------:R-:W-:Y:S01]  /*5240*/  IABS R8, R8 ;  /* 0x0000000800087213 */ /* 0x000fe20000000000 */
[----:B------:R-:W-:-:S04]  /*5250*/  IMAD.HI.U32 R5, R24, R9, RZ ;  /* 0x0000000918057227 */ /* 0x000fc800078e00ff */
[----:B------:R-:W-:Y:S02]  /*5260*/  IMAD.MOV R5, RZ, RZ, -R5 ;  /* 0x000000ffff057224 */ /* 0x000fe400078e0a05 */
[----:B------:R-:W-:Y:S02]  /*5270*/  @!P2 IMAD.IADD R3, R3, 0x1, -R13 ;  /* 0x000000010303a824 */ /* 0x000fe400078e0a0d */
[----:B0-----:R-:W-:Y:S02]  /*5280*/  IMAD.MOV.U32 R2, RZ, RZ, R0 ;  /* 0x000000ffff027224 */ /* 0x001fe400078e0000 */
[----:B------:R-:W-:Y:S01]  /*5290*/  IMAD R10, R13, R6, R10 ;  /* 0x000000060d0a7224 */ /* 0x000fe200078e020a */
[----:B------:R-:W-:Y:S01]  /*52a0*/  LOP3.LUT R6, R15, 0x94, RZ, 0xfc, !PT ;  /* 0x000000940f067812 */ /* 0x000fe200078efcff */
[----:B------:R-:W-:Y:S01]  /*52b0*/  @!P4 IMAD.MOV R2, RZ, RZ, -R2 ;  /* 0x000000ffff02c224 */ /* 0x000fe200078e0a02 */
[C---:B------:R-:W-:Y:S01]  /*52c0*/  ISETP.GT.U32.AND P4, PT, R13.reuse, R18, PT ;  /* 0x000000120d00720c */ /* 0x040fe20003f84070 */
[C---:B------:R-:W-:Y:S01]  /*52d0*/  IMAD R9, R13.reuse, R5, R9 ;  /* 0x000000050d097224 */ /* 0x040fe200078e0209 */
[----:B------:R-:W-:Y:S01]  /*52e0*/  ISETP.GT.U32.AND P2, PT, R13, R10, PT ;  /* 0x0000000a0d00720c */ /* 0x000fe20003f44070 */
[----:B------:R-:W-:Y:S01]  /*52f0*/  IMAD.HI.U32 R0, R24, R8, RZ ;  /* 0x0000000818007227 */ /* 0x000fe200078e00ff */
[----:B------:R0:W-:Y:S01]  /*5300*/  STL [R1+0x170], R2 ;  /* 0x0001700201007387 */ /* 0x0001e20000100800 */
[----:B------:R-:W-:-:S02]  /*5310*/  IABS R16, R6 ;  /* 0x0000000600107213 */ /* 0x000fc40000000000 */
[----:B------:R-:W-:Y:S02]  /*5320*/  IMAD.MOV R0, RZ, RZ, -R0 ;  /* 0x000000ffff007224 */ /* 0x000fe400078e0a00 */
[----:B------:R-:W-:-:S04]  /*5330*/  IMAD.HI.U32 R5, R24, R17, RZ ;  /* 0x0000001118057227 */ /* 0x000fc800078e00ff */
[----:B------:R-:W-:Y:S02]  /*5340*/  @!P4 IMAD.IADD R18, R18, 0x1, -R13 ;  /* 0x000000011212c824 */ /* 0x000fe400078e0a0d */
[----:B0-----:R-:W-:Y:S01]  /*5350*/  IMAD.MOV.U32 R2, RZ, RZ, R3 ;  /* 0x000000ffff027224 */ /* 0x001fe200078e0003 */
[----:B------:R-:W-:Y:S01]  /*5360*/  IABS R3, R19 ;  /* 0x0000001300037213 */ /* 0x000fe20000000000 */
[----:B------:R-:W-:Y:S01]  /*5370*/  @!P2 IMAD.IADD R10, R10, 0x1, -R13 ;  /* 0x000000010a0aa824 */ /* 0x000fe200078e0a0d */
[C---:B------:R-:W-:Y:S01]  /*5380*/  ISETP.GT.U32.AND P4, PT, R13.reuse, R18, PT ;  /* 0x000000120d00720c */ /* 0x040fe20003f84070 */
[----:B------:R-:W-:Y:S01]  /*5390*/  @!P5 IMAD.MOV R2, RZ, RZ, -R2 ;  /* 0x000000ffff02d224 */ /* 0x000fe200078e0a02 */
[C---:B------:R-:W-:Y:S01]  /*53a0*/  ISETP.GT.U32.AND P5, PT, R13.reuse, R9, PT ;  /* 0x000000090d00720c */ /* 0x040fe20003fa4070 */
[C---:B------:R-:W-:Y:S01]  /*53b0*/  IMAD R8, R13.reuse, R0, R8 ;  /* 0x000000000d087224 */ /* 0x040fe200078e0208 */
[----:B------:R-:W-:Y:S01]  /*53c0*/  ISETP.GT.U32.AND P2, PT, R13, R10, PT ;  /* 0x0000000a0d00720c */ /* 0x000fe20003f44070 */
[----:B------:R-:W-:Y:S01]  /*53d0*/  IMAD.HI.U32 R11, R24, R3, RZ ;  /* 0x00000003180b7227 */ /* 0x000fe200078e00ff */
[----:B------:R0:W-:Y:S01]  /*53e0*/  STL [R1+0x174], R2 ;  /* 0x0001740201007387 */ /* 0x0001e20000100800 */
[----:B------:R-:W-:-:S02]  /*53f0*/  LOP3.LUT R0, R15, 0x96, RZ, 0xfc, !PT ;  /* 0x000000960f007812 */ /* 0x000fc400078efcff */
[----:B------:R-:W-:Y:S02]  /*5400*/  IMAD.MOV R11, RZ, RZ, -R11 ;  /* 0x000000ffff0b7224 */ /* 0x000fe400078e0a0b */
[----:B------:R-:W-:Y:S01]  /*5410*/  IMAD.MOV R5, RZ, RZ, -R5 ;  /* 0x000000ffff057224 */ /* 0x000fe200078e0a05 */
[----:B------:R-:W-:Y:S01]  /*5420*/  IABS R7, R0 ;  /* 0x0000000000077213 */ /* 0x000fe20000000000 */
[--C-:B------:R-:W-:Y:S01]  /*5430*/  @!P4 IMAD.IADD R18, R18, 0x1, -R13.reuse ;  /* 0x000000011212c824 */ /* 0x100fe200078e0a0d */
[----:B------:R-:W-:Y:S01]  /*5440*/  ISETP.GT.U32.AND P4, PT, R13, R8, PT ;  /* 0x000000080d00720c */ /* 0x000fe20003f84070 */
[----:B------:R-:W-:Y:S02]  /*5450*/  @!P5 IMAD.IADD R9, R9, 0x1, -R13 ;  /* 0x000000010909d824 */ /* 0x000fe400078e0a0d */
[C---:B------:R-:W-:Y:S02]  /*5460*/  IMAD R3, R13.reuse, R11, R3 ;  /* 0x0000000b0d037224 */ /* 0x040fe400078e0203 */
[C---:B------:R-:W-:Y:S01]  /*5470*/  IMAD R17, R13.reuse, R5, R17 ;  /* 0x000000050d117224 */ /* 0x040fe200078e0211 */
[C---:B------:R-:W-:Y:S01]  /*5480*/  ISETP.GT.U32.AND P5, PT, R13.reuse, R9, PT ;  /* 0x000000090d00720c */ /* 0x040fe20003fa4070 */
[----:B------:R-:W-:Y:S01]  /*5490*/  @!P2 IMAD.IADD R10, R10, 0x1, -R13 ;  /* 0x000000010a0aa824 */ /* 0x000fe200078e0a0d */
[----:B------:R-:W-:Y:S01]  /*54a0*/  ISETP.GT.U32.AND P2, PT, R13, R3, PT ;  /* 0x000000030d00720c */ /* 0x000fe20003f44070 */
[----:B0-----:R-:W-:Y:S01]  /*54b0*/  IMAD.MOV.U32 R2, RZ, RZ, R18 ;  /* 0x000000ffff027224 */ /* 0x001fe200078e0012 */
[----:B------:R-:W-:Y:S01]  /*54c0*/  LOP3.LUT R5, R15, 0x92, RZ, 0xfc, !PT ;  /* 0x000000920f057812 */ /* 0x000fe200078efcff */
[----:B------:R-:W-:-:S03]  /*54d0*/  IMAD.HI.U32 R12, R24, R7, RZ ;  /* 0x00000007180c7227 */ /* 0x000fc600078e00ff */
[----:B------:R-:W-:Y:S01]  /*54e0*/  IABS R18, R5 ;  /* 0x0000000500127213 */ /* 0x000fe20000000000 */
[--C-:B------:R-:W-:Y:S01]  /*54f0*/  @!P4 IMAD.IADD R8, R8, 0x1, -R13.reuse ;  /* 0x000000010808c824 */ /* 0x100fe200078e0a0d */
[----:B------:R-:W-:Y:S01]  /*5500*/  ISETP.GE.AND P4, PT, R19, RZ, PT ;  /* 0x000000ff1300720c */ /* 0x000fe20003f86270 */
[----:B------:R-:W-:Y:S02]  /*5510*/  @!P0 IMAD.MOV R2, RZ, RZ, -R2 ;  /* 0x000000ffff028224 */ /* 0x000fe400078e0a02 */
[--C-:B------:R-:W-:Y:S01]  /*5520*/  @!P5 IMAD.IADD R9, R9, 0x1, -R13.reuse ;  /* 0x000000010909d824 */ /* 0x100fe200078e0a0d */
[----:B------:R-:W-:Y:S01]  /*5530*/  ISETP.GT.U32.AND P5, PT, R13, R17, PT ;  /* 0x000000110d00720c */ /* 0x000fe20003fa4070 */
[----:B------:R-:W-:Y:S01]  /*5540*/  @!P2 IMAD.IADD R3, R3, 0x1, -R13 ;  /* 0x000000010303a824 */ /* 0x000fe200078e0a0d */
[----:B------:R-:W-:Y:S01]  /*5550*/  ISETP.GT.U32.AND P0, PT, R13, R8, PT ;  /* 0x000000080d00720c */ /* 0x000fe20003f04070 */
[----:B------:R0:W-:Y:S01]  /*5560*/  STL [R1+0x158], R2 ;  /* 0x0001580201007387 */ /* 0x0001e20000100800 */
[----:B------:R-:W-:Y:S01]  /*5570*/  ISETP.GE.AND P2, PT, R14, RZ, PT ;  /* 0x000000ff0e00720c */ /* 0x000fe20003f46270 */
[----:B------:R-:W-:-:S02]  /*5580*/  IMAD.MOV.U32 R14, RZ, RZ, R18 ;  /* 0x000000ffff0e7224 */ /* 0x000fc400078e0012 */
[----:B------:R-:W-:Y:S02]  /*5590*/  IMAD.MOV R12, RZ, RZ, -R12 ;  /* 0x000000ffff0c7224 */ /* 0x000fe400078e0a0c */
[----:B------:R-:W-:-:S04]  /*55a0*/  IMAD.HI.U32 R11, R24, R16, RZ ;  /* 0x00000010180b7227 */ /* 0x000fc800078e00ff */
[----:B------:R-:W-:Y:S02]  /*55b0*/  @!P5 IMAD.IADD R17, R17, 0x1, -R13 ;  /* 0x000000011111d824 */ /* 0x000fe400078e0a0d */
[----:B0-----:R-:W-:Y:S02]  /*55c0*/  IMAD.MOV.U32 R2, RZ, RZ, R10 ;  /* 0x000000ffff027224 */ /* 0x001fe400078e000a */
[----:B------:R-:W-:Y:S01]  /*55d0*/  IMAD.HI.U32 R10, R24, R14, RZ ;  /* 0x0000000e180a7227 */ /* 0x000fe200078e00ff */
[----:B------:R-:W-:-:S03]  /*55e0*/  ISETP.GT.U32.AND P5, PT, R13, R17, PT ;  /* 0x000000110d00720c */ /* 0x000fc60003fa4070 */
[----:B------:R-:W-:Y:S01]  /*55f0*/  @!P3 IMAD.MOV R2, RZ, RZ, -R2 ;  /* 0x000000ffff02b224 */ /* 0x000fe200078e0a02 */
[C---:B------:R-:W-:Y:S01]  /*5600*/  ISETP.GT.U32.AND P3, PT, R13.reuse, R3, PT ;  /* 0x000000030d00720c */ /* 0x040fe20003f64070 */
[----:B------:R-:W-:Y:S01]  /*5610*/  IMAD R7, R13, R12, R7 ;  /* 0x0000000c0d077224 */ /* 0x000fe200078e0207 */
[----:B------:R-:W-:Y:S01]  /*5620*/  LOP3.LUT R12, R15, 0x8c, RZ, 0xfc, !PT ;  /* 0x0000008c0f0c7812 */ /* 0x000fe200078efcff */
[----:B------:R-:W-:Y:S01]  /*5630*/  IMAD.MOV R11, RZ, RZ, -R11 ;  /* 0x000000ffff0b7224 */ /* 0x000fe200078e0a0b */
[----:B------:R0:W-:Y:S01]  /*5640*/  STL [R1+0x154], R2 ;  /* 0x0001540201007387 */ /* 0x0001e20000100800 */
[--C-:B------:R-:W-:Y:S01]  /*5650*/  @!P0 IMAD.IADD R8, R8, 0x1, -R13.reuse ;  /* 0x0000000108088824 */ /* 0x100fe200078e0a0d */
[C---:B------:R-:W-:Y:S01]  /*5660*/  ISETP.GT.U32.AND P0, PT, R13.reuse, R7, PT ;  /* 0x000000070d00720c */ /* 0x040fe20003f04070 */
[----:B------:R-:W-:Y:S02]  /*5670*/  IMAD.MOV R10, RZ, RZ, -R10 ;  /* 0x000000ffff0a7224 */ /* 0x000fe400078e0a0a */
[C---:B------:R-:W-:Y:S01]  /*5680*/  IMAD R16, R13.reuse, R11, R16 ;  /* 0x0000000b0d107224 */ /* 0x040fe200078e0210 */
[----:B------:R-:W-:Y:S01]  /*5690*/  IABS R11, R12 ;  /* 0x0000000c000b7213 */ /* 0x000fe20000000000 */
[----:B------:R-:W-:Y:S01]  /*56a0*/  IMAD R14, R13, R10, R14 ;  /* 0x0000000a0d0e7224 */ /* 0x000fe200078e020e */
[----:B------:R-:W-:Y:S01]  /*56b0*/  LOP3.LUT R10, R15, 0x8a, RZ, 0xfc, !PT ;  /* 0x0000008a0f0a7812 */ /* 0x000fe200078efcff */
[----:B------:R-:W-:-:S02]  /*56c0*/  @!P5 IMAD.IADD R17, R17, 0x1, -R13 ;  /* 0x000000011111d824 */ /* 0x000fc400078e0a0d */
[----:B0-----:R-:W-:Y:S01]  /*56d0*/  IMAD.MOV.U32 R2, RZ, RZ, R8 ;  /* 0x000000ffff027224 */ /* 0x001fe200078e0008 */
[C---:B------:R-:W-:Y:S01]  /*56e0*/  ISETP.GT.U32.AND P5, PT, R13.reuse, R14, PT ;  /* 0x0000000e0d00720c */ /* 0x040fe20003fa4070 */
[----:B------:R-:W-:Y:S01]  /*56f0*/  IMAD.MOV.U32 R4, RZ, RZ, R9 ;  /* 0x000000ffff047224 */ /* 0x000fe200078e0009 */
[----:B------:R-:W-:Y:S01]  /*5700*/  IABS R19, R10 ;  /* 0x0000000a00137213 */ /* 0x000fe20000000000 */
[----:B------:R-:W-:Y:S01]  /*5710*/  @!P6 IMAD.MOV R2, RZ, RZ, -R2 ;  /* 0x000000ffff02e224 */ /* 0x000fe200078e0a02 */
[----:B------:R-:W-:Y:S01]  /*5720*/  ISETP.GT.U32.AND P6, PT, R13, R16, PT ;  /* 0x000000100d00720c */ /* 0x000fe20003fc4070 */
[----:B------:R-:W-:Y:S01]  /*5730*/  @!P1 IMAD.MOV R4, RZ, RZ, -R4 ;  /* 0x000000ffff049224 */ /* 0x000fe200078e0a04 */
[----:B------:R-:W-:Y:S01]  /*5740*/  ISETP.GE.AND P1, PT, R0, RZ, PT ;  /* 0x000000ff0000720c */ /* 0x000fe20003f26270 */
[--C-:B------:R-:W-:Y:S01]  /*5750*/  @!P3 IMAD.IADD R3, R3, 0x1, -R13.reuse ;  /* 0x000000010303b824 */ /* 0x100fe200078e0a0d */
[----:B------:R-:W-:Y:S01]  /*5760*/  ISETP.GE.AND P3, PT, R6, RZ, PT ;  /* 0x000000ff0600720c */ /* 0x000fe20003f66270 */
[--C-:B------:R-:W-:Y:S01]  /*5770*/  @!P0 IMAD.IADD R7, R7, 0x1, -R13.reuse ;  /* 0x0000000107078824 */ /* 0x100fe200078e0a0d */
[C---:B------:R-:W-:Y:S01]  /*5780*/  LOP3.LUT R0, R15.reuse, 0x90, RZ, 0xfc, !PT ;  /* 0x000000900f007812 */ /* 0x040fe200078efcff */
[----:B------:R-:W-:Y:S01]  /*5790*/  STL [R1+0x11c], R4 ;  /* 0x00011c0401007387 */ /* 0x000fe20000100800 */
[----:B------:R-:W-:Y:S01]  /*57a0*/  LOP3.LUT R6, R15, 0x8e, RZ, 0xfc, !PT ;  /* 0x0000008e0f067812 */ /* 0x000fe200078efcff */
[--C-:B------:R-:W-:Y:S01]  /*57b0*/  @!P5 IMAD.IADD R14, R14, 0x1, -R13.reuse ;  /* 0x000000010e0ed824 */ /* 0x100fe200078e0a0d */
[----:B------:R-:W-:Y:S01]  /*57c0*/  ISETP.GE.AND P0, PT, R5, RZ, PT ;  /* 0x000000ff0500720c */ /* 0x000fe20003f06270 */
[----:B------:R0:W-:Y:S01]  /*57d0*/  STL [R1+0x148], R2 ;  /* 0x0001480201007387 */ /* 0x0001e20000100800 */
[----:B------:R-:W-:Y:S01]  /*57e0*/  IABS R9, R0 ;  /* 0x0000000000097213 */ /* 0x000fe20000000000 */
[----:B------:R-:W-:Y:S01]  /*57f0*/  @!P6 IMAD.IADD R16, R16, 0x1, -R13 ;  /* 0x000000011010e824 */ /* 0x000fe200078e0a0d */
[----:B------:R-:W-:-:S02]  /*5800*/  IABS R5, R6 ;  /* 0x0000000600057213 */ /* 0x000fc40000000000 */
[C---:B------:R-:W-:Y:S01]  /*5810*/  ISETP.GT.U32.AND P6, PT, R13.reuse, R7, PT ;  /* 0x000000070d00720c */ /* 0x040fe20003fc4070 */
[----:B------:R-:W-:Y:S01]  /*5820*/  IMAD.HI.U32 R8, R24, R9, RZ ;  /* 0x0000000918087227 */ /* 0x000fe200078e00ff */
[----:B------:R-:W-:-:S03]  /*5830*/  ISETP.GT.U32.AND P5, PT, R13, R16, PT ;  /* 0x000000100d00720c */ /* 0x000fc60003fa4070 */
[----:B0-----:R-:W-:Y:S02]  /*5840*/  IMAD.MOV.U32 R2, RZ, RZ, R3 ;  /* 0x000000ffff027224 */ /* 0x001fe400078e0003 */
[----:B------:R-:W-:Y:S02]  /*5850*/  IMAD.MOV.U32 R3, RZ, RZ, R5 ;  /* 0x000000ffff037224 */ /* 0x000fe400078e0005 */
[----:B------:R-:W-:Y:S01]  /*5860*/  @!P4 IMAD.MOV R2, RZ, RZ, -R2 ;  /* 0x000000ffff02c224 */ /* 0x000fe200078e0a02 */
[C---:B------:R-:W-:Y:S01]  /*5870*/  ISETP.GT.U32.AND P4, PT, R13.reuse, R14, PT ;  /* 0x0000000e0d00720c */ /* 0x040fe20003f84070 */
[----:B------:R-:W-:Y:S02]  /*5880*/  IMAD.MOV R8, RZ, RZ, -R8 ;  /* 0x000000ffff087224 */ /* 0x000fe400078e0a08 */
[----:B------:R-:W-:Y:S01]  /*5890*/  IMAD.HI.U32 R5, R24, R3, RZ ;  /* 0x0000000318057227 */ /* 0x000fe200078e00ff */
[----:B------:R0:W-:Y:S03]  /*58a0*/  STL [R1+0x14c], R2 ;  /* 0x00014c0201007387 */ /* 0x0001e60000100800 */
[----:B------:R-:W-:-:S02]  /*58b0*/  IMAD R9, R13, R8, R9 ;  /* 0x000000080d097224 */ /* 0x000fc400078e0209 */
[----:B------:R-:W-:Y:S02]  /*58c0*/  IMAD.MOV R5, RZ, RZ, -R5 ;  /* 0x000000ffff057224 */ /* 0x000fe400078e0a05 */
[----:B------:R-:W-:Y:S01]  /*58d0*/  @!P6 IMAD.IADD R7, R7, 0x1, -R13 ;  /* 0x000000010707e824 */ /* 0x000fe200078e0a0d */
[C---:B------:R-:W-:Y:S01]  /*58e0*/  ISETP.GT.U32.AND P6, PT, R13.reuse, R9, PT ;  /* 0x000000090d00720c */ /* 0x040fe20003fc4070 */
[C---:B------:R-:W-:Y:S02]  /*58f0*/  IMAD R3, R13.reuse, R5, R3 ;  /* 0x000000050d037224 */ /* 0x040fe400078e0203 */
[----:B------:R-:W-:Y:S02]  /*5900*/  @!P4 IMAD.IADD R14, R14, 0x1, -R13 ;  /* 0x000000010e0ec824 */ /* 0x000fe400078e0a0d */
[----:B------:R-:W-:Y:S01]  /*5910*/  IMAD.HI.U32 R5, R24, R11, RZ ;  /* 0x0000000b18057227 */ /* 0x000fe200078e00ff */
[----:B------:R-:W-:-:S03]  /*5920*/  ISETP.GT.U32.AND P4, PT, R13, R3, PT ;  /* 0x000000030d00720c */ /* 0x000fc60003f84070 */
[----:B------:R-:W-:Y:S02]  /*5930*/  IMAD.MOV.U32 R4, RZ, RZ, R17 ;  /* 0x000000ffff047224 */ /* 0x000fe400078e0011 */
[--C-:B------:R-:W-:Y:S01]  /*5940*/  @!P5 IMAD.IADD R16, R16, 0x1, -R13.reuse ;  /* 0x000000011010d824 */ /* 0x100fe200078e0a0d */
[----:B------:R-:W-:Y:S01]  /*5950*/  ISETP.GE.AND P5, PT, R0, RZ, PT ;  /* 0x000000ff0000720c */ /* 0x000fe20003fa6270 */
[----:B------:R-:W-:Y:S01]  /*5960*/  @!P6 IMAD.IADD R9, R9, 0x1, -R13 ;  /* 0x000000010909e824 */ /* 0x000fe200078e0a0d */
[C---:B------:R-:W-:Y:S01]  /*5970*/  LOP3.LUT R0, R15.reuse, 0x88, RZ, 0xfc, !PT ;  /* 0x000000880f007812 */ /* 0x040fe200078efcff */
[----:B------:R-:W-:Y:S01]  /*5980*/  IMAD.MOV R5, RZ, RZ, -R5 ;  /* 0x000000ffff057224 */ /* 0x000fe200078e0a05 */
[----:B------:R-:W-:Y:S01]  /*5990*/  ISETP.GE.AND P6, PT, R6, RZ, PT ;  /* 0x000000ff0600720c */ /* 0x000fe20003fc6270 */
[----:B------:R-:W-:Y:S01]  /*59a0*/  @!P2 IMAD.MOV R4, RZ, RZ, -R4 ;  /* 0x000000ffff04a224 */ /* 0x000fe200078e0a04 */
[----:B------:R-:W-:Y:S01]  /*59b0*/  LOP3.LUT R6, R15, 0x86, RZ, 0xfc, !PT ;  /* 0x000000860f067812 */ /* 0x000fe200078efcff */
[----:B------:R-:W-:Y:S01]  /*59c0*/  @!P4 IMAD.IADD R3, R3, 0x1, -R13 ;  /* 0x000000010303c824 */ /* 0x000fe200078e0a0d */
[C---:B------:R-:W-:Y:S01]  /*59d0*/  ISETP.GT.U32.AND P4, PT, R13.reuse, R9, PT ;  /* 0x000000090d00720c */ /* 0x040fe20003f84070 */
[C---:B------:R-:W-:Y:S01]  /*59e0*/  IMAD R11, R13.reuse, R5, R11 ;  /* 0x000000050d0b7224 */ /* 0x040fe200078e020b */
[----:B------:R-:W-:Y:S01]  /*59f0*/  IABS R5, R0 ;  /* 0x0000000000057213 */ /* 0x000fe20000000000 */
[----:B0-----:R-:W-:Y:S01]  /*5a00*/  IMAD.MOV.U32 R2, RZ, RZ, R7 ;  /* 0x000000ffff027224 */ /* 0x001fe200078e0007 */
[----:B------:R0:W-:Y:S01]  /*5a10*/  STL [R1+0x124], R4 ;  /* 0x0001240401007387 */ /* 0x0001e20000100800 */
[----:B------:R-:W-:Y:S01]  /*5a20*/  IMAD.HI.U32 R8, R24, R19, RZ ;  /* 0x0000001318087227 */ /* 0x000fe200078e00ff */
[----:B------:R-:W-:-:S03]  /*5a30*/  ISETP.GT.U32.AND P2, PT, R13, R11, PT ;  /* 0x0000000b0d00720c */ /* 0x000fc60003f44070 */
[----:B------:R-:W-:-:S04]  /*5a40*/  IMAD.HI.U32 R7, R24, R5, RZ ;  /* 0x0000000518077227 */ /* 0x000fc800078e00ff */
[----:B------:R-:W-:Y:S01]  /*5a50*/  @!P1 IMAD.MOV R2, RZ, RZ, -R2 ;  /* 0x000000ffff029224 */ /* 0x000fe200078e0a02 */
[----:B------:R-:W-:Y:S01]  /*5a60*/  ISETP.GT.U32.AND P1, PT, R13, R3, PT ;  /* 0x000000030d00720c */ /* 0x000fe20003f24070 */
[----:B0-----:R-:W-:Y:S02]  /*5a70*/  IMAD.MOV.U32 R4, RZ, RZ, R16 ;  /* 0x000000ffff047224 */ /* 0x001fe400078e0010 */
[----:B------:R-:W-:Y:S01]  /*5a80*/  IMAD.MOV R8, RZ, RZ, -R8 ;  /* 0x000000ffff087224 */ /* 0x000fe200078e0a08 */
[----:B------:R0:W-:Y:S01]  /*5a90*/  STL [R1+0x144], R2 ;  /* 0x0001440201007387 */ /* 0x0001e20000100800 */
[----:B------:R-:W-:Y:S02]  /*5aa0*/  @!P3 IMAD.MOV R4, RZ, RZ, -R4 ;  /* 0x000000ffff04b224 */ /* 0x000fe400078e0a04 */
[----:B------:R-:W-:Y:S01]  /*5ab0*/  @!P4 IMAD.IADD R9, R9, 0x1, -R13 ;  /* 0x000000010909c824 */ /* 0x000fe200078e0a0d */
[----:B------:R-:W-:Y:S01]  /*5ac0*/  ISETP.GE.AND P4, PT, R10, RZ, PT ;  /* 0x000000ff0a00720c */ /* 0x000fe20003f86270 */
[----:B------:R-:W-:Y:S01]  /*5ad0*/  IMAD.MOV R7, RZ, RZ, -R7 ;  /* 0x000000ffff077224 */ /* 0x000fe200078e0a07 */
[----:B------:R1:W-:Y:S01]  /*5ae0*/  STL [R1+0x130], R4 ;  /* 0x0001300401007387 */ /* 0x0003e20000100800 */
[C---:B------:R-:W-:Y:S01]  /*5af0*/  IMAD R19, R13.reuse, R8, R19 ;  /* 0x000000080d137224 */ /* 0x040fe200078e0213 */
[----:B------:R-:W-:Y:S01]  /*5b00*/  IABS R8, R6 ;  /* 0x0000000600087213 */ /* 0x000fe20000000000 */
[----:B------:R-:W-:Y:S01]  /*5b10*/  IMAD R5, R13, R7, R5 ;  /* 0x000000070d057224 */ /* 0x000fe200078e0205 */
[----:B------:R-:W-:Y:S01]  /*5b20*/  LOP3.LUT R7, R15, 0x82, RZ, 0xfc, !PT ;  /* 0x000000820f077812 */ /* 0x000fe200078efcff */
[----:B0-----:R-:W-:Y:S01]  /*5b30*/  IMAD.MOV.U32 R2, RZ, RZ, R14 ;  /* 0x000000ffff027224 */ /* 0x001fe200078e000e */
[----:B------:R-:W-:Y:S01]  /*5b40*/  ISETP.GT.U32.AND P3, PT, R13, R19, PT ;  /* 0x000000130d00720c */ /* 0x000fe20003f64070 */
[----:B------:R-:W-:-:S04]  /*5b50*/  IMAD.HI.U32 R14, R24, R8, RZ ;  /* 0x00000008180e7227 */ /* 0x000fc800078e00ff */
[----:B-1----:R-:W-:Y:S02]  /*5b60*/  IMAD.MOV.U32 R4, RZ, RZ, R9 ;  /* 0x000000ffff047224 */ /* 0x002fe400078e0009 */
[----:B------:R-:W-:Y:S01]  /*5b70*/  @!P0 IMAD.MOV R2, RZ, RZ, -R2 ;  /* 0x000000ffff028224 */ /* 0x000fe200078e0a02 */
[----:B------:R-:W-:Y:S01]  /*5b80*/  ISETP.GE.AND P0, PT, R12, RZ, PT ;  /* 0x000000ff0c00720c */ /* 0x000fe20003f06270 */
[----:B------:R-:W-:Y:S01]  /*5b90*/  @!P5 IMAD.MOV R4, RZ, RZ, -R4 ;  /* 0x000000ffff04d224 */ /* 0x000fe200078e0a04 */
[----:B------:R-:W-:Y:S01]  /*5ba0*/  ISETP.GT.U32.AND P5, PT, R13, R5, PT ;  /* 0x000000050d00720c */ /* 0x000fe20003fa4070 */
[----:B------:R-:W-:Y:S01]  /*5bb0*/  IMAD.MOV R14, RZ, RZ, -R14 ;  /* 0x000000ffff0e7224 */ /* 0x000fe200078e0a0e */
[----:B------:R0:W-:Y:S01]  /*5bc0*/  STL [R1+0x140], R2 ;  /* 0x0001400201007387 */ /* 0x0001e20000100800 */
[--C-:B------:R-:W-:Y:S01]  /*5bd0*/  @!P1 IMAD.IADD R3, R3, 0x1, -R13.reuse ;  /* 0x0000000103039824 */ /* 0x100fe200078e0a0d */
[----:B------:R-:W-:Y:S01]  /*5be0*/  ISETP.GE.AND P1, PT, R0, RZ, PT ;  /* 0x000000ff0000720c */ /* 0x000fe20003f26270 */
[----:B------:R-:W-:Y:S01]  /*5bf0*/  IMAD R8, R13, R14, R8 ;  /* 0x0000000e0d087224 */ /* 0x000fe200078e0208 */
[----:B------:R-:W-:Y:S01]  /*5c00*/  LOP3.LUT R0, R15, 0x84, RZ, 0xfc, !PT ;  /* 0x000000840f007812 */ /* 0x000fe200078efcff */
[--C-:B------:R-:W-:Y:S01]  /*5c10*/  @!P3 IMAD.IADD R19, R19, 0x1, -R13.reuse ;  /* 0x000000011313b824 */ /* 0x100fe200078e0a0d */
[----:B------:R-:W-:Y:S01]  /*5c20*/  STL [R1+0x134], R4 ;  /* 0x0001340401007387 */ /* 0x000fe20000100800 */
[----:B------:R-:W-:Y:S01]  /*5c30*/  @!P2 IMAD.IADD R11, R11, 0x1, -R13 ;  /* 0x000000010b0ba824 */ /* 0x000fe200078e0a0d */
[----:B------:R-:W-:Y:S01]  /*5c40*/  IABS R9, R0 ;  /* 0x0000000000097213 */ /* 0x000fe20000000000 */
[----:B0-----:R-:W-:Y:S01]  /*5c50*/  IMAD.MOV.U32 R2, RZ, RZ, R3 ;  /* 0x000000ffff027224 */ /* 0x001fe200078e0003 */
[----:B------:R-:W-:Y:S01]  /*5c60*/  ISETP.GT.U32.AND P3, PT, R13, R19, PT ;  /* 0x000000130d00720c */ /* 0x000fe20003f64070 */
[----:B------:R-:W-:Y:S01]  /*5c70*/  @!P5 IMAD.IADD R5, R5, 0x1, -R13 ;  /* 0x000000010505d824 */ /* 0x000fe200078e0a0d */
[C---:B------:R-:W-:Y:S01]  /*5c80*/  ISETP.GT.U32.AND P2, PT, R13.reuse, R11, PT ;  /* 0x0000000b0d00720c */ /* 0x040fe20003f44070 */
[----:B------:R-:W-:Y:S01]  /*5c90*/  @!P6 IMAD.MOV R2, RZ, RZ, -R2 ;  /* 0x000000ffff02e224 */ /* 0x000fe200078e0a02 */
[C---:B------:R-:W-:Y:S01]  /*5ca0*/  ISETP.GT.U32.AND P6, PT, R13.reuse, R8, PT ;  /* 0x000000080d00720c */ /* 0x040fe20003fc4070 */
[----:B------:R-:W-:Y:S01]  /*5cb0*/  IMAD.HI.U32 R10, R24, R9, RZ ;  /* 0x00000009180a7227 */ /* 0x000fe200078e00ff */
[----:B------:R-:W-:-:S02]  /*5cc0*/  ISETP.GT.U32.AND P5, PT, R13, R5, PT ;  /* 0x000000050d00720c */ /* 0x000fc40003fa4070 */
[----:B------:R-:W-:Y:S01]  /*5cd0*/  IABS R3, R7 ;  /* 0x0000000700037213 */ /* 0x000fe20000000000 */
[----:B------:R-:W-:Y:S01]  /*5ce0*/  IMAD.MOV R10, RZ, RZ, -R10 ;  /* 0x000000ffff0a7224 */ /* 0x000fe200078e0a0a */
[----:B------:R0:W-:Y:S01]  /*5cf0*/  STL [R1+0x13c], R2 ;  /* 0x00013c0201007387 */ /* 0x0001e20000100800 */
[----:B------:R-:W-:Y:S02]  /*5d00*/  LOP3.LUT R14, R15, 0x7c, RZ, 0xfc, !PT ;  /* 0x0000007c0f0e7812 */ /* 0x000fe400078efcff */
[----:B------:R-:W-:Y:S01]  /*5d10*/  IMAD R9, R13, R10, R9 ;  /* 0x0000000a0d097224 */ /* 0x000fe200078e0209 */
[----:B------:R-:W-:Y:S01]  /*5d20*/  LOP3.LUT R10, R15, 0x78, RZ, 0xfc, !PT ;  /* 0x000000780f0a7812 */ /* 0x000fe200078efcff */
[--C-:B------:R-:W-:Y:S01]  /*5d30*/  @!P3 IMAD.IADD R19, R19, 0x1, -R13.reuse ;  /* 0x000000011313b824 */ /* 0x100fe200078e0a0d */
[----:B------:R-:W-:Y:S01]  /*5d40*/  ISETP.GE.AND P3, PT, R0, RZ, PT ;  /* 0x000000ff0000720c */ /* 0x000fe20003f66270 */
[--C-:B------:R-:W-:Y:S01]  /*5d50*/  @!P6 IMAD.IADD R8, R8, 0x1, -R13.reuse ;  /* 0x000000010808e824 */ /* 0x100fe200078e0a0d */
[----:B------:R-:W-:Y:S01]  /*5d60*/  IABS R16, R14 ;  /* 0x0000000e00107213 */ /* 0x000fe20000000000 */
[----:B------:R-:W-:Y:S01]  /*5d70*/  @!P2 IMAD.IADD R11, R11, 0x1, -R13 ;  /* 0x000000010b0ba824 */ /* 0x000fe200078e0a0d */
[----:B------:R-:W-:Y:S01]  /*5d80*/  ISETP.GE.AND P2, PT, R6, RZ, PT ;  /* 0x000000ff0600720c */ /* 0x000fe20003f46270 */
[----:B------:R-:W-:Y:S01]  /*5d90*/  IMAD.HI.U32 R0, R24, R3, RZ ;  /* 0x0000000318007227 */ /* 0x000fe200078e00ff */
[----:B------:R-:W-:-:S02]  /*5da0*/  ISETP.GT.U32.AND P6, PT, R13, R8, PT ;  /* 0x000000080d00720c */ /* 0x000fc40003fc4070 */
[----:B------:R-:W-:Y:S01]  /*5db0*/  LOP3.LUT R6, R15, 0x80, RZ, 0xfc, !PT ;  /* 0x000000800f067812 */ /* 0x000fe200078efcff */
[----:B------:R-:W-:Y:S01]  /*5dc0*/  @!P5 IMAD.IADD R5, R5, 0x1, -R13 ;  /* 0x000000010505d824 */ /* 0x000fe200078e0a0d */
[----:B------:R-:W-:Y:S01]  /*5dd0*/  ISETP.GT.U32.AND P5, PT, R13, R9, PT ;  /* 0x000000090d00720c */ /* 0x000fe20003fa4070 */
[----:B0-----:R-:W-:Y:S01]  /*5de0*/  IMAD.MOV.U32 R2, RZ, RZ, R11 ;  /* 0x000000ffff027224 */ /* 0x001fe200078e000b */
[----:B------:R-:W-:Y:S01]  /*5df0*/  IABS R12, R6 ;  /* 0x00000006000c7213 */ /* 0x000fe20000000000 */
[----:B------:R-:W-:Y:S01]  /*5e00*/  IMAD.MOV R0, RZ, RZ, -R0 ;  /* 0x000000ffff007224 */ /* 0x000fe200078e0a00 */
[----:B------:R-:W-:Y:S01]  /*5e10*/  LOP3.LUT R11, R15, 0x7e, RZ, 0xfc, !PT ;  /* 0x0000007e0f0b7812 */ /* 0x000fe200078efcff */
[----:B------:R-:W-:Y:S01]  /*5e20*/  @!P0 IMAD.MOV R2, RZ, RZ, -R2 ;  /* 0x000000ffff028224 */ /* 0x000fe200078e0a02 */
[----:B------:R-:W-:Y:S01]  /*5e30*/  ISETP.GE.AND P0, PT, R7, RZ, PT ;  /* 0x000000ff0700720c */ /* 0x000fe20003f06270 */
[C---:B------:R-:W-:Y:S01]  /*5e40*/  IMAD R3, R13.reuse, R0, R3 ;  /* 0x000000000d037224 */ /* 0x040fe200078e0203 */
[----:B------:R-:W-:Y:S01]  /*5e50*/  IABS R17, R11 ;  /* 0x0000000b00117213 */ /* 0x000fe20000000000 */
[----:B------:R-:W-:Y:S01]  /*5e60*/  @!P6 IMAD.IADD R8, R8, 0x1, -R13 ;  /* 0x000000010808e824 */ /* 0x000fe200078e0a0d */
[----:B------:R0:W-:Y:S01]  /*5e70*/  STL [R1+0x138], R2 ;  /* 0x0001380201007387 */ /* 0x0001e20000100800 */
[----:B------:R-:W-:Y:S01]  /*5e80*/  IMAD.HI.U32 R7, R24, R12, RZ ;  /* 0x0000000c18077227 */ /* 0x000fe200078e00ff */
[----:B------:R-:W-:-:S02]  /*5e90*/  ISETP.GT.U32.AND P6, PT, R13, R3, PT ;  /* 0x000000030d00720c */ /* 0x000fc40003fc4070 */
[----:B------:R-:W-:Y:S01]  /*5ea0*/  LOP3.LUT R0, R15, 0x7a, RZ, 0xfc, !PT ;  /* 0x0000007a0f007812 */ /* 0x000fe200078efcff */
[----:B------:R-:W-:Y:S02]  /*5eb0*/  @!P5 IMAD.IADD R9, R9, 0x1, -R13 ;  /* 0x000000010909d824 */ /* 0x000fe400078e0a0d */
[----:B------:R-:W-:Y:S02]  /*5ec0*/  IMAD.MOV R7, RZ, RZ, -R7 ;  /* 0x000000ffff077224 */ /* 0x000fe400078e0a07 */
[----:B------:R-:W-:-:S04]  /*5ed0*/  IMAD.HI.U32 R20, R24, R17, RZ ;  /* 0x0000001118147227 */ /* 0x000fc800078e00ff */
[----:B0-----:R-:W-:Y:S02]  /*5ee0*/  IMAD.MOV.U32 R2, RZ, RZ, R19 ;  /* 0x000000ffff027224 */ /* 0x001fe400078e0013 */
[C---:B------:R-:W-:Y:S01]  /*5ef0*/  IMAD R12, R13.reuse, R7, R12 ;  /* 0x000000070d0c7224 */ /* 0x040fe200078e020c */
[----:B------:R-:W-:Y:S01]  /*5f00*/  IABS R7, R0 ;  /* 0x0000000000077213 */ /* 0x000fe20000000000 */
[----:B------:R-:W-:Y:S01]  /*5f10*/  @!P4 IMAD.MOV R2, RZ, RZ, -R2 ;  /* 0x000000ffff02c224 */ /* 0x000fe200078e0a02 */
[C---:B------:R-:W-:Y:S01]  /*5f20*/  ISETP.GT.U32.AND P4, PT, R13.reuse, R9, PT ;  /* 0x000000090d00720c */ /* 0x040fe20003f84070 */
[----:B------:R-:W-:Y:S01]  /*5f30*/  IMAD.MOV R20, RZ, RZ, -R20 ;  /* 0x000000ffff147224 */ /* 0x000fe200078e0a14 */
[----:B------:R-:W-:Y:S01]  /*5f40*/  ISETP.GT.U32.AND P5, PT, R13, R12, PT ;  /* 0x0000000c0d00720c */ /* 0x000fe20003fa4070 */
[----:B------:R-:W-:Y:S01]  /*5f50*/  @!P6 IMAD.IADD R3, R3, 0x1, -R13 ;  /* 0x000000010303e824 */ /* 0x000fe200078e0a0d */
[----:B------:R0:W-:Y:S01]  /*5f60*/  STL [R1+0x12c], R2 ;  /* 0x00012c0201007387 */ /* 0x0001e20000100800 */
[----:B------:R-:W-:Y:S01]  /*5f70*/  ISETP.GE.AND P6, PT, R6, RZ, PT ;  /* 0x000000ff0600720c */ /* 0x000fe20003fc6270 */
[----:B------:R-:W-:-:S04]  /*5f80*/  IMAD.HI.U32 R18, R24, R16, RZ ;  /* 0x0000001018127227 */ /* 0x000fc800078e00ff */
[C---:B------:R-:W-:Y:S01]  /*5f90*/  IMAD R6, R13.reuse, R20, R17 ;  /* 0x000000140d067224 */ /* 0x040fe200078e0211 */
[----:B------:R-:W-:Y:S01]  /*5fa0*/  IABS R17, R10 ;  /* 0x0000000a00117213 */ /* 0x000fe20000000000 */
[----:B------:R-:W-:Y:S02]  /*5fb0*/  IMAD.MOV.U32 R19, RZ, RZ, R7 ;  /* 0x000000ffff137224 */ /* 0x000fe400078e0007 */
[----:B0-----:R-:W-:Y:S02]  /*5fc0*/  IMAD.MOV.U32 R2, RZ, RZ, R5 ;  /* 0x000000ffff027224 */ /* 0x001fe400078e0005 */
[----:B------:R-:W-:Y:S02]  /*5fd0*/  IMAD.MOV R18, RZ, RZ, -R18 ;  /* 0x000000ffff127224 */ /* 0x000fe400078e0a12 */
[----:B------:R-:W-:Y:S01]  /*5fe0*/  @!P1 IMAD.MOV R2, RZ, RZ, -R2 ;  /* 0x000000ffff029224 */ /* 0x000fe200078e0a02 */
[----:B------:R-:W-:Y:S01]  /*5ff0*/  ISETP.GT.U32.AND P1, PT, R13, R3, PT ;  /* 0x000000030d00720c */ /* 0x000fe20003f24070 */
[----:B------:R-:W-:Y:S01]  /*6000*/  @!P4 IMAD.IADD R9, R9, 0x1, -R13 ;  /* 0x000000010909c824 */ /* 0x000fe200078e0a0d */
[C---:B------:R-:W-:Y:S01]  /*6010*/  ISETP.GT.U32.AND P4, PT, R13.reuse, R6, PT ;  /* 0x000000060d00720c */ /* 0x040fe20003f84070 */
[----:B------:R-:W-:Y:S01]  /*6020*/  IMAD.HI.U32 R5, R24, R19, RZ ;  /* 0x0000001318057227 */ /* 0x000fe200078e00ff */
[----:B------:R0:W-:Y:S03]  /*6030*/  STL [R1+0x120], R2 ;  /* 0x0001200201007387 */ /* 0x0001e60000100800 */
[----:B------:R-:W-:Y:S01]  /*6040*/  IMAD R7, R13, R18, R16 ;  /* 0x000000120d077224 */ /* 0x000fe200078e0210 */
[----:B------:R-:W-:Y:S01]  /*6050*/  LOP3.LUT R16, R15, 0x76, RZ, 0xfc, !PT ;  /* 0x000000760f107812 */ /* 0x000fe200078efcff */
[----:B------:R-:W-:-:S02]  /*6060*/  IMAD.MOV R5, RZ, RZ, -R5 ;  /* 0x000000ffff057224 */ /* 0x000fc400078e0a05 */
[----:B------:R-:W-:Y:S02]  /*6070*/  @!P5 IMAD.IADD R12, R12, 0x1, -R13 ;  /* 0x000000010c0cd824 */ /* 0x000fe400078e0a0d */
[C---:B------:R-:W-:Y:S02]  /*6080*/  IMAD R5, R13.reuse, R5, R19 ;  /* 0x000000050d057224 */ /* 0x040fe400078e0213 */
[----:B0-----:R-:W-:Y:S01]  /*6090*/  IMAD.MOV.U32 R2, RZ, RZ, R9 ;  /* 0x000000ffff027224 */ /* 0x001fe200078e0009 */
[----:B------:R-:W-:Y:S01]  /*60a0*/  ISETP.GT.U32.AND P5, PT, R13, R12, PT ;  /* 0x0000000c0d00720c */ /* 0x000fe20003fa4070 */
[----:B------:R-:W-:Y:S01]  /*60b0*/  IMAD.MOV.U32 R4, RZ, RZ, R8 ;  /* 0x000000ffff047224 */ /* 0x000fe200078e0008 */
[----:B------:R-:W-:Y:S01]  /*60c0*/  LOP3.LUT R9, R15, 0x74, RZ, 0xfc, !PT ;  /* 0x000000740f097812 */ /* 0x000fe200078efcff */
[----:B------:R-:W-:Y:S01]  /*60d0*/  @!P3 IMAD.MOV R2, RZ, RZ, -R2 ;  /* 0x000000ffff02b224 */ /* 0x000fe200078e0a02 */
[C---:B------:R-:W-:Y:S01]  /*60e0*/  ISETP.GT.U32.AND P3, PT, R13.reuse, R7, PT ;  /* 0x000000070d00720c */ /* 0x040fe20003f64070 */
[--C-:B------:R-:W-:Y:S01]  /*60f0*/  @!P4 IMAD.IADD R6, R6, 0x1, -R13.reuse ;  /* 0x000000010606c824 */ /* 0x100fe200078e0a0d */
[----:B------:R-:W-:Y:S01]  /*6100*/  ISETP.GT.U32.AND P4, PT, R13, R5, PT ;  /* 0x000000050d00720c */ /* 0x000fe20003f84070 */
[----:B------:R-:W-:Y:S01]  /*6110*/  @!P2 IMAD.MOV R4, RZ, RZ, -R4 ;  /* 0x000000ffff04a224 */ /* 0x000fe200078e0a04 */
[----:B------:R-:W-:Y:S01]  /*6120*/  ISETP.GE.AND P2, PT, R11, RZ, PT ;  /* 0x000000ff0b00720c */ /* 0x000fe20003f46270 */
[----:B------:R-:W-:Y:S01]  /*6130*/  @!P1 IMAD.IADD R3, R3, 0x1, -R13 ;  /* 0x0000000103039824 */ /* 0x000fe200078e0a0d */
[----:B------:R-:W-:Y:S01]  /*6140*/  LOP3.LUT R11, R15, 0x70, RZ, 0xfc, !PT ;  /* 0x000000700f0b7812 */ /* 0x000fe200078efcff */
[----:B------:R-:W-:Y:S01]  /*6150*/  IMAD.HI.U32 R8, R24, R17, RZ ;  /* 0x0000001118087227 */ /* 0x000fe200078e00ff */
[----:B------:R0:W-:Y:S01]  /*6160*/  STL [R1+0x118], R4 ;  /* 0x0001180401007387 */ /* 0x0001e20000100800 */
[----:B------:R-:W-:-:S02]  /*6170*/  IABS R18, R9 ;  /* 0x0000000900127213 */ /* 0x000fc40000000000 */
[----:B------:R-:W-:Y:S01]  /*6180*/  IMAD.MOV R8, RZ, RZ, -R8 ;  /* 0x000000ffff087224 */ /* 0x000fe200078e0a08 */
[----:B------:R1:W-:Y:S01]  /*6190*/  STL [R1+0x114], R2 ;  /* 0x0001140201007387 */ /* 0x0003e20000100800 */
[--C-:B------:R-:W-:Y:S01]  /*61a0*/  @!P3 IMAD.IADD R7, R7, 0x1, -R13.reuse ;  /* 0x000000010707b824 */ /* 0x100fe200078e0a0d */
[C---:B------:R-:W-:Y:S01]  /*61b0*/  ISETP.GT.U32.AND P3, PT, R13.reuse, R6, PT ;  /* 0x000000060d00720c */ /* 0x040fe20003f64070 */
[----:B------:R-:W-:Y:S01]  /*61c0*/  @!P5 IMAD.IADD R12, R12, 0x1, -R13 ;  /* 0x000000010c0cd824 */ /* 0x000fe200078e0a0d */
[----:B------:R-:W-:Y:S01]  /*61d0*/  ISETP.GE.AND P5, PT, R0, RZ, PT ;  /* 0x000000ff0000720c */ /* 0x000fe20003fa6270 */
[----:B------:R-:W-:Y:S01]  /*61e0*/  IMAD R0, R13, R8, R17 ;  /* 0x000000080d007224 */ /* 0x000fe200078e0211 */
[----:B------:R-:W-:Y:S01]  /*61f0*/  IABS R17, R16 ;  /* 0x0000001000117213 */ /* 0x000fe20000000000 */
[----:B------:R-:W-:Y:S01]  /*6200*/  @!P4 IMAD.IADD R5, R5, 0x1, -R13 ;  /* 0x000000010505c824 */ /* 0x000fe200078e0a0d */
[----:B------:R-:W-:Y:S01]  /*6210*/  ISETP.GE.AND P1, PT, R14, RZ, PT ;  /* 0x000000ff0e00720c */ /* 0x000fe20003f26270 */
[----:B0-----:R-:W-:Y:S01]  /*6220*/  IMAD.MOV.U32 R4, RZ, RZ, R12 ;  /* 0x000000ffff047224 */ /* 0x001fe200078e000c */
[----:B------:R-:W-:Y:S01]  /*6230*/  IABS R14, R11 ;  /* 0x0000000b000e7213 */ /* 0x000fe20000000000 */
[----:B-1----:R-:W-:Y:S01]  /*6240*/  IMAD.MOV.U32 R2, RZ, RZ, R3 ;  /* 0x000000ffff027224 */ /* 0x002fe200078e0003 */
[----:B------:R-:W-:Y:S01]  /*6250*/  ISETP.GT.U32.AND P4, PT, R13, R5, PT ;  /* 0x000000050d00720c */ /* 0x000fe20003f84070 */
[----:B------:R-:W-:Y:S01]  /*6260*/  IMAD.HI.U32 R19, R24, R17, RZ ;  /* 0x0000001118137227 */ /* 0x000fe200078e00ff */
[----:B------:R-:W-:-:S03]  /*6270*/  LOP3.LUT R3, R15, 0x72, RZ, 0xfc, !PT ;  /* 0x000000720f037812 */ /* 0x000fc600078efcff */
[----:B------:R-:W-:Y:S01]  /*6280*/  @!P0 IMAD.MOV R2, RZ, RZ, -R2 ;  /* 0x000000ffff028224 */ /* 0x000fe200078e0a02 */
[C---:B------:R-:W-:Y:S01]  /*6290*/  ISETP.GT.U32.AND P0, PT, R13.reuse, R7, PT ;  /* 0x000000070d00720c */ /* 0x040fe20003f04070 */
[----:B------:R-:W-:Y:S01]  /*62a0*/  IMAD.MOV R19, RZ, RZ, -R19 ;  /* 0x000000ffff137224 */ /* 0x000fe200078e0a13 */
[----:B------:R-:W-:Y:S01]  /*62b0*/  IABS R8, R3 ;  /* 0x0000000300087213 */ /* 0x000fe20000000000 */
[--C-:B------:R-:W-:Y:S01]  /*62c0*/  @!P3 IMAD.IADD R6, R6, 0x1, -R13.reuse ;  /* 0x000000010606b824 */ /* 0x100fe200078e0a0d */
[----:B------:R-:W-:Y:S01]  /*62d0*/  ISETP.GT.U32.AND P3, PT, R13, R0, PT ;  /* 0x000000000d00720c */ /* 0x000fe20003f64070 */
[----:B------:R-:W-:Y:S01]  /*62e0*/  @!P6 IMAD.MOV R4, RZ, RZ, -R4 ;  /* 0x000000ffff04e224 */ /* 0x000fe200078e0a04 */
[----:B------:R0:W-:Y:S01]  /*62f0*/  STL [R1+0x10c], R2 ;  /* 0x00010c0201007387 */ /* 0x0001e20000100800 */
[--C-:B------:R-:W-:Y:S02]  /*6300*/  @!P4 IMAD.IADD R5, R5, 0x1, -R13.reuse ;  /* 0x000000010505c824 */ /* 0x100fe400078e0a0d */
[----:B------:R-:W-:Y:S01]  /*6310*/  IMAD.HI.U32 R20, R24, R8, RZ ;  /* 0x0000000818147227 */ /* 0x000fe200078e00ff */
[----:B------:R1:W-:Y:S03]  /*6320*/  STL [R1+0x104], R4 ;  /* 0x0001040401007387 */ /* 0x0003e60000100800 */
[----:B------:R-:W-:Y:S01]  /*6330*/  @!P0 IMAD.IADD R7, R7, 0x1, -R13 ;  /* 0x0000000107078824 */ /* 0x000fe200078e0a0d */
[----:B------:R-:W-:Y:S01]  /*6340*/  ISETP.GE.AND P0, PT, R10, RZ, PT ;  /* 0x000000ff0a00720c */ /* 0x000fe20003f06270 */
[----:B------:R-:W-:-:S02]  /*6350*/  IMAD R10, R13, R19, R17 ;  /* 0x000000130d0a7224 */ /* 0x000fc400078e0211 */
[----:B------:R-:W-:Y:S01]  /*6360*/  @!P3 IMAD.IADD R0, R0, 0x1, -R13 ;  /* 0x000000010000b824 */ /* 0x000fe200078e0a0d */
[----:B------:R-:W-:Y:S01]  /*6370*/  ISETP.GE.AND P3, PT, R16, RZ, PT ;  /* 0x000000ff1000720c */ /* 0x000fe20003f66270 */
[C---:B------:R-:W-:Y:S01]  /*6380*/  IMAD.HI.U32 R17, R24.reuse, R18, RZ ;  /* 0x0000001218117227 */ /* 0x040fe200078e00ff */
[----:B------:R-:W-:Y:S02]  /*6390*/  ISETP.GT.U32.AND P4, PT, R13, R10, PT ;  /* 0x0000000a0d00720c */ /* 0x000fe40003f84070 */
[----:B------:R-:W-:Y:S01]  /*63a0*/  LOP3.LUT R16, R15, 0x6e, RZ, 0xfc, !PT ;  /* 0x0000006e0f107812 */ /* 0x000fe200078efcff */
[----:B------:R-:W-:-:S03]  /*63b0*/  IMAD.HI.U32 R19, R24, R14, RZ ;  /* 0x0000000e18137227 */ /* 0x000fc600078e00ff */
[----:B------:R-:W-:Y:S01]  /*63c0*/  IABS R12, R16 ;  /* 0x00000010000c7213 */ /* 0x000fe20000000000 */
[----:B------:R-:W-:Y:S02]  /*63d0*/  IMAD.MOV R17, RZ, RZ, -R17 ;  /* 0x000000ffff117224 */ /* 0x000fe400078e0a11 */
[----:B------:R-:W-:Y:S02]  /*63e0*/  IMAD.MOV R20, RZ, RZ, -R20 ;  /* 0x000000ffff147224 */ /* 0x000fe400078e0a14 */
[----:B------:R-:W-:Y:S02]  /*63f0*/  IMAD.MOV R19, RZ, RZ, -R19 ;  /* 0x000000ffff137224 */ /* 0x000fe400078e0a13 */
[----:B------:R-:W-:Y:S01]  /*6400*/  @!P4 IMAD.IADD R10, R10, 0x1, -R13 ;  /* 0x000000010a0ac824 */ /* 0x000fe200078e0a0d */
[C---:B------:R-:W-:Y:S01]  /*6410*/  ISETP.GT.U32.AND P4, PT, R13.reuse, R0, PT ;  /* 0x000000000d00720c */ /* 0x040fe20003f84070 */
[----:B------:R-:W-:Y:S01]  /*6420*/  IMAD R17, R13, R17, R18 ;  /* 0x000000110d117224 */ /* 0x000fe200078e0212 */
[----:B------:R-:W-:Y:S01]  /*6430*/  LOP3.LUT R18, R15, 0x6c, RZ, 0xfc, !PT ;  /* 0x0000006c0f127812 */ /* 0x000fe200078efcff */
[C---:B------:R-:W-:Y:S01]  /*6440*/  IMAD R8, R13.reuse, R20, R8 ;  /* 0x000000140d087224 */ /* 0x040fe200078e0208 */
[----:B------:R-:W-:Y:S01]  /*6450*/  ISETP.GT.U32.AND P6, PT, R13, R10, PT ;  /* 0x0000000a0d00720c */ /* 0x000fe20003fc4070 */
[----:B0-----:R-:W-:Y:S01]  /*6460*/  IMAD.MOV.U32 R2, RZ, RZ, R6 ;  /* 0x000000ffff027224 */ /* 0x001fe200078e0006 */
[----:B------:R-:W-:Y:S01]  /*6470*/  IABS R6, R18 ;  /* 0x0000001200067213 */ /* 0x000fe20000000000 */
[----:B-1----:R-:W-:Y:S01]  /*6480*/  IMAD.MOV.U32 R4, RZ, RZ, R7 ;  /* 0x000000ffff047224 */ /* 0x002fe200078e0007 */
[----:B------:R-:W-:Y:S01]  /*6490*/  LOP3.LUT R20, R15, 0x58, RZ, 0xfc, !PT ;  /* 0x000000580f147812 */ /* 0x000fe200078efcff */
[----:B------:R-:W-:Y:S01]  /*64a0*/  IMAD R14, R13, R19, R14 ;  /* 0x000000130d0e7224 */ /* 0x000fe200078e020e */
[----:B------:R-:W-:Y:S01]  /*64b0*/  LOP3.LUT R19, R15, 0x5a, RZ, 0xfc, !PT ;  /* 0x0000005a0f137812 */ /* 0x000fe200078efcff */
[----:B------:R-:W-:Y:S01]  /*64c0*/  @!P2 IMAD.MOV R2, RZ, RZ, -R2 ;  /* 0x000000ffff02a224 */ /* 0x000fe200078e0a02 */
[C---:B------:R-:W-:Y:S01]  /*64d0*/  ISETP.GT.U32.AND P2, PT, R13.reuse, R17, PT ;  /* 0x000000110d00720c */ /* 0x040fe20003f44070 */
[----:B------:R-:W-:Y:S01]  /*64e0*/  @!P1 IMAD.MOV R4, RZ, RZ, -R4 ;  /* 0x000000ffff049224 */ /* 0x000fe200078e0a04 */
[C---:B------:R-:W-:Y:S01]  /*64f0*/  ISETP.GT.U32.AND P1, PT, R13.reuse, R8, PT ;  /* 0x000000080d00720c */ /* 0x040fe20003f24070 */
[--C-:B------:R-:W-:Y:S01]  /*6500*/  @!P4 IMAD.IADD R0, R0, 0x1, -R13.reuse ;  /* 0x000000010000c824 */ /* 0x100fe200078e0a0d */
[----:B------:R-:W-:Y:S01]  /*6510*/  ISETP.GT.U32.AND P4, PT, R13, R14, PT ;  /* 0x0000000e0d00720c */ /* 0x000fe20003f84070 */
[----:B------:R0:W-:Y:S01]  /*6520*/  STL [R1+0x100], R2 ;  /* 0x0001000201007387 */ /* 0x0001e20000100800 */
[----:B------:R-:W-:Y:S01]  /*6530*/  @!P6 IMAD.IADD R10, R10, 0x1, -R13 ;  /* 0x000000010a0ae824 */ /* 0x000fe200078e0a0d */
[----:B------:R-:W-:Y:S01]  /*6540*/  ISETP.GE.AND P6, PT, R3, RZ, PT ;  /* 0x000000ff0300720c */ /* 0x000fe20003fc6270 */
[----:B------:R-:W-:Y:S01]  /*6550*/  IMAD.HI.U32 R7, R24, R6, RZ ;  /* 0x0000000618077227 */ /* 0x000fe200078e00ff */
[----:B------:R-:W-:Y:S03]  /*6560*/  STL [R1+0xf8], R4 ;  /* 0x0000f80401007387 */ /* 0x000fe60000100800 */
[----:B------:R-:W-:-:S02]  /*6570*/  IMAD.MOV R7, RZ, RZ, -R7 ;  /* 0x000000ffff077224 */ /* 0x000fc400078e0a07 */
[----:B------:R-:W-:Y:S01]  /*6580*/  @!P2 IMAD.IADD R17, R17, 0x1, -R13 ;  /* 0x000000011111a824 */ /* 0x000fe200078e0a0d */
[----:B------:R-:W-:Y:S01]  /*6590*/  ISETP.GE.AND P2, PT, R11, RZ, PT ;  /* 0x000000ff0b00720c */ /* 0x000fe20003f46270 */
[----:B0-----:R-:W-:Y:S01]  /*65a0*/  IMAD.MOV.U32 R2, RZ, RZ, R5 ;  /* 0x000000ffff027224 */ /* 0x001fe200078e0005 */
[----:B------:R-:W-:Y:S01]  /*65b0*/  LOP3.LUT R11, R15, 0x6a, RZ, 0xfc, !PT ;  /* 0x0000006a0f0b7812 */ /* 0x000fe200078efcff */
[----:B------:R-:W-:-:S04]  /*65c0*/  IMAD.HI.U32 R5, R24, R12, RZ ;  /* 0x0000000c18057227 */ /* 0x000fc800078e00ff */
[----:B------:R-:W-:Y:S01]  /*65d0*/  @!P5 IMAD.MOV R2, RZ, RZ, -R2 ;  /* 0x000000ffff02d224 */ /* 0x000fe200078e0a02 */
[----:B------:R-:W-:Y:S01]  /*65e0*/  ISETP.GE.AND P5, PT, R9, RZ, PT ;  /* 0x000000ff0900720c */ /* 0x000fe20003fa6270 */
[----:B------:R-:W-:Y:S01]  /*65f0*/  IMAD.MOV R5, RZ, RZ, -R5 ;  /* 0x000000ffff057224 */ /* 0x000fe200078e0a05 */
[----:B------:R-:W-:Y:S01]  /*6600*/  LOP3.LUT R9, R15, 0x66, RZ, 0xfc, !PT ;  /* 0x000000660f097812 */ /* 0x000fe200078efcff */
[--C-:B------:R-:W-:Y:S01]  /*6610*/  @!P1 IMAD.IADD R8, R8, 0x1, -R13.reuse ;  /* 0x0000000108089824 */ /* 0x100fe200078e0a0d */
[----:B------:R0:W-:Y:S01]  /*6620*/  STL [R1+0xf0], R2 ;  /* 0x0000f00201007387 */ /* 0x0001e20000100800 */
[C---:B------:R-:W-:Y:S01]  /*6630*/  IMAD R3, R13.reuse, R5, R12 ;  /* 0x000000050d037224 */ /* 0x040fe200078e020c */
[C---:B------:R-:W-:Y:S01]  /*6640*/  ISETP.GT.U32.AND P1, PT, R13.reuse, R17, PT ;  /* 0x000000110d00720c */ /* 0x040fe20003f24070 */
[----:B------:R-:W-:Y:S01]  /*6650*/  @!P4 IMAD.IADD R14, R14, 0x1, -R13 ;  /* 0x000000010e0ec824 */ /* 0x000fe200078e0a0d */
[C---:B------:R-:W-:Y:S01]  /*6660*/  ISETP.GT.U32.AND P4, PT, R13.reuse, R8, PT ;  /* 0x000000080d00720c */ /* 0x040fe20003f84070 */
[----:B------:R-:W-:Y:S01]  /*6670*/  IMAD R6, R13, R7, R6 ;  /* 0x000000070d067224 */ /* 0x000fe200078e0206 */
[----:B------:R-:W-:-:S02]  /*6680*/  LOP3.LUT R7, R15, 0x68, RZ, 0xfc, !PT ;  /* 0x000000680f077812 */ /* 0x000fc400078efcff */
[----:B------:R-:W-:Y:S01]  /*6690*/  IABS R5, R11 ;  /* 0x0000000b00057213 */ /* 0x000fe20000000000 */
[----:B0-----:R-:W-:Y:S02]  /*66a0*/  IMAD.MOV.U32 R2, RZ, RZ, R0 ;  /* 0x000000ffff027224 */ /* 0x001fe400078e0000 */
[----:B------:R-:W-:Y:S01]  /*66b0*/  IMAD.MOV.U32 R0, RZ, RZ, R10 ;  /* 0x000000ffff007224 */ /* 0x000fe200078e000a */
[----:B------:R-:W-:Y:S01]  /*66c0*/  IABS R10, R9 ;  /* 0x00000009000a7213 */ /* 0x000fe20000000000 */
[----:B------:R-:W-:Y:S01]  /*66d0*/  @!P0 IMAD.MOV R2, RZ, RZ, -R2 ;  /* 0x000000ffff028224 */ /* 0x000fe200078e0a02 */
[C---:B------:R-:W-:Y:S01]  /*66e0*/  ISETP.GT.U32.AND P0, PT, R13.reuse, R14, PT ;  /* 0x0000000e0d00720c */ /* 0x040fe20003f04070 */
[----:B------:R-:W-:Y:S01]  /*66f0*/  @!P3 IMAD.MOV R0, RZ, RZ, -R0 ;  /* 0x000000ffff00b224 */ /* 0x000fe200078e0a00 */
[----:B------:R-:W-:Y:S01]  /*6700*/  ISETP.GT.U32.AND P3, PT, R13, R3, PT ;  /* 0x000000030d00720c */ /* 0x000fe20003f64070 */
[--C-:B------:R-:W-:Y:S01]  /*6710*/  @!P1 IMAD.IADD R17, R17, 0x1, -R13.reuse ;  /* 0x0000000111119824 */ /* 0x100fe200078e0a0d */
[----:B------:R0:W-:Y:S01]  /*6720*/  STL [R1+0xe8], R2 ;  /* 0x0000e80201007387 */ /* 0x0001e20000100800 */
[----:B------:R-:W-:Y:S01]  /*6730*/  @!P4 IMAD.IADD R8, R8, 0x1, -R13 ;  /* 0x000000010808c824 */ /* 0x000fe200078e0a0d */
[----:B------:R-:W-:-:S02]  /*6740*/  ISETP.GT.U32.AND P4, PT, R13, R6, PT ;  /* 0x000000060d00720c */ /* 0x000fc40003f84070 */
[----:B------:R1:W-:Y:S01]  /*6750*/  STL [R1+0xe4], R0 ;  /* 0x0000e40001007387 */ /* 0x0003e20000100800 */
[----:B------:R-:W-:Y:S01]  /*6760*/  ISETP.GE.AND P1, PT, R16, RZ, PT ;  /* 0x000000ff1000720c */ /* 0x000fe20003f26270 */
[----:B------:R-:W-:-:S04]  /*6770*/  IMAD.HI.U32 R16, R24, R5, RZ ;  /* 0x0000000518107227 */ /* 0x000fc800078e00ff */
[----:B0-----:R-:W-:Y:S02]  /*6780*/  IMAD.MOV.U32 R2, RZ, RZ, R17 ;  /* 0x000000ffff027224 */ /* 0x001fe400078e0011 */
[--C-:B------:R-:W-:Y:S01]  /*6790*/  @!P3 IMAD.IADD R3, R3, 0x1, -R13.reuse ;  /* 0x000000010303b824 */ /* 0x100fe200078e0a0d */
[----:B------:R-:W-:Y:S01]  /*67a0*/  ISETP.GE.AND P3, PT, R11, RZ, PT ;  /* 0x000000ff0b00720c */ /* 0x000fe20003f66270 */
[----:B------:R-:W-:Y:S01]  /*67b0*/  @!P5 IMAD.MOV R2, RZ, RZ, -R2 ;  /* 0x000000ffff02d224 */ /* 0x000fe200078e0a02 */
[----:B-1----:R-:W-:Y:S01]  /*67c0*/  IABS R0, R7 ;  /* 0x0000000700007213 */ /* 0x002fe20000000000 */
[----:B------:R-:W-:Y:S01]  /*67d0*/  @!P0 IMAD.IADD R14, R14, 0x1, -R13 ;  /* 0x000000010e0e8824 */ /* 0x000fe200078e0a0d */
[----:B------:R-:W-:Y:S01]  /*67e0*/  ISETP.GT.U32.AND P5, PT, R13, R3, PT ;  /* 0x000000030d00720c */ /* 0x000fe20003fa4070 */
[----:B------:R-:W-:Y:S01]  /*67f0*/  IMAD.MOV R16, RZ, RZ, -R16 ;  /* 0x000000ffff107224 */ /* 0x000fe200078e0a10 */
[----:B------:R0:W-:Y:S01]  /*6800*/  STL [R1+0xb4], R2 ;  /* 0x0000b40201007387 */ /* 0x0001e20000100800 */
[----:B------:R-:W-:Y:S01]  /*6810*/  IMAD.HI.U32 R12, R24, R0, RZ ;  /* 0x00000000180c7227 */ /* 0x000fe200078e00ff */
[----:B------:R-:W-:-:S02]  /*6820*/  ISETP.GE.AND P0, PT, R18, RZ, PT ;  /* 0x000000ff1200720c */ /* 0x000fc40003f06270 */
[----:B------:R-:W-:Y:S01]  /*6830*/  LOP3.LUT R18, R15, 0x52, RZ, 0xfc, !PT ;  /* 0x000000520f127812 */ /* 0x000fe200078efcff */
[----:B------:R-:W-:Y:S02]  /*6840*/  IMAD.MOV R11, RZ, RZ, -R12 ;  /* 0x000000ffff0b7224 */ /* 0x000fe400078e0a0c */
[----:B------:R-:W-:Y:S02]  /*6850*/  @!P4 IMAD.IADD R6, R6, 0x1, -R13 ;  /* 0x000000010606c824 */ /* 0x000fe400078e0a0d */
[----:B------:R-:W-:Y:S02]  /*6860*/  IMAD.MOV.U32 R4, RZ, RZ, R8 ;  /* 0x000000ffff047224 */ /* 0x000fe400078e0008 */
[C---:B------:R-:W-:Y:S01]  /*6870*/  IMAD R5, R13.reuse, R16, R5 ;  /* 0x000000100d057224 */ /* 0x040fe200078e0205 */
[C---:B------:R-:W-:Y:S01]  /*6880*/  ISETP.GT.U32.AND P4, PT, R13.reuse, R6, PT ;  /* 0x000000060d00720c */ /* 0x040fe20003f84070 */
[----:B0-----:R-:W-:Y:S02]  /*6890*/  IMAD.MOV.U32 R2, RZ, RZ, R14 ;  /* 0x000000ffff027224 */ /* 0x001fe400078e000e */
[----:B------:R-:W-:Y:S01]  /*68a0*/  IMAD R0, R13, R11, R0 ;  /* 0x0000000b0d007224 */ /* 0x000fe200078e0200 */
[----:B------:R-:W-:Y:S01]  /*68b0*/  LOP3.LUT R11, R15, 0x56, RZ, 0xfc, !PT ;  /* 0x000000560f0b7812 */ /* 0x000fe200078efcff */
[----:B------:R-:W-:Y:S01]  /*68c0*/  @!P6 IMAD.MOV R4, RZ, RZ, -R4 ;  /* 0x000000ffff04e224 */ /* 0x000fe200078e0a04 */
[----:B------:R-:W-:Y:S01]  /*68d0*/  ISETP.GT.U32.AND P6, PT, R13, R5, PT ;  /* 0x000000050d00720c */ /* 0x000fe20003fc4070 */
[----:B------:R-:W-:Y:S01]  /*68e0*/  @!P2 IMAD.MOV R2, RZ, RZ, -R2 ;  /* 0x000000ffff02a224 */ /* 0x000fe200078e0a02 */
[----:B------:R-:W-:Y:S01]  /*68f0*/  ISETP.GE.AND P2, PT, R7, RZ, PT ;  /* 0x000000ff0700720c */ /* 0x000fe20003f46270 */
[----:B------:R-:W-:Y:S01]  /*6900*/  @!P5 IMAD.IADD R3, R3, 0x1, -R13 ;  /* 0x000000010303d824 */ /* 0x000fe200078e0a0d */
[----:B------:R-:W-:Y:S01]  /*6910*/  ISETP.GT.U32.AND P5, PT, R13, R0, PT ;  /* 0x000000000d00720c */ /* 0x000fe20003fa4070 */
[----:B------:R-:W-:Y:S01]  /*6920*/  STL [R1+0xb8], R4 ;  /* 0x0000b80401007387 */ /* 0x000fe20000100800 */
[----:B------:R-:W-:-:S03]  /*6930*/  IMAD.HI.U32 R8, R24, R10, RZ ;  /* 0x0000000a18087227 */ /* 0x000fc600078e00ff */
[----:B------:R0:W-:Y:S01]  /*6940*/  STL [R1+0xc8], R2 ;  /* 0x0000c80201007387 */ /* 0x0001e20000100800 */
[----:B------:R-:W-:Y:S02]  /*6950*/  IMAD.MOV R8, RZ, RZ, -R8 ;  /* 0x000000ffff087224 */ /* 0x000fe400078e0a08 */
[--C-:B------:R-:W-:Y:S01]  /*6960*/  @!P4 IMAD.IADD R6, R6, 0x1, -R13.reuse ;  /* 0x000000010606c824 */ /* 0x100fe200078e0a0d */
[----:B------:R-:W-:Y:S01]  /*6970*/  ISETP.GE.AND P4, PT, R9, RZ, PT ;  /* 0x000000ff0900720c */ /* 0x000fe20003f86270 */
[--C-:B------:R-:W-:Y:S01]  /*6980*/  @!P6 IMAD.IADD R5, R5, 0x1, -R13.reuse ;  /* 0x000000010505e824 */ /* 0x100fe200078e0a0d */
[----:B------:R-:W-:Y:S01]  /*6990*/  LOP3.LUT R9, R15, 0x62, RZ, 0xfc, !PT ;  /* 0x000000620f097812 */ /* 0x000fe200078efcff */
[----:B------:R-:W-:Y:S01]  /*69a0*/  IMAD R14, R13, R8, R10 ;  /* 0x000000080d0e7224 */ /* 0x000fe200078e020a */
[----:B------:R-:W-:Y:S01]  /*69b0*/  LOP3.LUT R8, R15, 0x64, RZ, 0xfc, !PT ;  /* 0x000000640f087812 */ /* 0x000fe200078efcff */
[----:B------:R-:W-:Y:S01]  /*69c0*/  @!P5 IMAD.IADD R0, R0, 0x1, -R13 ;  /* 0x000000010000d824 */ /* 0x000fe200078e0a0d */
[----:B------:R-:W-:Y:S01]  /*69d0*/  IABS R12, R9 ;  /* 0x00000009000c7213 */ /* 0x000fe20000000000 */
[----:B0-----:R-:W-:Y:S01]  /*69e0*/  IMAD.MOV.U32 R2, RZ, RZ, R3 ;  /* 0x000000ffff027224 */ /* 0x001fe200078e0003 */
[----:B------:R-:W-:-:S02]  /*69f0*/  ISETP.GE.AND P6, PT, R8, RZ, PT ;  /* 0x000000ff0800720c */ /* 0x000fc40003fc6270 */
[C---:B------:R-:W-:Y:S01]  /*6a00*/  ISETP.GT.U32.AND P5, PT, R13.reuse, R0, PT ;  /* 0x000000000d00720c */ /* 0x040fe20003fa4070 */
[----:B------:R-:W-:Y:S01]  /*6a10*/  @!P1 IMAD.MOV R2, RZ, RZ, -R2 ;  /* 0x000000ffff029224 */ /* 0x000fe200078e0a02 */
[----:B------:R-:W-:Y:S01]  /*6a20*/  ISETP.GT.U32.AND P1, PT, R13, R5, PT ;  /* 0x000000050d00720c */ /* 0x000fe20003f24070 */
[C---:B------:R-:W-:Y:S01]  /*6a30*/  IMAD.HI.U32 R7, R24.reuse, R12, RZ ;  /* 0x0000000c18077227 */ /* 0x040fe200078e00ff */
[----:B------:R-:W-:Y:S02]  /*6a40*/  IABS R8, R8 ;  /* 0x0000000800087213 */ /* 0x000fe40000000000 */
[----:B------:R0:W-:Y:S01]  /*6a50*/  STL [R1+0xcc], R2 ;  /* 0x0000cc0201007387 */ /* 0x0001e20000100800 */
[----:B------:R-:W-:Y:S01]  /*6a60*/  LOP3.LUT R3, R15, 0x60, RZ, 0xfc, !PT ;  /* 0x000000600f037812 */ /* 0x000fe200078efcff */
[----:B------:R-:W-:Y:S02]  /*6a70*/  IMAD.MOV R7, RZ, RZ, -R7 ;  /* 0x000000ffff077224 */ /* 0x000fe400078e0a07 */
[----:B------:R-:W-:Y:S01]  /*6a80*/  IMAD.HI.U32 R10, R24, R8, RZ ;  /* 0x00000008180a7227 */ /* 0x000fe200078e00ff */
[----:B------:R-:W-:-:S03]  /*6a90*/  IABS R16, R3 ;  /* 0x0000000300107213 */ /* 0x000fc60000000000 */
[--C-:B------:R-:W-:Y:S01]  /*6aa0*/  @!P5 IMAD.IADD R0, R0, 0x1, -R13.reuse ;  /* 0x000000010000d824 */ /* 0x100fe200078e0a0d */
[----:B------:R-:W-:Y:S01]  /*6ab0*/  ISETP.GE.AND P5, PT, R3, RZ, PT ;  /* 0x000000ff0300720c */ /* 0x000fe20003fa6270 */
[----:B0-----:R-:W-:Y:S02]  /*6ac0*/  IMAD.MOV.U32 R2, RZ, RZ, R6 ;  /* 0x000000ffff027224 */ /* 0x001fe400078e0006 */
[----:B------:R-:W-:Y:S01]  /*6ad0*/  @!P1 IMAD.IADD R5, R5, 0x1, -R13 ;  /* 0x0000000105059824 */ /* 0x000fe200078e0a0d */
[----:B------:R-:W-:Y:S01]  /*6ae0*/  ISETP.GE.AND P1, PT, R9, RZ, PT ;  /* 0x000000ff0900720c */ /* 0x000fe20003f26270 */
[----:B------:R-:W-:Y:S01]  /*6af0*/  @!P0 IMAD.MOV R2, RZ, RZ, -R2 ;  /* 0x000000ffff028224 */ /* 0x000fe200078e0a02 */
[----:B------:R-:W-:Y:S01]  /*6b00*/  ISETP.GT.U32.AND P0, PT, R13, R14, PT ;  /* 0x0000000e0d00720c */ /* 0x000fe20003f04070 */
[----:B------:R-:W-:Y:S01]  /*6b10*/  IMAD.MOV R9, RZ, RZ, -R10 ;  /* 0x000000ffff097224 */ /* 0x000fe200078e0a0a */
[----:B------:R-:W-:Y:S01]  /*6b20*/  LOP3.LUT R10, R15, 0x5e, RZ, 0xfc, !PT ;  /* 0x0000005e0f0a7812 */ /* 0x000fe200078efcff */
[C---:B------:R-:W-:Y:S01]  /*6b30*/  IMAD R12, R13.reuse, R7, R12 ;  /* 0x000000070d0c7224 */ /* 0x040fe200078e020c */
[----:B------:R0:W-:Y:S01]  /*6b40*/  STL [R1+0xe0], R2 ;  /* 0x0000e00201007387 */ /* 0x0001e20000100800 */
[----:B------:R-:W-:Y:S01]  /*6b50*/  IMAD R3, R13, R9, R8 ;  /* 0x000000090d037224 */ /* 0x000fe200078e0208 */
[----:B------:R-:W-:Y:S01]  /*6b60*/  IABS R9, R21 ;  /* 0x0000001500097213 */ /* 0x000fe20000000000 */
[----:B------:R-:W-:Y:S01]  /*6b70*/  IMAD.MOV.U32 R4, RZ, RZ, R5 ;  /* 0x000000ffff047224 */ /* 0x000fe200078e0005 */
[----:B------:R-:W-:Y:S01]  /*6b80*/  IABS R8, R19 ;  /* 0x0000001300087213 */ /* 0x000fe20000000000 */
[----:B------:R-:W-:Y:S01]  /*6b90*/  IMAD.HI.U32 R6, R24, R16, RZ ;  /* 0x0000001018067227 */ /* 0x000fe200078e00ff */
[----:B------:R-:W-:-:S03]  /*6ba0*/  IABS R7, R20 ;  /* 0x0000001400077213 */ /* 0x000fc60000000000 */
[----:B------:R-:W-:Y:S02]  /*6bb0*/  @!P0 IMAD.IADD R14, R14, 0x1, -R13 ;  /* 0x000000010e0e8824 */ /* 0x000fe400078e0a0d */
[----:B0-----:R-:W-:Y:S01]  /*6bc0*/  IMAD.MOV.U32 R2, RZ, RZ, R0 ;  /* 0x000000ffff027224 */ /* 0x001fe200078e0000 */
[----:B------:R-:W-:Y:S01]  /*6bd0*/  IABS R0, R11 ;  /* 0x0000000b00007213 */ /* 0x000fe20000000000 */
[----:B------:R-:W-:Y:S01]  /*6be0*/  @!P3 IMAD.MOV R4, RZ, RZ, -R4 ;  /* 0x000000ffff04b224 */ /* 0x000fe200078e0a04 */
[C---:B------:R-:W-:Y:S01]  /*6bf0*/  ISETP.GT.U32.AND P0, PT, R13.reuse, R14, PT ;  /* 0x0000000e0d00720c */ /* 0x040fe20003f04070 */
[----:B------:R-:W-:Y:S01]  /*6c00*/  @!P2 IMAD.MOV R2, RZ, RZ, -R2 ;  /* 0x000000ffff02a224 */ /* 0x000fe200078e0a02 */
[C---:B------:R-:W-:Y:S01]  /*6c10*/  ISETP.GT.U32.AND P2, PT, R13.reuse, R3, PT ;  /* 0x000000030d00720c */ /* 0x040fe20003f44070 */
[----:B------:R-:W-:Y:S01]  /*6c20*/  IMAD.MOV R6, RZ, RZ, -R6 ;  /* 0x000000ffff067224 */ /* 0x000fe200078e0a06 */
[----:B------:R-:W-:Y:S01]  /*6c30*/  ISETP.GE.AND P3, PT, R10, RZ, PT ;  /* 0x000000ff0a00720c */ /* 0x000fe20003f66270 */
[----:B------:R-:W-:Y:S01]  /*6c40*/  STL [R1+0xd4], R4 ;  /* 0x0000d40401007387 */ /* 0x000fe20000100800 */
[----:B------:R-:W-:Y:S01]  /*6c50*/  IABS R10, R10 ;  /* 0x0000000a000a7213 */ /* 0x000fe20000000000 */
[----:B------:R-:W-:-:S02]  /*6c60*/  IMAD R16, R13, R6, R16 ;  /* 0x000000060d107224 */ /* 0x000fc400078e0210 */
[----:B------:R0:W-:Y:S01]  /*6c70*/  STL [R1+0xdc], R2 ;  /* 0x0000dc0201007387 */ /* 0x0001e20000100800 */
[----:B------:R-:W-:-:S04]  /*6c80*/  IMAD.HI.U32 R6, R24, R9, RZ ;  /* 0x0000000918067227 */ /* 0x000fc800078e00ff */
[--C-:B------:R-:W-:Y:S01]  /*6c90*/  @!P0 IMAD.IADD R14, R14, 0x1, -R13.reuse ;  /* 0x000000010e0e8824 */ /* 0x100fe200078e0a0d */
[----:B------:R-:W-:Y:S01]  /*6ca0*/  ISETP.GT.U32.AND P0, PT, R13, R12, PT ;  /* 0x0000000c0d00720c */ /* 0x000fe20003f04070 */
[----:B------:R-:W-:Y:S02]  /*6cb0*/  @!P2 IMAD.IADD R3, R3, 0x1, -R13 ;  /* 0x000000010303a824 */ /* 0x000fe400078e0a0d */
[----:B------:R-:W-:-:S03]  /*6cc0*/  IMAD.HI.U32 R17, R24, R10, RZ ;  /* 0x0000000a18117227 */ /* 0x000fc600078e00ff */
[C---:B------:R-:W-:Y:S01]  /*6cd0*/  ISETP.GT.U32.AND P2, PT, R13.reuse, R3, PT ;  /* 0x000000030d00720c */ /* 0x040fe20003f44070 */
[----:B0-----:R-:W-:Y:S02]  /*6ce0*/  IMAD.MOV.U32 R2, RZ, RZ, R14 ;  /* 0x000000ffff027224 */ /* 0x001fe400078e000e */
[----:B------:R-:W-:Y:S02]  /*6cf0*/  IMAD.MOV R17, RZ, RZ, -R17 ;  /* 0x000000ffff117224 */ /* 0x000fe400078e0a11 */
[----:B------:R-:W-:Y:S01]  /*6d00*/  @!P4 IMAD.MOV R2, RZ, RZ, -R2 ;  /* 0x000000ffff02c224 */ /* 0x000fe200078e0a02 */
[C---:B------:R-:W-:Y:S01]  /*6d10*/  ISETP.GT.U32.AND P4, PT, R13.reuse, R16, PT ;  /* 0x000000100d00720c */ /* 0x040fe20003f84070 */
[--C-:B------:R-:W-:Y:S02]  /*6d20*/  @!P0 IMAD.IADD R12, R12, 0x1, -R13.reuse ;  /* 0x000000010c0c8824 */ /* 0x100fe400078e0a0d */
[C---:B------:R-:W-:Y:S01]  /*6d30*/  IMAD R10, R13.reuse, R17, R10 ;  /* 0x000000110d0a7224 */ /* 0x040fe200078e020a */
[----:B------:R0:W-:Y:S01]  /*6d40*/  STL [R1+0xc0], R2 ;  /* 0x0000c00201007387 */ /* 0x0001e20000100800 */
[----:B------:R-:W-:Y:S01]  /*6d50*/  IMAD.MOV R6, RZ, RZ, -R6 ;  /* 0x000000ffff067224 */ /* 0x000fe200078e0a06 */
[----:B------:R-:W-:Y:S01]  /*6d60*/  ISETP.GT.U32.AND P0, PT, R13, R12, PT ;  /* 0x0000000c0d00720c */ /* 0x000fe20003f04070 */
[----:B------:R-:W-:Y:S01]  /*6d70*/  @!P2 IMAD.IADD R3, R3, 0x1, -R13 ;  /* 0x000000010303a824 */ /* 0x000fe200078e0a0d */
[----:B------:R-:W-:Y:S01]  /*6d80*/  ISETP.GT.U32.AND P2, PT, R13, R10, PT ;  /* 0x0000000a0d00720c */ /* 0x000fe20003f44070 */
[----:B------:R-:W-:Y:S01]  /*6d90*/  IMAD.HI.U32 R5, R24, R8, RZ ;  /* 0x0000000818057227 */ /* 0x000fe200078e00ff */
[----:B------:R-:W-:-:S03]  /*6da0*/  LOP3.LUT R17, R15, 0x54, RZ, 0xfc, !PT ;  /* 0x000000540f117812 */ /* 0x000fc600078efcff */
[C---:B------:R-:W-:Y:S02]  /*6db0*/  IMAD R9, R13.reuse, R6, R9 ;  /* 0x000000060d097224 */ /* 0x040fe400078e0209 */
[----:B------:R-:W-:Y:S02]  /*6dc0*/  IMAD.MOV R14, RZ, RZ, -R5 ;  /* 0x000000ffff0e7224 */ /* 0x000fe400078e0a05 */
[--C-:B------:R-:W-:Y:S02]  /*6dd0*/  @!P4 IMAD.IADD R16, R16, 0x1, -R13.reuse ;  /* 0x000000011010c824 */ /* 0x100fe400078e0a0d */
[--C-:B------:R-:W-:Y:S01]  /*6de0*/  @!P0 IMAD.IADD R12, R12, 0x1, -R13.reuse ;  /* 0x000000010c0c8824 */ /* 0x100fe200078e0a0d */
[C---:B------:R-:W-:Y:S01]  /*6df0*/  ISETP.GT.U32.AND P0, PT, R13.reuse, R9, PT ;  /* 0x000000090d00720c */ /* 0x040fe20003f04070 */
[----:B------:R-:W-:Y:S01]  /*6e00*/  IMAD R8, R13, R14, R8 ;  /* 0x0000000e0d087224 */ /* 0x000fe200078e0208 */
[----:B------:R-:W-:Y:S01]  /*6e10*/  LOP3.LUT R14, R15, 0x50, RZ, 0xfc, !PT ;  /* 0x000000500f0e7812 */ /* 0x000fe200078efcff */
[----:B------:R-:W-:Y:S01]  /*6e20*/  @!P2 IMAD.IADD R10, R10, 0x1, -R13 ;  /* 0x000000010a0aa824 */ /* 0x000fe200078e0a0d */
[C---:B------:R-:W-:Y:S01]  /*6e30*/  ISETP.GT.U32.AND P2, PT, R13.reuse, R16, PT ;  /* 0x000000100d00720c */ /* 0x040fe20003f44070 */
[----:B------:R-:W-:Y:S01]  /*6e40*/  IMAD.HI.U32 R6, R24, R7, RZ ;  /* 0x0000000718067227 */ /* 0x000fe200078e00ff */
[----:B------:R-:W-:-:S03]  /*6e50*/  ISETP.GT.U32.AND P4, PT, R13, R8, PT ;  /* 0x000000080d00720c */ /* 0x000fc60003f84070 */
[----:B------:R-:W-:Y:S02]  /*6e60*/  IMAD.MOV R6, RZ, RZ, -R6 ;  /* 0x000000ffff067224 */ /* 0x000fe400078e0a06 */
[----:B0-----:R-:W-:Y:S01]  /*6e70*/  IMAD.MOV.U32 R2, RZ, RZ, R3 ;  /* 0x000000ffff027224 */ /* 0x001fe200078e0003 */
[----:B------:R-:W-:Y:S01]  /*6e80*/  IABS R3, R14 ;  /* 0x0000000e00037213 */ /* 0x000fe20000000000 */
[----:B------:R-:W-:Y:S01]  /*6e90*/  IMAD R7, R13, R6, R7 ;  /* 0x000000060d077224 */ /* 0x000fe200078e0207 */
[----:B------:R-:W-:Y:S01]  /*6ea0*/  IABS R6, R17 ;  /* 0x0000001100067213 */ /* 0x000fe20000000000 */
[--C-:B------:R-:W-:Y:S01]  /*6eb0*/  @!P0 IMAD.IADD R9, R9, 0x1, -R13.reuse ;  /* 0x0000000109098824 */ /* 0x100fe200078e0a0d */
[C---:B------:R-:W-:Y:S01]  /*6ec0*/  ISETP.GT.U32.AND P0, PT, R13.reuse, R10, PT ;  /* 0x0000000a0d00720c */ /* 0x040fe20003f04070 */
[----:B------:R-:W-:Y:S02]  /*6ed0*/  @!P6 IMAD.MOV R2, RZ, RZ, -R2 ;  /* 0x000000ffff02e224 */ /* 0x000fe400078e0a02 */
[--C-:B------:R-:W-:Y:S01]  /*6ee0*/  @!P2 IMAD.IADD R16, R16, 0x1, -R13.reuse ;  /* 0x000000011010a824 */ /* 0x100fe200078e0a0d */
[C---:B------:R-:W-:Y:S01]  /*6ef0*/  ISETP.GT.U32.AND P6, PT, R13.reuse, R9, PT ;  /* 0x000000090d00720c */ /* 0x040fe20003fc4070 */
[----:B------:R-:W-:Y:S01]  /*6f00*/  @!P4 IMAD.IADD R8, R8, 0x1, -R13 ;  /* 0x000000010808c824 */ /* 0x000fe200078e0a0d */
[----:B------:R-:W-:Y:S01]  /*6f10*/  ISETP.GT.U32.AND P2, PT, R13, R7, PT ;  /* 0x000000070d00720c */ /* 0x000fe20003f44070 */
[----:B------:R0:W-:Y:S01]  /*6f20*/  STL [R1+0xac], R2 ;  /* 0x0000ac0201007387 */ /* 0x0001e20000100800 */
[----:B------:R-:W-:-:S02]  /*6f30*/  IMAD.HI.U32 R22, R24, R6, RZ ;  /* 0x0000000618167227 */ /* 0x000fc400078e00ff */
[----:B------:R-:W-:Y:S02]  /*6f40*/  ISETP.GT.U32.AND P4, PT, R13, R8, PT ;  /* 0x000000080d00720c */ /* 0x000fe40003f84070 */
[----:B------:R-:W-:Y:S02]  /*6f50*/  IMAD.MOV.U32 R4, RZ, RZ, R16 ;  /* 0x000000ffff047224 */ /* 0x000fe400078e0010 */
[--C-:B------:R-:W-:Y:S02]  /*6f60*/  @!P0 IMAD.IADD R10, R10, 0x1, -R13.reuse ;  /* 0x000000010a0a8824 */ /* 0x100fe400078e0a0d */
[----:B------:R-:W-:Y:S02]  /*6f70*/  IMAD.MOV R22, RZ, RZ, -R22 ;  /* 0x000000ffff167224 */ /* 0x000fe400078e0a16 */
[----:B0-----:R-:W-:Y:S02]  /*6f80*/  IMAD.MOV.U32 R2, RZ, RZ, R12 ;  /* 0x000000ffff027224 */ /* 0x001fe400078e000c */
[----:B------:R-:W-:Y:S01]  /*6f90*/  @!P6 IMAD.IADD R9, R9, 0x1, -R13 ;  /* 0x000000010909e824 */ /* 0x000fe200078e0a0d */
[----:B------:R-:W-:Y:S01]  /*6fa0*/  ISETP.GE.AND P6, PT, R21, RZ, PT ;  /* 0x000000ff1500720c */ /* 0x000fe20003fc6270 */
[----:B------:R-:W-:-:S02]  /*6fb0*/  @!P1 IMAD.MOV R2, RZ, RZ, -R2 ;  /* 0x000000ffff029224 */ /* 0x000fc400078e0a02 */
[----:B------:R-:W-:Y:S01]  /*6fc0*/  @!P2 IMAD.IADD R7, R7, 0x1, -R13 ;  /* 0x000000010707a824 */ /* 0x000fe200078e0a0d */
[----:B------:R-:W-:Y:S01]  /*6fd0*/  ISETP.GE.AND P2, PT, R19, RZ, PT ;  /* 0x000000ff1300720c */ /* 0x000fe20003f46270 */
[C---:B------:R-:W-:Y:S01]  /*6fe0*/  IMAD.HI.U32 R5, R24.reuse, R0, RZ ;  /* 0x0000000018057227 */ /* 0x040fe200078e00ff */
[----:B------:R0:W-:Y:S01]  /*6ff0*/  STL [R1+0xa8], R2 ;  /* 0x0000a80201007387 */ /* 0x0001e20000100800 */
[----:B------:R-:W-:Y:S02]  /*7000*/  LOP3.LUT R19, R15, 0x4e, RZ, 0xfc, !PT ;  /* 0x0000004e0f137812 */ /* 0x000fe400078efcff */
[----:B------:R-:W-:Y:S01]  /*7010*/  IMAD.HI.U32 R21, R24, R3, RZ ;  /* 0x0000000318157227 */ /* 0x000fe200078e00ff */
[----:B------:R-:W-:-:S03]  /*7020*/  ISETP.GT.U32.AND P1, PT, R13, R7, PT ;  /* 0x000000070d00720c */ /* 0x000fc60003f24070 */
[----:B------:R-:W-:Y:S02]  /*7030*/  @!P5 IMAD.MOV R4, RZ, RZ, -R4 ;  /* 0x000000ffff04d224 */ /* 0x000fe400078e0a04 */
[----:B------:R-:W-:Y:S02]  /*7040*/  IMAD R6, R13, R22, R6 ;  /* 0x000000160d067224 */ /* 0x000fe400078e0206 */
[----:B0-----:R-:W-:Y:S01]  /*7050*/  IMAD.MOV.U32 R2, RZ, RZ, R10 ;  /* 0x000000ffff027224 */ /* 0x001fe200078e000a */
[----:B------:R0:W-:Y:S01]  /*7060*/  STL [R1+0xa4], R4 ;  /* 0x0000a40401007387 */ /* 0x0001e20000100800 */
[----:B------:R-:W-:Y:S01]  /*7070*/  IMAD.MOV R5, RZ, RZ, -R5 ;  /* 0x000000ffff057224 */ /* 0x000fe200078e0a05 */
[----:B------:R-:W-:Y:S01]  /*7080*/  LOP3.LUT R10, R15, 0x3e, RZ, 0xfc, !PT ;  /* 0x0000003e0f0a7812 */ /* 0x000fe200078efcff */
[----:B------:R-:W-:Y:S02]  /*7090*/  @!P3 IMAD.MOV R2, RZ, RZ, -R2 ;  /* 0x000000ffff02b224 */ /* 0x000fe400078e0a02 */
[----:B------:R-:W-:Y:S01]  /*70a0*/  @!P4 IMAD.IADD R8, R8, 0x1, -R13 ;  /* 0x000000010808c824 */ /* 0x000fe200078e0a0d */
[C---:B------:R-:W-:Y:S01]  /*70b0*/  ISETP.GT.U32.AND P4, PT, R13.reuse, R6, PT ;  /* 0x000000060d00720c */ /* 0x040fe20003f84070 */
[----:B------:R-:W-:Y:S01]  /*70c0*/  IMAD.MOV R21, RZ, RZ, -R21 ;  /* 0x000000ffff157224 */ /* 0x000fe200078e0a15 */
[----:B------:R1:W-:Y:S01]  /*70d0*/  STL [R1+0xa0], R2 ;  /* 0x0000a00201007387 */ /* 0x0003e20000100800 */
[C---:B------:R-:W-:Y:S01]  /*70e0*/  IMAD R0, R13.reuse, R5, R0 ;  /* 0x000000050d007224 */ /* 0x040fe200078e0200 */
[----:B------:R-:W-:Y:S01]  /*70f0*/  IABS R5, R18 ;  /* 0x0000001200057213 */ /* 0x000fe20000000000 */
[C---:B------:R-:W-:Y:S01]  /*7100*/  IMAD R3, R13.reuse, R21, R3 ;  /* 0x000000150d037224 */ /* 0x040fe200078e0203 */
[----:B------:R-:W-:Y:S01]  /*7110*/  IABS R21, R25 ;  /* 0x0000001900157213 */ /* 0x000fe20000000000 */
[----:B0-----:R-:W-:Y:S01]  /*7120*/  IMAD.MOV.U32 R4, RZ, RZ, R9 ;  /* 0x000000ffff047224 */ /* 0x001fe200078e0009 */
[----:B------:R-:W-:Y:S01]  /*7130*/  ISETP.GT.U32.AND P0, PT, R13, R0, PT ;  /* 0x000000000d00720c */ /* 0x000fe20003f04070 */
[----:B------:R-:W-:Y:S01]  /*7140*/  IMAD.HI.U32 R22, R24, R5, RZ ;  /* 0x0000000518167227 */ /* 0x000fe200078e00ff */
[----:B------:R-:W-:-:S03]  /*7150*/  LOP3.LUT R9, R15, 0x4a, RZ, 0xfc, !PT ;  /* 0x0000004a0f097812 */ /* 0x000fc600078efcff */
[----:B-1----:R-:W-:Y:S02]  /*7160*/  IMAD.MOV.U32 R2, RZ, RZ, R8 ;  /* 0x000000ffff027224 */ /* 0x002fe400078e0008 */
[----:B------:R-:W-:Y:S02]  /*7170*/  IMAD.MOV R22, RZ, RZ, -R22 ;  /* 0x000000ffff167224 */ /* 0x000fe400078e0a16 */
[----:B------:R-:W-:Y:S01]  /*7180*/  @!P2 IMAD.MOV R2, RZ, RZ, -R2 ;  /* 0x000000ffff02a224 */ /* 0x000fe200078e0a02 */
[C---:B------:R-:W-:Y:S01]  /*7190*/  ISETP.GT.U32.AND P2, PT, R13.reuse, R3, PT ;  /* 0x000000030d00720c */ /* 0x040fe20003f44070 */
[----:B------:R-:W-:Y:S02]  /*71a0*/  @!P4 IMAD.IADD R6, R6, 0x1, -R13 ;  /* 0x000000010606c824 */ /* 0x000fe400078e0a0d */
[C---:B------:R-:W-:Y:S02]  /*71b0*/  IMAD R5, R13.reuse, R22, R5 ;  /* 0x000000160d057224 */ /* 0x040fe400078e0205 */
[--C-:B------:R-:W-:Y:S01]  /*71c0*/  @!P0 IMAD.IADD R0, R0, 0x1, -R13.reuse ;  /* 0x0000000100008824 */ /* 0x100fe200078e0a0d */
[----:B------:R-:W-:Y:S01]  /*71d0*/  ISETP.GT.U32.AND P5, PT, R13, R6, PT ;  /* 0x000000060d00720c */ /* 0x000fe20003fa4070 */
[----:B------:R-:W-:Y:S01]  /*71e0*/  @!P6 IMAD.MOV R4, RZ, RZ, -R4 ;  /* 0x000000ffff04e224 */ /* 0x000fe200078e0a04 */
[----:B------:R-:W-:Y:S01]  /*71f0*/  ISETP.GE.AND P0, PT, R20, RZ, PT ;  /* 0x000000ff1400720c */ /* 0x000fe20003f06270 */
[----:B------:R-:W-:Y:S01]  /*7200*/  @!P1 IMAD.IADD R7, R7, 0x1, -R13 ;  /* 0x0000000107079824 */ /* 0x000fe200078e0a0d */
[----:B------:R-:W-:-:S02]  /*7210*/  IABS R20, R19 ;  /* 0x0000001300147213 */ /* 0x000fc40000000000 */
[----:B------:R-:W-:Y:S01]  /*7220*/  ISETP.GT.U32.AND P3, PT, R13, R5, PT ;  /* 0x000000050d00720c */ /* 0x000fe20003f64070 */
[--C-:B------:R-:W-:Y:S01]  /*7230*/  @!P2 IMAD.IADD R3, R3, 0x1, -R13.reuse ;  /* 0x000000010303a824 */ /* 0x100fe200078e0a0d */
[----:B------:R-:W-:Y:S01]  /*7240*/  ISETP.GT.U32.AND P4, PT, R13, R0, PT ;  /* 0x000000000d00720c */ /* 0x000fe20003f84070 */
[----:B------:R-:W-:Y:S01]  /*7250*/  IMAD.HI.U32 R8, R24, R20, RZ ;  /* 0x0000001418087227 */ /* 0x000fe200078e00ff */
[----:B------:R-:W-:Y:S01]  /*7260*/  STL [R1+0x9c], R4 ;  /* 0x00009c0401007387 */ /* 0x000fe20000100800 */
[----:B------:R-:W-:Y:S02]  /*7270*/  ISETP.GE.AND P6, PT, R11, RZ, PT ;  /* 0x000000ff0b00720c */ /* 0x000fe40003fc6270 */
[C---:B------:R-:W-:Y:S01]  /*7280*/  ISETP.GT.U32.AND P2, PT, R13.reuse, R3, PT ;  /* 0x000000030d00720c */ /* 0x040fe20003f44070 */
[----:B------:R-:W-:Y:S01]  /*7290*/  IMAD.MOV R8, RZ, RZ, -R8 ;  /* 0x000000ffff087224 */ /* 0x000fe200078e0a08 */
[----:B------:R0:W-:Y:S01]  /*72a0*/  STL [R1+0x98], R2 ;  /* 0x0000980201007387 */ /* 0x0001e20000100800 */
[--C-:B------:R-:W-:Y:S01]  /*72b0*/  @!P5 IMAD.IADD R6, R6, 0x1, -R13.reuse ;  /* 0x000000010606d824 */ /* 0x100fe200078e0a0d */
[----:B------:R-:W-:Y:S01]  /*72c0*/  ISETP.GE.AND P5, PT, R14, RZ, PT ;  /* 0x000000ff0e00720c */ /* 0x000fe20003fa6270 */
[----:B------:R-:W-:Y:S01]  /*72d0*/  IMAD R14, R13, R8, R20 ;  /* 0x000000080d0e7224 */ /* 0x000fe200078e0214 */
[----:B------:R-:W-:Y:S01]  /*72e0*/  LOP3.LUT R8, R15, 0x4c, RZ, 0xfc, !PT ;  /* 0x0000004c0f087812 */ /* 0x000fe200078efcff */
[--C-:B------:R-:W-:Y:S01]  /*72f0*/  @!P3 IMAD.IADD R5, R5, 0x1, -R13.reuse ;  /* 0x000000010505b824 */ /* 0x100fe200078e0a0d */
[----:B------:R-:W-:Y:S01]  /*7300*/  ISETP.GE.AND P1, PT, R17, RZ, PT ;  /* 0x000000ff1100720c */ /* 0x000fe20003f26270 */
[----:B------:R-:W-:Y:S01]  /*7310*/  @!P4 IMAD.IADD R0, R0, 0x1, -R13 ;  /* 0x000000010000c824 */ /* 0x000fe200078e0a0d */
[----:B------:R-:W-:Y:S01]  /*7320*/  IABS R16, R8 ;  /* 0x0000000800107213 */ /* 0x000fe20000000000 */
[----:B0-----:R-:W-:Y:S01]  /*7330*/  IMAD.MOV.U32 R2, RZ, RZ, R7 ;  /* 0x000000ffff027224 */ /* 0x001fe200078e0007 */
[----:B------:R-:W-:Y:S01]  /*7340*/  ISETP.GE.AND P4, PT, R18, RZ, PT ;  /* 0x000000ff1200720c */ /* 0x000fe20003f86270 */
[----:B------:R-:W-:Y:S01]  /*7350*/  @!P2 IMAD.IADD R3, R3, 0x1, -R13 ;  /* 0x000000010303a824 */ /* 0x000fe200078e0a0d */
[C---:B------:R-:W-:Y:S01]  /*7360*/  ISETP.GT.U32.AND P2, PT, R13.reuse, R14, PT ;  /* 0x0000000e0d00720c */ /* 0x040fe20003f44070 */
[----:B------:R-:W-:Y:S01]  /*7370*/  @!P0 IMAD.MOV R2, RZ, RZ, -R2 ;  /* 0x000000ffff028224 */ /* 0x000fe200078e0a02 */
[----:B------:R-:W-:Y:S01]  /*7380*/  ISETP.GT.U32.AND P0, PT, R13, R5, PT ;  /* 0x000000050d00720c */ /* 0x000fe20003f04070 */
[----:B------:R-:W-:Y:S01]  /*7390*/  IMAD.MOV.U32 R4, RZ, RZ, R0 ;  /* 0x000000ffff047224 */ /* 0x000fe200078e0000 */
[----:B------:R-:W-:-:S02]  /*73a0*/  LOP3.LUT R7, R15, 0x48, RZ, 0xfc, !PT ;  /* 0x000000480f077812 */ /* 0x000fc400078efcff */
[----:B------:R-:W-:Y:S01]  /*73b0*/  IABS R18, R9 ;  /* 0x0000000900127213 */ /* 0x000fe20000000000 */
[----:B------:R-:W-:Y:S01]  /*73c0*/  @!P6 IMAD.MOV R4, RZ, RZ, -R4 ;  /* 0x000000ffff04e224 */ /* 0x000fe200078e0a04 */
[----:B------:R-:W-:Y:S01]  /*73d0*/  ISETP.GE.AND P6, PT, R8, RZ, PT ;  /* 0x000000ff0800720c */ /* 0x000fe20003fc6270 */
[----:B------:R-:W-:Y:S01]  /*73e0*/  IMAD.HI.U32 R8, R24, R16, RZ ;  /* 0x0000001018087227 */ /* 0x000fe200078e00ff */
[----:B------:R0:W-:Y:S01]  /*73f0*/  STL [R1+0x90], R2 ;  /* 0x0000900201007387 */ /* 0x0001e20000100800 */
[----:B------:R-:W-:Y:S02]  /*7400*/  IABS R17, R7 ;  /* 0x0000000700117213 */ /* 0x000fe40000000000 */
[--C-:B------:R-:W-:Y:S01]  /*7410*/  @!P2 IMAD.IADD R14, R14, 0x1, -R13.reuse ;  /* 0x000000010e0ea824 */ /* 0x100fe200078e0a0d */
[----:B------:R-:W-:Y:S01]  /*7420*/  LOP3.LUT R0, R15, 0x46, RZ, 0xfc, !PT ;  /* 0x000000460f007812 */ /* 0x000fe200078efcff */
[----:B------:R-:W-:Y:S01]  /*7430*/  @!P0 IMAD.IADD R5, R5, 0x1, -R13 ;  /* 0x0000000105058824 */ /* 0x000fe200078e0a0d */
[----:B------:R1:W-:Y:S01]  /*7440*/  STL [R1+0x8c], R4 ;  /* 0x00008c0401007387 */ /* 0x0003e20000100800 */
[----:B------:R-:W-:Y:S01]  /*7450*/  IMAD.MOV R8, RZ, RZ, -R8 ;  /* 0x000000ffff087224 */ /* 0x000fe200078e0a08 */
[----:B------:R-:W-:Y:S01]  /*7460*/  ISETP.GE.AND P0, PT, R7, RZ, PT ;  /* 0x000000ff0700720c */ /* 0x000fe20003f06270 */
[----:B------:R-:W-:Y:S01]  /*7470*/  IMAD.HI.U32 R7, R24, R17, RZ ;  /* 0x0000001118077227 */ /* 0x000fe200078e00ff */
[----:B------:R-:W-:-:S02]  /*7480*/  ISETP.GT.U32.AND P2, PT, R13, R14, PT ;  /* 0x0000000e0d00720c */ /* 0x000fc40003f44070 */
[----:B------:R-:W-:Y:S01]  /*7490*/  IABS R12, R0 ;  /* 0x00000000000c7213 */ /* 0x000fe20000000000 */
[----:B0-----:R-:W-:Y:S01]  /*74a0*/  IMAD.MOV.U32 R2, RZ, RZ, R6 ;  /* 0x000000ffff027224 */ /* 0x001fe200078e0006 */
[----:B------:R-:W-:Y:S01]  /*74b0*/  ISETP.GE.AND P3, PT, R19, RZ, PT ;  /* 0x000000ff1300720c */ /* 0x000fe20003f66270 */
[----:B------:R-:W-:Y:S01]  /*74c0*/  IMAD.HI.U32 R6, R24, R18, RZ ;  /* 0x0000001218067227 */ /* 0x000fe200078e00ff */
[----:B------:R-:W-:-:S03]  /*74d0*/  IABS R19, R10 ;  /* 0x0000000a00137213 */ /* 0x000fc60000000000 */
[----:B------:R-:W-:Y:S02]  /*74e0*/  IMAD R16, R13, R8, R16 ;  /* 0x000000080d107224 */ /* 0x000fe400078e0210 */
[----:B-1----:R-:W-:Y:S02]  /*74f0*/  IMAD.MOV.U32 R4, RZ, RZ, R5 ;  /* 0x000000ffff047224 */ /* 0x002fe400078e0005 */
[----:B------:R-:W-:Y:S02]  /*7500*/  IMAD.MOV R6, RZ, RZ, -R6 ;  /* 0x000000ffff067224 */ /* 0x000fe400078e0a06 */
[----:B------:R-:W-:Y:S01]  /*7510*/  @!P1 IMAD.MOV R2, RZ, RZ, -R2 ;  /* 0x000000ffff029224 */ /* 0x000fe200078e0a02 */
[----:B------:R-:W-:Y:S01]  /*7520*/  ISETP.GE.AND P1, PT, R9, RZ, PT ;  /* 0x000000ff0900720c */ /* 0x000fe20003f26270 */
[----:B------:R-:W-:Y:S01]  /*7530*/  IMAD.MOV R7, RZ, RZ, -R7 ;  /* 0x000000ffff077224 */ /* 0x000fe200078e0a07 */
[----:B------:R-:W-:Y:S01]  /*7540*/  LOP3.LUT R9, R15, 0x44, RZ, 0xfc, !PT ;  /* 0x000000440f097812 */ /* 0x000fe200078efcff */
[----:B------:R-:W-:Y:S01]  /*7550*/  @!P4 IMAD.MOV R4, RZ, RZ, -R4 ;  /* 0x000000ffff04c224 */ /* 0x000fe200078e0a04 */
[C---:B------:R-:W-:Y:S01]  /*7560*/  ISETP.GT.U32.AND P4, PT, R13.reuse, R16, PT ;  /* 0x000000100d00720c */ /* 0x040fe20003f84070 */
[----:B------:R-:W-:Y:S01]  /*7570*/  IMAD R18, R13, R6, R18 ;  /* 0x000000060d127224 */ /* 0x000fe200078e0212 */
[----:B------:R0:W-:Y:S01]  /*7580*/  STL [R1+0x84], R2 ;  /* 0x0000840201007387 */ /* 0x0001e20000100800 */
[----:B------:R-:W-:Y:S01]  /*7590*/  IMAD.HI.U32 R6, R24, R12, RZ ;  /* 0x0000000c18067227 */ /* 0x000fe200078e00ff */
[----:B------:R-:W-:-:S02]  /*75a0*/  IABS R11, R9 ;  /* 0x00000009000b7213 */ /* 0x000fc40000000000 */
[----:B------:R-:W-:Y:S01]  /*75b0*/  STL [R1+0x80], R4 ;  /* 0x0000800401007387 */ /* 0x000fe20000100800 */
[----:B------:R-:W-:Y:S02]  /*75c0*/  IMAD R17, R13, R7, R17 ;  /* 0x000000070d117224 */ /* 0x000fe400078e0211 */
[----:B------:R-:W-:Y:S01]  /*75d0*/  IMAD.MOV R5, RZ, RZ, -R6 ;  /* 0x000000ffff057224 */ /* 0x000fe200078e0a06 */
[----:B------:R-:W-:Y:S01]  /*75e0*/  LOP3.LUT R6, R15, 0x42, RZ, 0xfc, !PT ;  /* 0x000000420f067812 */ /* 0x000fe200078efcff */
[----:B------:R-:W-:Y:S01]  /*75f0*/  @!P2 IMAD.IADD R14, R14, 0x1, -R13 ;  /* 0x000000010e0ea824 */ /* 0x000fe200078e0a0d */
[C---:B------:R-:W-:Y:S01]  /*7600*/  ISETP.GT.U32.AND P2, PT, R13.reuse, R17, PT ;  /* 0x000000110d00720c */ /* 0x040fe20003f44070 */
[----:B0-----:R-:W-:Y:S02]  /*7610*/  IMAD.MOV.U32 R2, RZ, RZ, R3 ;  /* 0x000000ffff027224 */ /* 0x001fe400078e0003 */
[C---:B------:R-:W-:Y:S01]  /*7620*/  IMAD R12, R13.reuse, R5, R12 ;  /* 0x000000050d0c7224 */ /* 0x040fe200078e020c */
[----:B------:R-:W-:Y:S01]  /*7630*/  IABS R5, R6 ;  /* 0x0000000600057213 */ /* 0x000fe20000000000 */
[----:B------:R-:W-:Y:S01]  /*7640*/  @!P5 IMAD.MOV R2, RZ, RZ, -R2 ;  /* 0x000000ffff02d224 */ /* 0x000fe200078e0a02 */
[C---:B------:R-:W-:Y:S01]  /*7650*/  ISETP.GT.U32.AND P5, PT, R13.reuse, R18, PT ;  /* 0x000000120d00720c */ /* 0x040fe20003fa4070 */
[----:B------:R-:W-:Y:S01]  /*7660*/  @!P4 IMAD.IADD R16, R16, 0x1, -R13 ;  /* 0x000000011010c824 */ /* 0x000fe200078e0a0d */
[----:B------:R-:W-:Y:S01]  /*7670*/  ISETP.GT.U32.AND P4, PT, R13, R12, PT ;  /* 0x0000000c0d00720c */ /* 0x000fe20003f84070 */
[----:B------:R-:W-:Y:S01]  /*7680*/  IMAD.HI.U32 R7, R24, R11, RZ ;  /* 0x0000000b18077227 */ /* 0x000fe200078e00ff */
[----:B------:R0:W-:Y:S03]  /*7690*/  STL [R1+0x7c], R2 ;  /* 0x00007c0201007387 */ /* 0x0001e60000100800 */
[----:B------:R-:W-:-:S02]  /*76a0*/  IMAD.MOV R3, RZ, RZ, -R7 ;  /* 0x000000ffff037224 */ /* 0x000fc400078e0a07 */
[----:B------:R-:W-:Y:S02]  /*76b0*/  @!P2 IMAD.IADD R17, R17, 0x1, -R13 ;  /* 0x000000011111a824 */ /* 0x000fe400078e0a0d */
[----:B------:R-:W-:Y:S01]  /*76c0*/  IMAD R11, R13, R3, R11 ;  /* 0x000000030d0b7224 */ /* 0x000fe200078e020b */
[----:B------:R-:W-:Y:S01]  /*76d0*/  LOP3.LUT R3, R15, 0x40, RZ, 0xfc, !PT ;  /* 0x000000400f037812 */ /* 0x000fe200078efcff */
[--C-:B------:R-:W-:Y:S01]  /*76e0*/  @!P5 IMAD.IADD R18, R18, 0x1, -R13.reuse ;  /* 0x000000011212d824 */ /* 0x100fe200078e0a0d */
[C---:B------:R-:W-:Y:S01]  /*76f0*/  ISETP.GT.U32.AND P2, PT, R13.reuse, R17, PT ;  /* 0x000000110d00720c */ /* 0x040fe20003f44070 */
[----:B0-----:R-:W-:Y:S01]  /*7700*/  IMAD.MOV.U32 R2, RZ, RZ, R14 ;  /* 0x000000ffff027224 */ /* 0x001fe200078e000e */
[----:B------:R-:W-:Y:S01]  /*7710*/  IABS R8, R3 ;  /* 0x0000000300087213 */ /* 0x000fe20000000000 */
[----:B------:R-:W-:Y:S01]  /*7720*/  @!P4 IMAD.IADD R12, R12, 0x1, -R13 ;  /* 0x000000010c0cc824 */ /* 0x000fe200078e0a0d */
[C---:B------:R-:W-:Y:S01]  /*7730*/  ISETP.GT.U32.AND P5, PT, R13.reuse, R16, PT ;  /* 0x000000100d00720c */ /* 0x040fe20003fa4070 */
[----:B------:R-:W-:Y:S01]  /*7740*/  @!P3 IMAD.MOV R2, RZ, RZ, -R2 ;  /* 0x000000ffff02b224 */ /* 0x000fe200078e0a02 */
[C---:B------:R-:W-:Y:S01]  /*7750*/  ISETP.GT.U32.AND P3, PT, R13.reuse, R18, PT ;  /* 0x000000120d00720c */ /* 0x040fe20003f64070 */
[----:B------:R-:W-:Y:S01]  /*7760*/  IMAD.HI.U32 R7, R24, R5, RZ ;  /* 0x0000000518077227 */ /* 0x000fe200078e00ff */
[----:B------:R-:W-:-:S02]  /*7770*/  ISETP.GT.U32.AND P4, PT, R13, R12, PT ;  /* 0x0000000c0d00720c */ /* 0x000fc40003f84070 */
[----:B------:R0:W-:Y:S01]  /*7780*/  STL [R1+0x78], R2 ;  /* 0x0000780201007387 */ /* 0x0001e20000100800 */
[----:B------:R-:W-:Y:S02]  /*7790*/  IMAD.MOV R7, RZ, RZ, -R7 ;  /* 0x000000ffff077224 */ /* 0x000fe400078e0a07 */
[----:B------:R-:W-:-:S04]  /*77a0*/  IMAD.HI.U32 R14, R24, R8, RZ ;  /* 0x00000008180e7227 */ /* 0x000fc800078e00ff */
[----:B------:R-:W-:Y:S01]  /*77b0*/  IMAD R5, R13, R7, R5 ;  /* 0x000000070d057224 */ /* 0x000fe200078e0205 */
[----:B------:R-:W-:Y:S01]  /*77c0*/  LOP3.LUT R7, R15, 0x3c, RZ, 0xfc, !PT ;  /* 0x0000003c0f077812 */ /* 0x000fe200078efcff */
[----:B------:R-:W-:Y:S02]  /*77d0*/  IMAD.MOV R14, RZ, RZ, -R14 ;  /* 0x000000ffff0e7224 */ /* 0x000fe400078e0a0e */
[--C-:B------:R-:W-:Y:S01]  /*77e0*/  @!P2 IMAD.IADD R17, R17, 0x1, -R13.reuse ;  /* 0x000000011111a824 */ /* 0x100fe200078e0a0d */
[----:B------:R-:W-:Y:S01]  /*77f0*/  ISETP.GE.AND P2, PT, R0, RZ, PT ;  /* 0x000000ff0000720c */ /* 0x000fe20003f46270 */
[--C-:B------:R-:W-:Y:S01]  /*7800*/  @!P5 IMAD.IADD R16, R16, 0x1, -R13.reuse ;  /* 0x000000011010d824 */ /* 0x100fe200078e0a0d */
[C---:B------:R-:W-:Y:S01]  /*7810*/  ISETP.GT.U32.AND P5, PT, R13.reuse, R11, PT ;  /* 0x0000000b0d00720c */ /* 0x040fe20003fa4070 */
[--C-:B------:R-:W-:Y:S01]  /*7820*/  @!P3 IMAD.IADD R18, R18, 0x1, -R13.reuse ;  /* 0x000000011212b824 */ /* 0x100fe200078e0a0d */
[C---:B------:R-:W-:Y:S01]  /*7830*/  ISETP.GT.U32.AND P3, PT, R13.reuse, R5, PT ;  /* 0x000000050d00720c */ /* 0x040fe20003f64070 */
[----:B------:R-:W-:Y:S01]  /*7840*/  IMAD R0, R13, R14, R8 ;  /* 0x0000000e0d007224 */ /* 0x000fe200078e0208 */
[----:B------:R-:W-:Y:S01]  /*7850*/  IABS R14, R7 ;  /* 0x00000007000e7213 */ /* 0x000fe20000000000 */
[----:B------:R-:W-:Y:S01]  /*7860*/  @!P4 IMAD.IADD R12, R12, 0x1, -R13 ;  /* 0x000000010c0cc824 */ /* 0x000fe200078e0a0d */
[----:B------:R-:W-:Y:S01]  /*7870*/  LOP3.LUT R8, R15, 0x3a, RZ, 0xfc, !PT ;  /* 0x0000003a0f087812 */ /* 0x000fe200078efcff */
[----:B------:R-:W-:Y:S01]  /*7880*/  IMAD.MOV.U32 R4, RZ, RZ, R16 ;  /* 0x000000ffff047224 */ /* 0x000fe200078e0010 */
[----:B------:R-:W-:Y:S01]  /*7890*/  ISETP.GT.U32.AND P4, PT, R13, R0, PT ;  /* 0x000000000d00720c */ /* 0x000fe20003f84070 */
[----:B0-----:R-:W-:-:S02]  /*78a0*/  IMAD.MOV.U32 R2, RZ, RZ, R18 ;  /* 0x000000ffff027224 */ /* 0x001fc400078e0012 */
[----:B------:R-:W-:Y:S02]  /*78b0*/  @!P6 IMAD.MOV R4, RZ, RZ, -R4 ;  /* 0x000000ffff04e224 */ /* 0x000fe400078e0a04 */
[--C-:B------:R-:W-:Y:S01]  /*78c0*/  @!P5 IMAD.IADD R11, R11, 0x1, -R13.reuse ;  /* 0x000000010b0bd824 */ /* 0x100fe200078e0a0d */
[----:B------:R-:W-:Y:S01]  /*78d0*/  ISETP.GE.AND P5, PT, R9, RZ, PT ;  /* 0x000000ff0900720c */ /* 0x000fe20003fa6270 */
[--C-:B------:R-:W-:Y:S01]  /*78e0*/  @!P3 IMAD.IADD R5, R5, 0x1, -R13.reuse ;  /* 0x000000010505b824 */ /* 0x100fe200078e0a0d */
[----:B------:R0:W-:Y:S01]  /*78f0*/  STL [R1+0x74], R4 ;  /* 0x0000740401007387 */ /* 0x0001e20000100800 */
[----:B------:R-:W-:Y:S01]  /*7900*/  @!P1 IMAD.MOV R2, RZ, RZ, -R2 ;  /* 0x000000ffff029224 */ /* 0x000fe200078e0a02 */
[----:B------:R-:W-:Y:S01]  /*7910*/  ISETP.GE.AND P3, PT, R6, RZ, PT ;  /* 0x000000ff0600720c */ /* 0x000fe20003f66270 */
[----:B------:R-:W-:Y:S01]  /*7920*/  IMAD.HI.U32 R16, R24, R14, RZ ;  /* 0x0000000e18107227 */ /* 0x000fe200078e00ff */
[C---:B------:R-:W-:Y:S02]  /*7930*/  ISETP.GT.U32.AND P6, PT, R13.reuse, R5, PT ;  /* 0x000000050d00720c */ /* 0x040fe40003fc4070 */
[----:B------:R1:W-:Y:S01]  /*7940*/  STL [R1+0x6c], R2 ;  /* 0x00006c0201007387 */ /* 0x0003e20000100800 */
[----:B------:R-:W-:Y:S01]  /*7950*/  @!P4 IMAD.IADD R0, R0, 0x1, -R13 ;  /* 0x000000010000c824 */ /* 0x000fe200078e0a0d */
[C---:B------:R-:W-:Y:S01]  /*7960*/  ISETP.GT.U32.AND P4, PT, R13.reuse, R11, PT ;  /* 0x0000000b0d00720c */ /* 0x040fe20003f84070 */
[----:B------:R-:W-:Y:S01]  /*7970*/  IMAD.MOV R16, RZ, RZ, -R16 ;  /* 0x000000ffff107224 */ /* 0x000fe200078e0a10 */
[----:B------:R-:W-:Y:S01]  /*7980*/  IABS R9, R8 ;  /* 0x0000000800097213 */ /* 0x000fe20000000000 */
[----:B0-----:R-:W-:Y:S01]  /*7990*/  IMAD.MOV.U32 R4, RZ, RZ, R17 ;  /* 0x000000ffff047224 */ /* 0x001fe200078e0011 */
[----:B------:R-:W-:Y:S01]  /*79a0*/  ISETP.GT.U32.AND P1, PT, R13, R0, PT ;  /* 0x000000000d00720c */ /* 0x000fe20003f24070 */
[----:B------:R-:W-:-:S04]  /*79b0*/  IMAD.HI.U32 R20, R24, R19, RZ ;  /* 0x0000001318147227 */ /* 0x000fc800078e00ff */
[----:B-1----:R-:W-:Y:S02]  /*79c0*/  IMAD.MOV.U32 R2, RZ, RZ, R12 ;  /* 0x000000ffff027224 */ /* 0x002fe400078e000c */
[----:B------:R-:W-:Y:S02]  /*79d0*/  @!P0 IMAD.MOV R4, RZ, RZ, -R4 ;  /* 0x000000ffff048224 */ /* 0x000fe400078e0a04 */
[----:B------:R-:W-:Y:S01]  /*79e0*/  @!P2 IMAD.MOV R2, RZ, RZ, -R2 ;  /* 0x000000ffff02a224 */ /* 0x000fe200078e0a02 */
[----:B------:R-:W-:Y:S01]  /*79f0*/  ISETP.GE.AND P2, PT, R3, RZ, PT ;  /* 0x000000ff0300720c */ /* 0x000fe20003f46270 */
[----:B------:R-:W-:Y:S01]  /*7a00*/  IMAD R3, R13, R16, R14 ;  /* 0x000000100d037224 */ /* 0x000fe200078e020e */
[----:B------:R-:W-:Y:S01]  /*7a10*/  STL [R1+0x64], R4 ;  /* 0x0000640401007387 */ /* 0x000fe20000100800 */
[--C-:B------:R-:W-:Y:S01]  /*7a20*/  @!P4 IMAD.IADD R11, R11, 0x1, -R13.reuse ;  /* 0x000000010b0bc824 */ /* 0x100fe200078e0a0d */
[----:B------:R-:W-:Y:S01]  /*7a30*/  ISETP.GE.AND P4, PT, R10, RZ, PT ;  /* 0x000000ff0a00720c */ /* 0x000fe20003f86270 */
[----:B------:R-:W-:Y:S01]  /*7a40*/  @!P6 IMAD.IADD R5, R5, 0x1, -R13 ;  /* 0x000000010505e824 */ /* 0x000fe200078e0a0d */
[----:B------:R-:W-:Y:S01]  /*7a50*/  ISETP.GT.U32.AND P6, PT, R13, R3, PT ;  /* 0x000000030d00720c */ /* 0x000fe20003fc4070 */
[----:B------:R-:W-:Y:S01]  /*7a60*/  IMAD.MOV R20, RZ, RZ, -R20 ;  /* 0x000000ffff147224 */ /* 0x000fe200078e0a14 */
[----:B------:R0:W-:Y:S01]  /*7a70*/  STL [R1+0x5c], R2 ;  /* 0x00005c0201007387 */ /* 0x0001e20000100800 */
[----:B------:R-:W-:Y:S01]  /*7a80*/  IMAD.HI.U32 R12, R24, R9, RZ ;  /* 0x00000009180c7227 */ /* 0x000fe200078e00ff */
[----:B------:R-:W-:-:S03]  /*7a90*/  LOP3.LUT R10, R15, 0x34, RZ, 0xfc, !PT ;  /* 0x000000340f0a7812 */ /* 0x000fc600078efcff */
[C---:B------:R-:W-:Y:S02]  /*7aa0*/  IMAD R6, R13.reuse, R20, R19 ;  /* 0x000000140d067224 */ /* 0x040fe400078e0213 */
[----:B------:R-:W-:Y:S02]  /*7ab0*/  IMAD.MOV R12, RZ, RZ, -R12 ;  /* 0x000000ffff0c7224 */ /* 0x000fe400078e0a0c */
[----:B------:R-:W-:Y:S01]  /*7ac0*/  @!P1 IMAD.IADD R0, R0, 0x1, -R13 ;  /* 0x0000000100009824 */ /* 0x000fe200078e0a0d */
[----:B------:R-:W-:Y:S01]  /*7ad0*/  ISETP.GT.U32.AND P0, PT, R13, R6, PT ;  /* 0x000000060d00720c */ /* 0x000fe20003f04070 */
[----:B0-----:R-:W-:Y:S01]  /*7ae0*/  IMAD.MOV.U32 R2, RZ, RZ, R11 ;  /* 0x000000ffff027224 */ /* 0x001fe200078e000b */
[----:B------:R-:W-:Y:S01]  /*7af0*/  ISETP.GE.AND P1, PT, R7, RZ, PT ;  /* 0x000000ff0700720c */ /* 0x000fe20003f26270 */
[----:B------:R-:W-:Y:S02]  /*7b00*/  @!P6 IMAD.IADD R3, R3, 0x1, -R13 ;  /* 0x000000010303e824 */ /* 0x000fe400078e0a0d */
[----:B------:R-:W-:Y:S01]  /*7b10*/  @!P5 IMAD.MOV R2, RZ, RZ, -R2 ;  /* 0x000000ffff02d224 */ /* 0x000fe200078e0a02 */
[----:B------:R-:W-:Y:S01]  /*7b20*/  ISETP.GE.AND P5, PT, R8, RZ, PT ;  /* 0x000000ff0800720c */ /* 0x000fe20003fa6270 */
[----:B------:R-:W-:Y:S01]  /*7b30*/  IMAD R7, R13, R12, R9 ;  /* 0x0000000c0d077224 */ /* 0x000fe200078e0209 */
[C---:B------:R-:W-:Y:S01]  /*7b40*/  LOP3.LUT R9, R15.reuse, 0x38, RZ, 0xfc, !PT ;  /* 0x000000380f097812 */ /* 0x040fe200078efcff */
[----:B------:R-:W-:Y:S01]  /*7b50*/  @!P2 IMAD.MOV R0, RZ, RZ, -R0 ;  /* 0x000000ffff00a224 */ /* 0x000fe200078e0a00 */
[----:B------:R0:W-:Y:S01]  /*7b60*/  STL [R1+0x54], R2 ;  /* 0x0000540201007387 */ /* 0x0001e20000100800 */
[----:B------:R-:W-:-:S02]  /*7b70*/  LOP3.LUT R8, R15, 0x36, RZ, 0xfc, !PT ;  /* 0x000000360f087812 */ /* 0x000fc400078efcff */
[----:B------:R-:W-:Y:S01]  /*7b80*/  @!P0 IMAD.IADD R6, R6, 0x1, -R13 ;  /* 0x0000000106068824 */ /* 0x000fe200078e0a0d */
[----:B------:R-:W-:Y:S02]  /*7b90*/  IABS R19, R9 ;  /* 0x0000000900137213 */ /* 0x000fe40000000000 */
[----:B------:R-:W-:Y:S02]  /*7ba0*/  IABS R11, R8 ;  /* 0x00000008000b7213 */ /* 0x000fe40000000000 */
[----:B------:R-:W-:Y:S01]  /*7bb0*/  ISETP.GT.U32.AND P0, PT, R13, R6, PT ;  /* 0x000000060d00720c */ /* 0x000fe20003f04070 */
[----:B------:R-:W-:Y:S01]  /*7bc0*/  IMAD.HI.U32 R16, R24, R19, RZ ;  /* 0x0000001318107227 */ /* 0x000fe200078e00ff */
[----:B------:R-:W-:Y:S02]  /*7bd0*/  ISETP.GE.AND P2, PT, R8, RZ, PT ;  /* 0x000000ff0800720c */ /* 0x000fe40003f46270 */
[----:B------:R-:W-:Y:S01]  /*7be0*/  ISETP.GE.AND P6, PT, R9, RZ, PT ;  /* 0x000000ff0900720c */ /* 0x000fe20003fc6270 */
[----:B0-----:R-:W-:Y:S01]  /*7bf0*/  IMAD.MOV.U32 R2, RZ, RZ, R5 ;  /* 0x000000ffff027224 */ /* 0x001fe200078e0005 */
[----:B------:R-:W-:Y:S01]  /*7c00*/  LOP3.LUT R12, R15, 0x30, RZ, 0xfc, !PT ;  /* 0x000000300f0c7812 */ /* 0x000fe200078efcff */
[----:B------:R-:W-:-:S02]  /*7c10*/  IMAD.MOV R16, RZ, RZ, -R16 ;  /* 0x000000ffff107224 */ /* 0x000fc400078e0a10 */
[----:B------:R-:W-:Y:S01]  /*7c20*/  @!P3 IMAD.MOV R2, RZ, RZ, -R2 ;  /* 0x000000ffff02b224 */ /* 0x000fe200078e0a02 */
[C---:B------:R-:W-:Y:S01]  /*7c30*/  ISETP.GT.U32.AND P3, PT, R13.reuse, R3, PT ;  /* 0x000000030d00720c */ /* 0x040fe20003f64070 */
[----:B------:R-:W-:Y:S01]  /*7c40*/  IMAD R19, R13, R16, R19 ;  /* 0x000000100d137224 */ /* 0x000fe200078e0213 */
[----:B------:R-:W-:Y:S01]  /*7c50*/  IABS R5, R12 ;  /* 0x0000000c00057213 */ /* 0x000fe20000000000 */
[----:B------:R-:W-:Y:S01]  /*7c60*/  @!P0 IMAD.IADD R6, R6, 0x1, -R13 ;  /* 0x0000000106068824 */ /* 0x000fe200078e0a0d */
[----:B------:R0:W-:Y:S01]  /*7c70*/  STL [R1+0x4c], R2 ;  /* 0x00004c0201007387 */ /* 0x0001e20000100800 */
[----:B------:R-:W-:Y:S01]  /*7c80*/  ISETP.GE.AND P0, PT, R10, RZ, PT ;  /* 0x000000ff0a00720c */ /* 0x000fe20003f06270 */
[----:B------:R-:W-:Y:S01]  /*7c90*/  IMAD.HI.U32 R14, R24, R11, RZ ;  /* 0x0000000b180e7227 */ /* 0x000fe200078e00ff */
[----:B------:R-:W-:Y:S01]  /*7ca0*/  IABS R10, R10 ;  /* 0x0000000a000a7213 */ /* 0x000fe20000000000 */
[----:B------:R1:W-:Y:S02]  /*7cb0*/  STL [R1+0x48], R0 ;  /* 0x0000480001007387 */ /* 0x0003e40000100800 */
[----:B------:R-:W-:-:S02]  /*7cc0*/  IMAD.MOV R14, RZ, RZ, -R14 ;  /* 0x000000ffff0e7224 */ /* 0x000fc400078e0a0e */
[----:B------:R-:W-:-:S04]  /*7cd0*/  IMAD.HI.U32 R8, R24, R10, RZ ;  /* 0x0000000a18087227 */ /* 0x000fc800078e00ff */
[----:B------:R-:W-:Y:S01]  /*7ce0*/  @!P3 IMAD.IADD R3, R3, 0x1, -R13 ;  /* 0x000000010303b824 */ /* 0x000fe200078e0a0d */
[----:B------:R-:W-:Y:S01]  /*7cf0*/  ISETP.GT.U32.AND P3, PT, R13, R7, PT ;  /* 0x000000070d00720c */ /* 0x000fe20003f64070 */
[----:B0-----:R-:W-:Y:S01]  /*7d00*/  IMAD.MOV.U32 R2, RZ, RZ, R6 ;  /* 0x000000ffff027224 */ /* 0x001fe200078e0006 */
[----:B-1----:R-:W-:Y:S01]  /*7d10*/  LOP3.LUT R0, R15, 0x32, RZ, 0xfc, !PT ;  /* 0x000000320f007812 */ /* 0x002fe200078efcff */
[----:B------:R-:W-:Y:S02]  /*7d20*/  IMAD.MOV R8, RZ, RZ, -R8 ;  /* 0x000000ffff087224 */ /* 0x000fe400078e0a08 */
[----:B------:R-:W-:Y:S01]  /*7d30*/  @!P4 IMAD.MOV R2, RZ, RZ, -R2 ;  /* 0x000000ffff02c224 */ /* 0x000fe200078e0a02 */
[----:B------:R-:W-:Y:S01]  /*7d40*/  IABS R9, R0 ;  /* 0x0000000000097213 */ /* 0x000fe20000000000 */
[----:B------:R-:W-:Y:S01]  /*7d50*/  IMAD R11, R13, R14, R11 ;  /* 0x0000000e0d0b7224 */ /* 0x000fe200078e020b */
[----:B------:R-:W-:Y:S01]  /*7d60*/  LOP3.LUT R14, R15, 0x2e, RZ, 0xfc, !PT ;  /* 0x0000002e0f0e7812 */ /* 0x000fe200078efcff */
[----:B------:R-:W-:Y:S01]  /*7d70*/  IMAD R10, R13, R8, R10 ;  /* 0x000000080d0a7224 */ /* 0x000fe200078e020a */
[----:B------:R0:W-:Y:S01]  /*7d80*/  STL [R1+0x44], R2 ;  /* 0x0000440201007387 */ /* 0x0001e20000100800 */
[----:B------:R-:W-:-:S04]  /*7d90*/  IMAD.HI.U32 R8, R24, R9, RZ ;  /* 0x0000000918087227 */ /* 0x000fc800078e00ff */
[----:B------:R-:W-:Y:S01]  /*7da0*/  @!P3 IMAD.IADD R7, R7, 0x1, -R13 ;  /* 0x000000010707b824 */ /* 0x000fe200078e0a0d */
[C---:B------:R-:W-:Y:S01]  /*7db0*/  ISETP.GT.U32.AND P3, PT, R13.reuse, R19, PT ;  /* 0x000000130d00720c */ /* 0x040fe20003f64070 */
[----:B------:R-:W-:Y:S02]  /*7dc0*/  IMAD.MOV R8, RZ, RZ, -R8 ;  /* 0x000000ffff087224 */ /* 0x000fe400078e0a08 */
[----:B------:R-:W-:Y:S01]  /*7dd0*/  IMAD.HI.U32 R6, R24, R5, RZ ;  /* 0x0000000518067227 */ /* 0x000fe200078e00ff */
[----:B------:R-:W-:-:S03]  /*7de0*/  ISETP.GT.U32.AND P4, PT, R13, R7, PT ;  /* 0x000000070d00720c */ /* 0x000fc60003f84070 */
[----:B0-----:R-:W-:Y:S01]  /*7df0*/  IMAD.MOV.U32 R2, RZ, RZ, R3 ;  /* 0x000000ffff027224 */ /* 0x001fe200078e0003 */
[----:B------:R-:W-:Y:S01]  /*7e00*/  IABS R3, R14 ;  /* 0x0000000e00037213 */ /* 0x000fe20000000000 */
[----:B------:R-:W-:Y:S01]  /*7e10*/  IMAD R9, R13, R8, R9 ;  /* 0x000000080d097224 */ /* 0x000fe200078e0209 */
[----:B------:R-:W-:Y:S01]  /*7e20*/  LOP3.LUT R8, R15, 0x2a, RZ, 0xfc, !PT ;  /* 0x0000002a0f087812 */ /* 0x000fe200078efcff */
[----:B------:R-:W-:Y:S01]  /*7e30*/  @!P1 IMAD.MOV R2, RZ, RZ, -R2 ;  /* 0x000000ffff029224 */ /* 0x000fe200078e0a02 */
[----:B------:R-:W-:Y:S01]  /*7e40*/  ISETP.GT.U32.AND P1, PT, R13, R11, PT ;  /* 0x0000000b0d00720c */ /* 0x000fe20003f24070 */
[--C-:B------:R-:W-:Y:S02]  /*7e50*/  @!P3 IMAD.IADD R19, R19, 0x1, -R13.reuse ;  /* 0x000000011313b824 */ /* 0x100fe400078e0a0d */
[----:B------:R-:W-:Y:S01]  /*7e60*/  IMAD.MOV R6, RZ, RZ, -R6 ;  /* 0x000000ffff067224 */ /* 0x000fe200078e0a06 */
[----:B------:R0:W-:Y:S01]  /*7e70*/  STL [R1+0x3c], R2 ;  /* 0x00003c0201007387 */ /* 0x0001e20000100800 */
[----:B------:R-:W-:Y:S01]  /*7e80*/  @!P4 IMAD.IADD R7, R7, 0x1, -R13 ;  /* 0x000000010707c824 */ /* 0x000fe200078e0a0d */
[C---:B------:R-:W-:Y:S01]  /*7e90*/  ISETP.GT.U32.AND P3, PT, R13.reuse, R19, PT ;  /* 0x000000130d00720c */ /* 0x040fe20003f64070 */
[C---:B------:R-:W-:Y:S01]  /*7ea0*/  IMAD R5, R13.reuse, R6, R5 ;  /* 0x000000060d057224 */ /* 0x040fe200078e0205 */
[----:B------:R-:W-:Y:S01]  /*7eb0*/  ISETP.GT.U32.AND P4, PT, R13, R10, PT ;  /* 0x0000000a0d00720c */ /* 0x000fe20003f84070 */
[----:B------:R-:W-:Y:S01]  /*7ec0*/  IMAD.HI.U32 R17, R24, R3, RZ ;  /* 0x0000000318117227 */ /* 0x000fe200078e00ff */
[----:B------:R-:W-:-:S03]  /*7ed0*/  LOP3.LUT R6, R15, 0x2c, RZ, 0xfc, !PT ;  /* 0x0000002c0f067812 */ /* 0x000fc600078efcff */
[----:B------:R-:W-:Y:S01]  /*7ee0*/  @!P1 IMAD.IADD R11, R11, 0x1, -R13 ;  /* 0x000000010b0b9824 */ /* 0x000fe200078e0a0d */
[----:B------:R-:W-:Y:S01]  /*7ef0*/  IABS R16, R6 ;  /* 0x0000000600107213 */ /* 0x000fe20000000000 */
[----:B0-----:R-:W-:Y:S01]  /*7f00*/  IMAD.MOV.U32 R2, RZ, RZ, R7 ;  /* 0x000000ffff027224 */ /* 0x001fe200078e0007 */
[----:B------:R-:W-:Y:S01]  /*7f10*/  IABS R7, R8 ;  /* 0x0000000800077213 */ /* 0x000fe20000000000 */
[----:B------:R-:W-:Y:S01]  /*7f20*/  IMAD.MOV R17, RZ, RZ, -R17 ;  /* 0x000000ffff117224 */ /* 0x000fe200078e0a11 */
[C---:B------:R-:W-:Y:S01]  /*7f30*/  ISETP.GT.U32.AND P1, PT, R13.reuse, R11, PT ;  /* 0x0000000b0d00720c */ /* 0x040fe20003f24070 */
[----:B------:R-:W-:Y:S01]  /*7f40*/  @!P5 IMAD.MOV R2, RZ, RZ, -R2 ;  /* 0x000000ffff02d224 */ /* 0x000fe200078e0a02 */
[----:B------:R-:W-:Y:S01]  /*7f50*/  ISETP.GT.U32.AND P5, PT, R13, R9, PT ;  /* 0x000000090d00720c */ /* 0x000fe20003fa4070 */
[--C-:B------:R-:W-:Y:S01]  /*7f60*/  @!P3 IMAD.IADD R19, R19, 0x1, -R13.reuse ;  /* 0x000000011313b824 */ /* 0x100fe200078e0a0d */
[C---:B------:R-:W-:Y:S01]  /*7f70*/  ISETP.GT.U32.AND P3, PT, R13.reuse, R5, PT ;  /* 0x000000050d00720c */ /* 0x040fe20003f64070 */
[----:B------:R-:W-:Y:S01]  /*7f80*/  @!P4 IMAD.IADD R10, R10, 0x1, -R13 ;  /* 0x000000010a0ac824 */ /* 0x000fe200078e0a0d */
[----:B------:R0:W-:Y:S01]  /*7f90*/  STL [R1+0x38], R2 ;  /* 0x0000380201007387 */ /* 0x0001e20000100800 */
[----:B------:R-:W-:-:S02]  /*7fa0*/  IMAD R3, R13, R17, R3 ;  /* 0x000000110d037224 */ /* 0x000fc400078e0203 */
[----:B------:R-:W-:Y:S01]  /*7fb0*/  IMAD.HI.U32 R17, R24, R16, RZ ;  /* 0x0000001018117227 */ /* 0x000fe200078e00ff */
[----:B------:R-:W-:-:S03]  /*7fc0*/  ISETP.GT.U32.AND P4, PT, R13, R10, PT ;  /* 0x0000000a0d00720c */ /* 0x000fc60003f84070 */
[--C-:B------:R-:W-:Y:S01]  /*7fd0*/  @!P1 IMAD.IADD R11, R11, 0x1, -R13.reuse ;  /* 0x000000010b0b9824 */ /* 0x100fe200078e0a0d */
[----:B------:R-:W-:Y:S01]  /*7fe0*/  ISETP.GT.U32.AND P1, PT, R13, R3, PT ;  /* 0x000000030d00720c */ /* 0x000fe20003f24070 */
[----:B------:R-:W-:Y:S01]  /*7ff0*/  @!P5 IMAD.IADD R9, R9, 0x1, -R13 ;  /* 0x000000010909d824 */ /* 0x000fe200078e0a0d */
[----:B------:R-:W-:Y:S01]  /*8000*/  ISETP.GE.AND P5, PT, R0, RZ, PT ;  /* 0x000000ff0000720c */ /* 0x000fe20003fa6270 */
[----:B0-----:R-:W-:Y:S01]  /*8010*/  IMAD.MOV.U32 R2, RZ, RZ, R19 ;  /* 0x000000ffff027224 */ /* 0x001fe200078e0013 */
[----:B------:R-:W-:Y:S01]  /*8020*/  IABS R19, R27 ;  /* 0x0000001b00137213 */ /* 0x000fe20000000000 */
        /* <DEDUP_REMOVED lines=8> */
[----:B------:R-:W-:Y:S02]  /*80b0*/  IMAD R7, R13, R18, R7 ;  /* 0x000000120d077224 */ /* 0x000fe400078e0207 */
[--C-:B------:R-:W-:Y:S01]  /*80c0*/  @!P4 IMAD.IADD R10, R10, 0x1, -R13.reuse ;  /* 0x000000010a0ac824 */ /* 0x100fe200078e0a0d */
[----:B------:R-:W-:Y:S01]  /*80d0*/  ISETP.GE.AND P4, PT, R12, RZ, PT ;  /* 0x000000ff0c00720c */ /* 0x000fe20003f86270 */
[--C-:B------:R-:W-:Y:S01]  /*80e0*/  @!P3 IMAD.IADD R5, R5, 0x1, -R13.reuse ;  /* 0x000000010505b824 */ /* 0x100fe200078e0a0d */
[----:B------:R-:W-:Y:S01]  /*80f0*/  LOP3.LUT R12, R15, 0x28, RZ, 0xfc, !PT ;  /* 0x000000280f0c7812 */ /* 0x000fe200078efcff */
[----:B------:R-:W-:Y:S01]  /*8100*/  @!P6 IMAD.IADD R9, R9, 0x1, -R13 ;  /* 0x000000010909e824 */ /* 0x000fe200078e0a0d */
[----:B------:R-:W-:Y:S01]  /*8110*/  ISETP.GT.U32.AND P6, PT, R13, R0, PT ;  /* 0x000000000d00720c */ /* 0x000fe20003fc4070 */
[----:B0-----:R-:W-:Y:S01]  /*8120*/  IMAD.MOV.U32 R2, RZ, RZ, R11 ;  /* 0x000000ffff027224 */ /* 0x001fe200078e000b */
[----:B------:R-:W-:Y:S01]  /*8130*/  LOP3.LUT R11, R15, 0x26, RZ, 0xfc, !PT ;  /* 0x000000260f0b7812 */ /* 0x000fe200078efcff */
[----:B------:R-:W-:Y:S01]  /*8140*/  IMAD.MOV.U32 R4, RZ, RZ, R10 ;  /* 0x000000ffff047224 */ /* 0x000fe200078e000a */
[----:B------:R-:W-:Y:S01]  /*8150*/  IABS R10, R12 ;  /* 0x0000000c000a7213 */ /* 0x000fe20000000000 */
[----:B------:R-:W-:Y:S01]  /*8160*/  @!P2 IMAD.MOV R2, RZ, RZ, -R2 ;  /* 0x000000ffff02a224 */ /* 0x000fe200078e0a02 */
[----:B------:R-:W-:Y:S01]  /*8170*/  ISETP.GT.U32.AND P2, PT, R13, R5, PT ;  /* 0x000000050d00720c */ /* 0x000fe20003f44070 */
[----:B------:R-:W-:Y:S01]  /*8180*/  @!P0 IMAD.MOV R4, RZ, RZ, -R4 ;  /* 0x000000ffff048224 */ /* 0x000fe200078e0a04 */
[----:B------:R-:W-:Y:S01]  /*8190*/  ISETP.GE.AND P0, PT, R6, RZ, PT ;  /* 0x000000ff0600720c */ /* 0x000fe20003f06270 */
[----:B------:R-:W-:Y:S01]  /*81a0*/  @!P1 IMAD.IADD R3, R3, 0x1, -R13 ;  /* 0x0000000103039824 */ /* 0x000fe200078e0a0d */
[----:B------:R0:W-:Y:S01]  /*81b0*/  STL [R1+0x30], R2 ;  /* 0x0000300201007387 */ /* 0x0001e20000100800 */
[----:B------:R-:W-:-:S02]  /*81c0*/  IABS R6, R11 ;  /* 0x0000000b00067213 */ /* 0x000fc40000000000 */
[--C-:B------:R-:W-:Y:S01]  /*81d0*/  @!P6 IMAD.IADD R0, R0, 0x1, -R13.reuse ;  /* 0x000000010000e824 */ /* 0x100fe200078e0a0d */
[----:B------:R-:W-:Y:S01]  /*81e0*/  ISETP.GT.U32.AND P1, PT, R13, R3, PT ;  /* 0x000000030d00720c */ /* 0x000fe20003f24070 */
[----:B------:R1:W-:Y:S01]  /*81f0*/  STL [R1+0x2c], R4 ;  /* 0x00002c0401007387 */ /* 0x0003e20000100800 */
[----:B------:R-:W-:Y:S02]  /*8200*/  ISETP.GE.AND P3, PT, R14, RZ, PT ;  /* 0x000000ff0e00720c */ /* 0x000fe40003f66270 */
[----:B------:R-:W-:Y:S01]  /*8210*/  LOP3.LUT R14, R15, 0x22, RZ, 0xfc, !PT ;  /* 0x000000220f0e7812 */ /* 0x000fe200078efcff */
[----:B------:R-:W-:Y:S01]  /*8220*/  @!P2 IMAD.IADD R5, R5, 0x1, -R13 ;  /* 0x000000010505a824 */ /* 0x000fe200078e0a0d */
[----:B------:R-:W-:Y:S01]  /*8230*/  ISETP.GE.AND P2, PT, R8, RZ, PT ;  /* 0x000000ff0800720c */ /* 0x000fe20003f46270 */
[----:B0-----:R-:W-:Y:S01]  /*8240*/  IMAD.MOV.U32 R2, RZ, RZ, R9 ;  /* 0x000000ffff027224 */ /* 0x001fe200078e0009 */
[----:B------:R-:W-:Y:S01]  /*8250*/  ISETP.GE.AND P6, PT, R11, RZ, PT ;  /* 0x000000ff0b00720c */ /* 0x000fe20003fc6270 */
[----:B------:R-:W-:Y:S01]  /*8260*/  IMAD.MOV.U32 R9, RZ, RZ, R10 ;  /* 0x000000ffff097224 */ /* 0x000fe200078e000a */
[----:B------:R-:W-:Y:S01]  /*8270*/  LOP3.LUT R11, R15, 0x18, RZ, 0xfc, !PT ;  /* 0x000000180f0b7812 */ /* 0x000fe200078efcff */
[----:B------:R-:W-:Y:S01]  /*8280*/  @!P5 IMAD.MOV R2, RZ, RZ, -R2 ;  /* 0x000000ffff02d224 */ /* 0x000fe200078e0a02 */
[----:B------:R-:W-:Y:S01]  /*8290*/  ISETP.GT.U32.AND P5, PT, R13, R7, PT ;  /* 0x000000070d00720c */ /* 0x000fe20003fa4070 */
[----:B------:R-:W-:Y:S01]  /*82a0*/  IMAD.MOV.U32 R10, RZ, RZ, R6 ;  /* 0x000000ffff0a7224 */ /* 0x000fe200078e0006 */
[----:B-1----:R-:W-:Y:S01]  /*82b0*/  LOP3.LUT R4, R15, 0x14, RZ, 0xfc, !PT ;  /* 0x000000140f047812 */ /* 0x002fe200078efcff */
[----:B------:R-:W-:Y:S01]  /*82c0*/  IMAD.HI.U32 R6, R24, R9, RZ ;  /* 0x0000000918067227 */ /* 0x000fe200078e00ff */
[----:B------:R0:W-:Y:S01]  /*82d0*/  STL [R1+0x28], R2 ;  /* 0x0000280201007387 */ /* 0x0001e20000100800 */
[----:B------:R-:W-:-:S02]  /*82e0*/  IABS R23, R11 ;  /* 0x0000000b00177213 */ /* 0x000fc40000000000 */
[----:B------:R-:W-:Y:S02]  /*82f0*/  IMAD.MOV R6, RZ, RZ, -R6 ;  /* 0x000000ffff067224 */ /* 0x000fe400078e0a06 */
[----:B------:R-:W-:Y:S01]  /*8300*/  @!P1 IMAD.IADD R3, R3, 0x1, -R13 ;  /* 0x0000000103039824 */ /* 0x000fe200078e0a0d */
[----:B------:R-:W-:Y:S01]  /*8310*/  ISETP.GE.AND P1, PT, R12, RZ, PT ;  /* 0x000000ff0c00720c */ /* 0x000fe20003f26270 */
[----:B------:R-:W-:Y:S01]  /*8320*/  IMAD R9, R13, R6, R9 ;  /* 0x000000060d097224 */ /* 0x000fe200078e0209 */
[----:B------:R-:W-:Y:S01]  /*8330*/  LOP3.LUT R12, R15, 0x24, RZ, 0xfc, !PT ;  /* 0x000000240f0c7812 */ /* 0x000fe200078efcff */
[----:B------:R-:W-:Y:S01]  /*8340*/  @!P5 IMAD.IADD R7, R7, 0x1, -R13 ;  /* 0x000000010707d824 */ /* 0x000fe200078e0a0d */
[----:B------:R-:W-:Y:S01]  /*8350*/  ISETP.GT.U32.AND P5, PT, R13, R0, PT ;  /* 0x000000000d00720c */ /* 0x000fe20003fa4070 */
[----:B0-----:R-:W-:Y:S01]  /*8360*/  IMAD.MOV.U32 R2, RZ, RZ, R5 ;  /* 0x000000ffff027224 */ /* 0x001fe200078e0005 */
[----:B------:R-:W-:Y:S01]  /*8370*/  LOP3.LUT R6, R15, 0x16, RZ, 0xfc, !PT ;  /* 0x000000160f067812 */ /* 0x000fe200078efcff */
[----:B------:R-:W-:-:S04]  /*8380*/  IMAD.HI.U32 R8, R24, R10, RZ ;  /* 0x0000000a18087227 */ /* 0x000fc800078e00ff */
[----:B------:R-:W-:Y:S01]  /*8390*/  @!P4 IMAD.MOV R2, RZ, RZ, -R2 ;  /* 0x000000ffff02c224 */ /* 0x000fe200078e0a02 */
[----:B------:R-:W-:Y:S01]  /*83a0*/  ISETP.GT.U32.AND P4, PT, R13, R7, PT ;  /* 0x000000070d00720c */ /* 0x000fe20003f84070 */
[----:B------:R-:W-:-:S03]  /*83b0*/  IMAD.MOV R8, RZ, RZ, -R8 ;  /* 0x000000ffff087224 */ /* 0x000fc600078e0a08 */
[----:B------:R0:W-:Y:S01]  /*83c0*/  STL [R1+0x24], R2 ;  /* 0x0000240201007387 */ /* 0x0001e20000100800 */
[----:B------:R-:W-:Y:S01]  /*83d0*/  @!P5 IMAD.IADD R0, R0, 0x1, -R13 ;  /* 0x000000010000d824 */ /* 0x000fe200078e0a0d */
[C---:B------:R-:W-:Y:S01]  /*83e0*/  ISETP.GT.U32.AND P5, PT, R13.reuse, R9, PT ;  /* 0x000000090d00720c */ /* 0x040fe20003fa4070 */
[----:B------:R-:W-:Y:S01]  /*83f0*/  IMAD R10, R13, R8, R10 ;  /* 0x000000080d0a7224 */ /* 0x000fe200078e020a */
[----:B------:R-:W-:-:S04]  /*8400*/  LOP3.LUT R8, R15, 0x1e, RZ, 0xfc, !PT ;  /* 0x0000001e0f087812 */ /* 0x000fc800078efcff */
[----:B------:R-:W-:Y:S01]  /*8410*/  IABS R17, R8 ;  /* 0x0000000800117213 */ /* 0x000fe20000000000 */
[----:B------:R-:W-:Y:S01]  /*8420*/  @!P4 IMAD.IADD R7, R7, 0x1, -R13 ;  /* 0x000000010707c824 */ /* 0x000fe200078e0a0d */
[----:B------:R-:W-:Y:S01]  /*8430*/  ISETP.GE.AND P4, PT, R14, RZ, PT ;  /* 0x000000ff0e00720c */ /* 0x000fe20003f86270 */
[----:B0-----:R-:W-:Y:S01]  /*8440*/  IMAD.MOV.U32 R2, RZ, RZ, R3 ;  /* 0x000000ffff027224 */ /* 0x001fe200078e0003 */
[----:B------:R-:W-:Y:S01]  /*8450*/  IABS R14, R14 ;  /* 0x0000000e000e7213 */ /* 0x000fe20000000000 */
[----:B------:R-:W-:Y:S01]  /*8460*/  @!P2 IMAD.MOV R7, RZ, RZ, -R7 ;  /* 0x000000ffff07a224 */ /* 0x000fe200078e0a07 */
[----:B------:R-:W-:Y:S01]  /*8470*/  ISETP.GT.U32.AND P2, PT, R13, R10, PT ;  /* 0x0000000a0d00720c */ /* 0x000fe20003f44070 */
[----:B------:R-:W-:Y:S01]  /*8480*/  @!P3 IMAD.MOV R2, RZ, RZ, -R2 ;  /* 0x000000ffff02b224 */ /* 0x000fe200078e0a02 */
[----:B------:R-:W-:Y:S01]  /*8490*/  ISETP.GE.AND P3, PT, R12, RZ, PT ;  /* 0x000000ff0c00720c */ /* 0x000fe20003f66270 */
[----:B------:R-:W-:Y:S01]  /*84a0*/  @!P5 IMAD.IADD R9, R9, 0x1, -R13 ;  /* 0x000000010909d824 */ /* 0x000fe200078e0a0d */
[----:B------:R-:W-:-:S02]  /*84b0*/  IABS R12, R12 ;  /* 0x0000000c000c7213 */ /* 0x000fc40000000000 */
[----:B------:R0:W-:Y:S02]  /*84c0*/  STL [R1+0x1c], R2 ;  /* 0x00001c0201007387 */ /* 0x0001e40000100800 */
[----:B------:R-:W-:Y:S01]  /*84d0*/  ISETP.GT.U32.AND P5, PT, R13, R9, PT ;  /* 0x000000090d00720c */ /* 0x000fe20003fa4070 */
[----:B------:R-:W-:-:S04]  /*84e0*/  IMAD.HI.U32 R3, R24, R12, RZ ;  /* 0x0000000c18037227 */ /* 0x000fc800078e00ff */
[----:B------:R-:W-:Y:S02]  /*84f0*/  IMAD.MOV R3, RZ, RZ, -R3 ;  /* 0x000000ffff037224 */ /* 0x000fe400078e0a03 */
[--C-:B------:R-:W-:Y:S02]  /*8500*/  @!P2 IMAD.IADD R10, R10, 0x1, -R13.reuse ;  /* 0x000000010a0aa824 */ /* 0x100fe400078e0a0d */
[C---:B------:R-:W-:Y:S02]  /*8510*/  IMAD R12, R13.reuse, R3, R12 ;  /* 0x000000030d0c7224 */ /* 0x040fe400078e020c */
[----:B0-----:R-:W-:Y:S01]  /*8520*/  IMAD.MOV.U32 R2, RZ, RZ, R0 ;  /* 0x000000ffff027224 */ /* 0x001fe200078e0000 */
[----:B------:R-:W-:Y:S01]  /*8530*/  ISETP.GT.U32.AND P2, PT, R13, R10, PT ;  /* 0x0000000a0d00720c */ /* 0x000fe20003f44070 */
[----:B------:R-:W-:Y:S01]  /*8540*/  @!P5 IMAD.IADD R9, R9, 0x1, -R13 ;  /* 0x000000010909d824 */ /* 0x000fe200078e0a0d */
[----:B------:R-:W-:Y:S01]  /*8550*/  ISETP.GT.U32.AND P5, PT, R13, R12, PT ;  /* 0x0000000c0d00720c */ /* 0x000fe20003fa4070 */
[----:B------:R-:W-:-:S04]  /*8560*/  IMAD.HI.U32 R0, R24, R14, RZ ;  /* 0x0000000e18007227 */ /* 0x000fc800078e00ff */
[----:B------:R-:W-:Y:S01]  /*8570*/  @!P0 IMAD.MOV R2, RZ, RZ, -R2 ;  /* 0x000000ffff028224 */ /* 0x000fe200078e0a02 */
[----:B------:R-:W-:Y:S01]  /*8580*/  ISETP.GE.AND P0, PT, R16, RZ, PT ;  /* 0x000000ff1000720c */ /* 0x000fe20003f06270 */
[----:B------:R-:W-:Y:S01]  /*8590*/  IMAD.MOV R0, RZ, RZ, -R0 ;  /* 0x000000ffff007224 */ /* 0x000fe200078e0a00 */
[----:B------:R-:W-:Y:S01]  /*85a0*/  IABS R16, R16 ;  /* 0x0000001000107213 */ /* 0x000fe20000000000 */
[----:B------:R-:W-:Y:S01]  /*85b0*/  IMAD.HI.U32 R3, R24, R17, RZ ;  /* 0x0000001118037227 */ /* 0x000fe200078e00ff */
[----:B------:R0:W-:Y:S03]  /*85c0*/  STL [R1+0x2404], R2 ;  /* 0x0024040201007387 */ /* 0x0001e60000100800 */
[----:B------:R-:W-:Y:S01]  /*85d0*/  @!P5 IMAD.IADD R12, R12, 0x1, -R13 ;  /* 0x000000010c0cd824 */ /* 0x000fe200078e0a0d */
[----:B------:R1:W-:Y:S01]  /*85e0*/  STL [R1+0x2408], R7 ;  /* 0x0024080701007387 */ /* 0x0003e20000100800 */
[----:B------:R-:W-:-:S02]  /*85f0*/  IMAD R14, R13, R0, R14 ;  /* 0x000000000d0e7224 */ /* 0x000fc400078e020e */
[C---:B------:R-:W-:Y:S01]  /*8600*/  IMAD.HI.U32 R5, R24.reuse, R16, RZ ;  /* 0x0000001018057227 */ /* 0x040fe200078e00ff */
[----:B------:R-:W-:Y:S02]  /*8610*/  ISETP.GT.U32.AND P5, PT, R13, R12, PT ;  /* 0x0000000c0d00720c */ /* 0x000fe40003fa4070 */
[C---:B0-----:R-:W-:Y:S01]  /*8620*/  LOP3.LUT R2, R15.reuse, 0xe, RZ, 0xfc, !PT ;  /* 0x0000000e0f027812 */ /* 0x041fe200078efcff */
[----:B------:R-:W-:Y:S01]  /*8630*/  IMAD.HI.U32 R0, R24, R19, RZ ;  /* 0x0000001318007227 */ /* 0x000fe200078e00ff */
[----:B-1----:R-:W-:-:S03]  /*8640*/  LOP3.LUT R7, R15, 0x12, RZ, 0xfc, !PT ;  /* 0x000000120f077812 */ /* 0x002fc600078efcff */
[----:B------:R-:W-:Y:S02]  /*8650*/  IMAD.MOV R3, RZ, RZ, -R3 ;  /* 0x000000ffff037224 */ /* 0x000fe400078e0a03 */
[----:B------:R-:W-:Y:S02]  /*8660*/  IMAD.MOV R5, RZ, RZ, -R5 ;  /* 0x000000ffff057224 */ /* 0x000fe400078e0a05 */
[----:B------:R-:W-:Y:S02]  /*8670*/  IMAD.MOV R0, RZ, RZ, -R0 ;  /* 0x000000ffff007224 */ /* 0x000fe400078e0a00 */
[----:B------:R-:W-:Y:S01]  /*8680*/  @!P1 IMAD.MOV R9, RZ, RZ, -R9 ;  /* 0x000000ffff099224 */ /* 0x000fe200078e0a09 */
[C---:B------:R-:W-:Y:S01]  /*8690*/  ISETP.GT.U32.AND P1, PT, R13.reuse, R14, PT ;  /* 0x0000000e0d00720c */ /* 0x040fe20003f24070 */
[C---:B------:R-:W-:Y:S01]  /*86a0*/  IMAD R17, R13.reuse, R3, R17 ;  /* 0x000000030d117224 */ /* 0x040fe200078e0211 */
[----:B------:R-:W-:Y:S01]  /*86b0*/  IABS R3, R4 ;  /* 0x0000000400037213 */ /* 0x000fe20000000000 */
[C---:B------:R-:W-:Y:S01]  /*86c0*/  IMAD R16, R13.reuse, R5, R16 ;  /* 0x000000050d107224 */ /* 0x040fe200078e0210 */
[----:B------:R0:W-:Y:S01]  /*86d0*/  STL [R1+0x240c], R9 ;  /* 0x00240c0901007387 */ /* 0x0001e20000100800 */
[C---:B------:R-:W-:Y:S01]  /*86e0*/  IMAD R19, R13.reuse, R0, R19 ;  /* 0x000000000d137224 */ /* 0x040fe200078e0213 */
[----:B------:R-:W-:Y:S01]  /*86f0*/  IABS R0, R6 ;  /* 0x0000000600007213 */ /* 0x000fe20000000000 */
[----:B------:R-:W-:Y:S01]  /*8700*/  IMAD.HI.U32 R5, R24, R21, RZ ;  /* 0x0000001518057227 */ /* 0x000fe200078e00ff */
[----:B------:R-:W-:Y:S03]  /*8710*/  STL [R1+0x70], R11 ;  /* 0x0000700b01007387 */ /* 0x000fe60000100800 */
[----:B------:R-:W-:Y:S01]  /*8720*/  @!P5 IMAD.IADD R12, R12, 0x1, -R13 ;  /* 0x000000010c0cd824 */ /* 0x000fe200078e0a0d */
[----:B------:R-:W-:Y:S01]  /*8730*/  ISETP.GT.U32.AND P5, PT, R13, R17, PT ;  /* 0x000000110d00720c */ /* 0x000fe20003fa4070 */
[----:B------:R-:W-:Y:S01]  /*8740*/  IMAD.MOV R5, RZ, RZ, -R5 ;  /* 0x000000ffff057224 */ /* 0x000fe200078e0a05 */
[----:B------:R1:W-:Y:S01]  /*8750*/  STL [R1+0x68], R6 ;  /* 0x0000680601007387 */ /* 0x0003e20000100800 */
[----:B------:R-:W-:Y:S01]  /*8760*/  @!P2 IMAD.IADD R10, R10, 0x1, -R13 ;  /* 0x000000010a0aa824 */ /* 0x000fe200078e0a0d */
[----:B0-----:R-:W-:Y:S01]  /*8770*/  LOP3.LUT R9, R15, 0x4, RZ, 0xfc, !PT ;  /* 0x000000040f097812 */ /* 0x001fe200078efcff */
[C---:B------:R-:W-:Y:S01]  /*8780*/  IMAD R21, R13.reuse, R5, R21 ;  /* 0x000000050d157224 */ /* 0x040fe200078e0215 */
[----:B------:R0:W-:Y:S01]  /*8790*/  STL [R1+0x60], R4 ;  /* 0x0000600401007387 */ /* 0x0001e20000100800 */
[----:B------:R-:W-:Y:S01]  /*87a0*/  IMAD.HI.U32 R5, R24, R3, RZ ;  /* 0x0000000318057227 */ /* 0x000fe200078e00ff */
[----:B------:R-:W-:-:S02]  /*87b0*/  ISETP.GT.U32.AND P2, PT, R13, R16, PT ;  /* 0x000000100d00720c */ /* 0x000fc40003f44070 */
[----:B------:R-:W-:Y:S01]  /*87c0*/  STL [R1+0x50], R7 ;  /* 0x0000500701007387 */ /* 0x000fe20000100800 */
[----:B------:R-:W-:Y:S02]  /*87d0*/  @!P6 IMAD.MOV R10, RZ, RZ, -R10 ;  /* 0x000000ffff0ae224 */ /* 0x000fe400078e0a0a */
[----:B-1----:R-:W-:Y:S01]  /*87e0*/  IMAD.HI.U32 R6, R24, R0, RZ ;  /* 0x0000000018067227 */ /* 0x002fe200078e00ff */
[----:B0-----:R-:W-:-:S03]  /*87f0*/  LOP3.LUT R4, R15, 0x10, RZ, 0xfc, !PT ;  /* 0x000000100f047812 */ /* 0x001fc600078efcff */
[----:B------:R-:W-:Y:S02]  /*8800*/  IMAD.MOV R6, RZ, RZ, -R6 ;  /* 0x000000ffff067224 */ /* 0x000fe400078e0a06 */
[----:B------:R-:W-:Y:S02]  /*8810*/  IMAD.MOV R5, RZ, RZ, -R5 ;  /* 0x000000ffff057224 */ /* 0x000fe400078e0a05 */
[----:B------:R-:W-:Y:S01]  /*8820*/  IMAD R0, R13, R6, R0 ;  /* 0x000000060d007224 */ /* 0x000fe200078e0200 */
[----:B------:R0:W-:Y:S01]  /*8830*/  STL [R1+0x40], R4 ;  /* 0x0000400401007387 */ /* 0x0001e20000100800 */
[----:B------:R-:W-:Y:S01]  /*8840*/  IABS R6, R4 ;  /* 0x0000000400067213 */ /* 0x000fe20000000000 */
[----:B------:R-:W-:Y:S01]  /*8850*/  @!P5 IMAD.IADD R17, R17, 0x1, -R13 ;  /* 0x000000011111d824 */ /* 0x000fe200078e0a0d */
[----:B------:R-:W-:Y:S01]  /*8860*/  ISETP.GE.AND P5, PT, R8, RZ, PT ;  /* 0x000000ff0800720c */ /* 0x000fe20003fa6270 */
[----:B------:R-:W-:Y:S01]  /*8870*/  IMAD R3, R13, R5, R3 ;  /* 0x000000050d037224 */ /* 0x000fe200078e0203 */
[----:B------:R1:W-:Y:S01]  /*8880*/  STL [R1+0x2410], R10 ;  /* 0x0024100a01007387 */ /* 0x0003e20000100800 */
[----:B------:R-:W-:Y:S01]  /*8890*/  IABS R5, R7 ;  /* 0x0000000700057213 */ /* 0x000fe20000000000 */
[--C-:B------:R-:W-:Y:S01]  /*88a0*/  @!P2 IMAD.IADD R16, R16, 0x1, -R13.reuse ;  /* 0x000000011010a824 */ /* 0x100fe200078e0a0d */
[----:B------:R-:W-:Y:S01]  /*88b0*/  IABS R8, R2 ;  /* 0x0000000200087213 */ /* 0x000fe20000000000 */
[----:B------:R2:W-:Y:S01]  /*88c0*/  STL [R1+0x20], R2 ;  /* 0x0000200201007387 */ /* 0x0005e20000100800 */
[C---:B0-----:R-:W-:Y:S01]  /*88d0*/  LOP3.LUT R4, R15.reuse, 0xa, RZ, 0xfc, !PT ;  /* 0x0000000a0f047812 */ /* 0x041fe200078efcff */
[----:B------:R-:W-:Y:S01]  /*88e0*/  @!P1 IMAD.IADD R14, R14, 0x1, -R13 ;  /* 0x000000010e0e9824 */ /* 0x000fe200078e0a0d */
[----:B------:R-:W-:Y:S01]  /*88f0*/  LOP3.LUT R7, R15, 0x2, RZ, 0xfc, !PT ;  /* 0x000000020f077812 */ /* 0x000fe200078efcff */
[----:B------:R0:W-:Y:S01]  /*8900*/  STL [R1+0x249c], R26 ;  /* 0x00249c1a01007387 */ /* 0x0001e20000100800 */
[----:B------:R-:W-:Y:S01]  /*8910*/  ISETP.GT.U32.AND P2, PT, R13, R16, PT ;  /* 0x000000100d00720c */ /* 0x000fe20003f44070 */
[----:B------:R-:W-:Y:S01]  /*8920*/  IMAD.HI.U32 R11, R24, R23, RZ ;  /* 0x00000017180b7227 */ /* 0x000fe200078e00ff */
[----:B-1----:R-:W-:-:S02]  /*8930*/  LOP3.LUT R10, R15, 0x8, RZ, 0xfc, !PT ;  /* 0x000000080f0a7812 */ /* 0x002fc400078efcff */
[----:B------:R-:W-:Y:S01]  /*8940*/  ISETP.GT.U32.AND P1, PT, R13, R14, PT ;  /* 0x0000000e0d00720c */ /* 0x000fe20003f24070 */
[----:B------:R-:W-:Y:S01]  /*8950*/  IMAD.MOV R11, RZ, RZ, -R11 ;  /* 0x000000ffff0b7224 */ /* 0x000fe200078e0a0b */
[----:B--2---:R-:W-:Y:S01]  /*8960*/  LOP3.LUT R2, R15, 0x6, RZ, 0xfc, !PT ;  /* 0x000000060f027812 */ /* 0x004fe200078efcff */
[----:B------:R-:W-:Y:S01]  /*8970*/  IMAD.HI.U32 R18, R24, R5, RZ ;  /* 0x0000000518127227 */ /* 0x000fe200078e00ff */
[----:B------:R-:W-:-:S03]  /*8980*/  IABS R15, R4 ;  /* 0x00000004000f7213 */ /* 0x000fc60000000000 */
[----:B------:R-:W-:Y:S01]  /*8990*/  IMAD R23, R13, R11, R23 ;  /* 0x0000000b0d177224 */ /* 0x000fe200078e0217 */
[----:B------:R-:W-:Y:S01]  /*89a0*/  IABS R11, R26 ;  /* 0x0000001a000b7213 */ /* 0x000fe20000000000 */
[----:B------:R-:W-:Y:S01]  /*89b0*/  IMAD.HI.U32 R29, R24, R15, RZ ;  /* 0x0000000f181d7227 */ /* 0x000fe200078e00ff */
[----:B0-----:R-:W-:-:S03]  /*89c0*/  IABS R26, R7 ;  /* 0x00000007001a7213 */ /* 0x001fc60000000000 */
[----:B------:R-:W-:Y:S02]  /*89d0*/  IMAD.MOV R29, RZ, RZ, -R29 ;  /* 0x000000ffff1d7224 */ /* 0x000fe400078e0a1d */
[----:B------:R-:W-:Y:S01]  /*89e0*/  @!P2 IMAD.IADD R16, R16, 0x1, -R13 ;  /* 0x000000011010a824 */ /* 0x000fe200078e0a0d */
[C---:B------:R-:W-:Y:S01]  /*89f0*/  ISETP.GT.U32.AND P2, PT, R13.reuse, R21, PT ;  /* 0x000000150d00720c */ /* 0x040fe20003f44070 */
[C---:B------:R-:W-:Y:S02]  /*8a00*/  IMAD R15, R13.reuse, R29, R15 ;  /* 0x0000001d0d0f7224 */ /* 0x040fe400078e020f */
[----:B------:R-:W2:Y:S01]  /*8a10*/  LDL.LU R29, [R1+0x68] ;  /* 0x00006800011d7983 */ /* 0x000ea20000300800 */
[----:B------:R-:W-:Y:S01]  /*8a20*/  @!P1 IMAD.IADD R14, R14, 0x1, -R13 ;  /* 0x000000010e0e9824 */ /* 0x000fe200078e0a0d */
[----:B------:R-:W-:Y:S01]  /*8a30*/  ISETP.GT.U32.AND P1, PT, R13, R19, PT ;  /* 0x000000130d00720c */ /* 0x000fe20003f24070 */
[----:B------:R-:W-:Y:S02]  /*8a40*/  IMAD.MOV R18, RZ, RZ, -R18 ;  /* 0x000000ffff127224 */ /* 0x000fe400078e0a12 */
[----:B------:R-:W-:-:S04]  /*8a50*/  IMAD.HI.U32 R20, R24, R8, RZ ;  /* 0x0000000818147227 */ /* 0x000fc800078e00ff */
[----:B------:R-:W-:Y:S02]  /*8a60*/  IMAD R5, R13, R18, R5 ;  /* 0x000000120d057224 */ /* 0x000fe400078e0205 */
[----:B------:R-:W-:Y:S02]  /*8a70*/  @!P2 IMAD.IADD R21, R21, 0x1, -R13 ;  /* 0x000000011515a824 */ /* 0x000fe400078e0a0d */
[----:B------:R-:W-:-:S03]  /*8a80*/  IMAD.HI.U32 R18, R24, R11, RZ ;  /* 0x0000000b18127227 */ /* 0x000fc600078e00ff */
[----:B------:R-:W-:Y:S01]  /*8a90*/  ISETP.GT.U32.AND P2, PT, R13, R21, PT ;  /* 0x000000150d00720c */ /* 0x000fe20003f44070 */
[----:B------:R-:W-:Y:S01]  /*8aa0*/  @!P1 IMAD.IADD R19, R19, 0x1, -R13 ;  /* 0x0000000113139824 */ /* 0x000fe200078e0a0d */
[C---:B------:R-:W-:Y:S01]  /*8ab0*/  ISETP.GT.U32.AND P1, PT, R13.reuse, R17, PT ;  /* 0x000000110d00720c */ /* 0x040fe20003f24070 */
[----:B------:R-:W-:Y:S02]  /*8ac0*/  IMAD.MOV R18, RZ, RZ, -R18 ;  /* 0x000000ffff127224 */ /* 0x000fe400078e0a12 */
[----:B------:R-:W-:Y:S01]  /*8ad0*/  IMAD.HI.U32 R22, R24, R6, RZ ;  /* 0x0000000618167227 */ /* 0x000fe200078e00ff */
[----:B------:R-:W-:-:S03]  /*8ae0*/  ISETP.GT.U32.AND P6, PT, R13, R19, PT ;  /* 0x000000130d00720c */ /* 0x000fc60003fc4070 */
[----:B------:R-:W-:Y:S01]  /*8af0*/  IMAD R11, R13, R18, R11 ;  /* 0x000000120d0b7224 */ /* 0x000fe200078e020b */
[----:B------:R-:W-:Y:S01]  /*8b00*/  IABS R18, R10 ;  /* 0x0000000a00127213 */ /* 0x000fe20000000000 */
[----:B------:R-:W-:Y:S02]  /*8b10*/  IMAD.MOV R20, RZ, RZ, -R20 ;  /* 0x000000ffff147224 */ /* 0x000fe400078e0a14 */
[--C-:B------:R-:W-:Y:S01]  /*8b20*/  @!P2 IMAD.IADD R21, R21, 0x1, -R13.reuse ;  /* 0x000000011515a824 */ /* 0x100fe200078e0a0d */
[----:B------:R-:W-:Y:S01]  /*8b30*/  ISETP.GT.U32.AND P2, PT, R13, R3, PT ;  /* 0x000000030d00720c */ /* 0x000fe20003f44070 */
[----:B------:R-:W-:Y:S01]  /*8b40*/  @!P1 IMAD.IADD R17, R17, 0x1, -R13 ;  /* 0x0000000111119824 */ /* 0x000fe200078e0a0d */
[----:B------:R-:W-:Y:S01]  /*8b50*/  ISETP.GT.U32.AND P1, PT, R13, R23, PT ;  /* 0x000000170d00720c */ /* 0x000fe20003f24070 */
[----:B------:R-:W-:Y:S02]  /*8b60*/  IMAD.MOV R22, RZ, RZ, -R22 ;  /* 0x000000ffff167224 */ /* 0x000fe400078e0a16 */
[----:B------:R-:W-:-:S04]  /*8b70*/  IMAD.HI.U32 R28, R24, R18, RZ ;  /* 0x00000012181c7227 */ /* 0x000fc800078e00ff */
[C---:B------:R-:W-:Y:S01]  /*8b80*/  IMAD R8, R13.reuse, R20, R8 ;  /* 0x000000140d087224 */ /* 0x040fe200078e0208 */
[----:B------:R-:W-:Y:S01]  /*8b90*/  IABS R20, R2 ;  /* 0x0000000200147213 */ /* 0x000fe20000000000 */
[----:B------:R-:W-:Y:S01]  /*8ba0*/  IMAD R6, R13, R22, R6 ;  /* 0x000000160d067224 */ /* 0x000fe200078e0206 */
[----:B------:R-:W-:Y:S01]  /*8bb0*/  IABS R22, R9 ;  /* 0x0000000900167213 */ /* 0x000fe20000000000 */
[----:B------:R-:W-:Y:S02]  /*8bc0*/  IMAD.MOV R28, RZ, RZ, -R28 ;  /* 0x000000ffff1c7224 */ /* 0x000fe400078e0a1c */
[--C-:B------:R-:W-:Y:S01]  /*8bd0*/  @!P1 IMAD.IADD R23, R23, 0x1, -R13.reuse ;  /* 0x0000000117179824 */ /* 0x100fe200078e0a0d */
[----:B------:R-:W-:Y:S01]  /*8be0*/  ISETP.GE.AND P1, PT, R27, RZ, PT ;  /* 0x000000ff1b00720c */ /* 0x000fe20003f26270 */
[----:B------:R-:W-:Y:S01]  /*8bf0*/  @!P2 IMAD.IADD R3, R3, 0x1, -R13 ;  /* 0x000000010303a824 */ /* 0x000fe200078e0a0d */
[----:B------:R-:W-:Y:S01]  /*8c00*/  ISETP.GE.AND P2, PT, R25, RZ, PT ;  /* 0x000000ff1900720c */ /* 0x000fe20003f46270 */
[----:B------:R-:W-:-:S04]  /*8c10*/  IMAD.HI.U32 R27, R24, R20, RZ ;  /* 0x00000014181b7227 */ /* 0x000fc800078e00ff */
[----:B------:R-:W-:Y:S02]  /*8c20*/  IMAD R18, R13, R28, R18 ;  /* 0x0000001c0d127224 */ /* 0x000fe400078e0212 */
[----:B------:R-:W-:Y:S01]  /*8c30*/  IMAD.HI.U32 R25, R24, R22, RZ ;  /* 0x0000001618197227 */ /* 0x000fe200078e00ff */
[----:B------:R-:W3:Y:S03]  /*8c40*/  LDL.LU R28, [R1+0x60] ;  /* 0x00006000011c7983 */ /* 0x000ee60000300800 */
[----:B------:R-:W-:Y:S02]  /*8c50*/  IMAD.MOV R27, RZ, RZ, -R27 ;  /* 0x000000ffff1b7224 */ /* 0x000fe400078e0a1b */
[----:B------:R-:W-:Y:S02]  /*8c60*/  IMAD.MOV R25, RZ, RZ, -R25 ;  /* 0x000000ffff197224 */ /* 0x000fe400078e0a19 */
[----:B------:R-:W-:-:S02]  /*8c70*/  @!P3 IMAD.MOV R12, RZ, RZ, -R12 ;  /* 0x000000ffff0cb224 */ /* 0x000fc400078e0a0c */
[C---:B------:R-:W-:Y:S02]  /*8c80*/  IMAD R20, R13.reuse, R27, R20 ;  /* 0x0000001b0d147224 */ /* 0x040fe400078e0214 */
[----:B------:R-:W-:Y:S01]  /*8c90*/  @!P4 IMAD.MOV R14, RZ, RZ, -R14 ;  /* 0x000000ffff0ec224 */ /* 0x000fe200078e0a0e */
[----:B------:R-:W4:Y:S01]  /*8ca0*/  LDL.LU R27, [R1+0x20] ;  /* 0x00002000011b7983 */ /* 0x000f220000300800 */
[----:B------:R-:W-:Y:S02]  /*8cb0*/  IMAD R22, R13, R25, R22 ;  /* 0x000000190d167224 */ /* 0x000fe400078e0216 */
[----:B------:R-:W-:Y:S01]  /*8cc0*/  @!P6 IMAD.IADD R19, R19, 0x1, -R13 ;  /* 0x000000011313e824 */ /* 0x000fe200078e0a0d */
[----:B------:R-:W4:Y:S01]  /*8cd0*/  LDL.LU R25, [R1+0x40] ;  /* 0x0000400001197983 */ /* 0x000f220000300800 */
[----:B------:R-:W-:Y:S01]  /*8ce0*/  @!P2 IMAD.MOV R21, RZ, RZ, -R21 ;  /* 0x000000ffff15a224 */ /* 0x000fe200078e0a15 */
[C---:B------:R-:W-:Y:S02]  /*8cf0*/  ISETP.GT.U32.AND P6, PT, R13.reuse, R0, PT ;  /* 0x000000000d00720c */ /* 0x040fe40003fc4070 */
[----:B------:R0:W-:Y:S01]  /*8d00*/  STL [R1+0x2414], R12 ;  /* 0x0024140c01007387 */ /* 0x0001e20000100800 */
[----:B------:R-:W-:-:S03]  /*8d10*/  ISETP.GT.U32.AND P2, PT, R13, R11, PT ;  /* 0x0000000b0d00720c */ /* 0x000fc60003f44070 */
[----:B0-----:R-:W4:Y:S01]  /*8d20*/  LDL.LU R12, [R1+0x50] ;  /* 0x00005000010c7983 */ /* 0x001f220000300800 */
[----:B------:R-:W-:-:S03]  /*8d30*/  IMAD.HI.U32 R24, R24, R26, RZ ;  /* 0x0000001a18187227 */ /* 0x000fc600078e00ff */
[----:B------:R0:W-:Y:S01]  /*8d40*/  STL [R1+0x2418], R14 ;  /* 0x0024180e01007387 */ /* 0x0001e20000100800 */
[----:B------:R-:W-:Y:S02]  /*8d50*/  @!P0 IMAD.MOV R16, RZ, RZ, -R16 ;  /* 0x000000ffff108224 */ /* 0x000fe400078e0a10 */
[----:B------:R-:W-:Y:S02]  /*8d60*/  @!P5 IMAD.MOV R17, RZ, RZ, -R17 ;  /* 0x000000ffff11d224 */ /* 0x000fe400078e0a11 */
[----:B------:R-:W-:Y:S02]  /*8d70*/  @!P1 IMAD.MOV R19, RZ, RZ, -R19 ;  /* 0x000000ffff139224 */ /* 0x000fe400078e0a13 */
[----:B------:R-:W-:Y:S01]  /*8d80*/  @!P6 IMAD.IADD R0, R0, 0x1, -R13 ;  /* 0x000000010000e824 */ /* 0x000fe200078e0a0d */
[----:B------:R-:W-:Y:S01]  /*8d90*/  ISETP.GT.U32.AND P6, PT, R13, R5, PT ;  /* 0x000000050d00720c */ /* 0x000fe20003fc4070 */
[----:B0-----:R-:W4:Y:S01]  /*8da0*/  LDL.LU R14, [R1+0x70] ;  /* 0x00007000010e7983 */ /* 0x001f220000300800 */
[----:B------:R-:W-:-:S03]  /*8db0*/  IMAD.MOV R24, RZ, RZ, -R24 ;  /* 0x000000ffff187224 */ /* 0x000fc600078e0a18 */
[----:B------:R-:W-:Y:S01]  /*8dc0*/  STL [R1+0x241c], R16 ;  /* 0x00241c1001007387 */ /* 0x000fe20000100800 */
[----:B------:R-:W-:-:S03]  /*8dd0*/  IMAD R24, R13, R24, R26 ;  /* 0x000000180d187224 */ /* 0x000fc600078e021a */
[----:B------:R-:W-:Y:S01]  /*8de0*/  STL [R1+0x2420], R17 ;  /* 0x0024201101007387 */ /* 0x000fe20000100800 */
[--C-:B------:R-:W-:Y:S01]  /*8df0*/  @!P2 IMAD.IADD R11, R11, 0x1, -R13.reuse ;  /* 0x000000010b0ba824 */ /* 0x100fe200078e0a0d */
[----:B------:R-:W-:Y:S02]  /*8e00*/  ISETP.GT.U32.AND P3, PT, R13, R23, PT ;  /* 0x000000170d00720c */ /* 0x000fe40003f64070 */
[----:B------:R-:W-:Y:S01]  /*8e10*/  @!P6 IMAD.IADD R5, R5, 0x1, -R13 ;  /* 0x000000010505e824 */ /* 0x000fe200078e0a0d */
[----:B------:R-:W-:Y:S01]  /*8e20*/  STL [R1+0x2424], R19 ;  /* 0x0024241301007387 */ /* 0x000fe20000100800 */
[----:B------:R-:W-:-:S03]  /*8e30*/  ISETP.GT.U32.AND P6, PT, R13, R6, PT ;  /* 0x000000060d00720c */ /* 0x000fc60003fc4070 */
[----:B------:R-:W4:Y:S04]  /*8e40*/  LDL.LU R26, [R1+0x249c] ;  /* 0x00249c00011a7983 */ /* 0x000f280000300800 */
[----:B------:R-:W-:Y:S01]  /*8e50*/  STL [R1+0x2428], R21 ;  /* 0x0024281501007387 */ /* 0x000fe20000100800 */
[----:B--2---:R-:W-:Y:S01]  /*8e60*/  ISETP.GE.AND P2, PT, R29, RZ, PT ;  /* 0x000000ff1d00720c */ /* 0x004fe20003f46270 */
[--C-:B------:R-:W-:Y:S02]  /*8e70*/  @!P3 IMAD.IADD R23, R23, 0x1, -R13.reuse ;  /* 0x000000011717b824 */ /* 0x100fe400078e0a0d */
[----:B------:R-:W2:Y:S01]  /*8e80*/  LDL.LU R29, [R1+0x1d8] ;  /* 0x0001d800011d7983 */ /* 0x000ea20000300800 */
[C---:B------:R-:W-:Y:S01]  /*8e90*/  ISETP.GT.U32.AND P3, PT, R13.reuse, R15, PT ;  /* 0x0000000f0d00720c */ /* 0x040fe20003f64070 */
[----:B------:R-:W-:Y:S01]  /*8ea0*/  @!P6 IMAD.IADD R6, R6, 0x1, -R13 ;  /* 0x000000010606e824 */ /* 0x000fe200078e0a0d */
[----:B------:R-:W-:-:S02]  /*8eb0*/  ISETP.GT.U32.AND P4, PT, R13, R0, PT ;  /* 0x000000000d00720c */ /* 0x000fc40003f84070 */
[C---:B------:R-:W-:Y:S02]  /*8ec0*/  ISETP.GT.U32.AND P0, PT, R13.reuse, R3, PT ;  /* 0x000000030d00720c */ /* 0x040fe40003f04070 */
[C---:B------:R-:W-:Y:S02]  /*8ed0*/  ISETP.GT.U32.AND P5, PT, R13.reuse, R5, PT ;  /* 0x000000050d00720c */ /* 0x040fe40003fa4070 */
[C---:B------:R-:W-:Y:S02]  /*8ee0*/  ISETP.GT.U32.AND P1, PT, R13.reuse, R6, PT ;  /* 0x000000060d00720c */ /* 0x040fe40003f24070 */
[----:B------:R-:W-:-:S03]  /*8ef0*/  ISETP.GT.U32.AND P6, PT, R13, R8, PT ;  /* 0x000000080d00720c */ /* 0x000fc60003fc4070 */
[--C-:B------:R-:W-:Y:S02]  /*8f00*/  @!P3 IMAD.IADD R15, R15, 0x1, -R13.reuse ;  /* 0x000000010f0fb824 */ /* 0x100fe400078e0a0d */
[--C-:B------:R-:W-:Y:S01]  /*8f10*/  @!P4 IMAD.IADD R0, R0, 0x1, -R13.reuse ;  /* 0x000000010000c824 */ /* 0x100fe200078e0a0d */
[----:B------:R-:W-:Y:S01]  /*8f20*/  ISETP.GT.U32.AND P4, PT, R13, R18, PT ;  /* 0x000000120d00720c */ /* 0x000fe20003f84070 */
[--C-:B------:R-:W-:Y:S01]  /*8f30*/  @!P0 IMAD.IADD R3, R3, 0x1, -R13.reuse ;  /* 0x0000000103038824 */ /* 0x100fe200078e0a0d */
[----:B------:R-:W-:Y:S01]  /*8f40*/  ISETP.GT.U32.AND P0, PT, R13, R20, PT ;  /* 0x000000140d00720c */ /* 0x000fe20003f04070 */
[--C-:B------:R-:W-:Y:S01]  /*8f50*/  @!P5 IMAD.IADD R5, R5, 0x1, -R13.reuse ;  /* 0x000000010505d824 */ /* 0x100fe200078e0a0d */
[----:B------:R-:W-:Y:S01]  /*8f60*/  ISETP.GT.U32.AND P5, PT, R13, R22, PT ;  /* 0x000000160d00720c */ /* 0x000fe20003fa4070 */
[--C-:B------:R-:W-:Y:S02]  /*8f70*/  @!P1 IMAD.IADD R6, R6, 0x1, -R13.reuse ;  /* 0x0000000106069824 */ /* 0x100fe400078e0a0d */
[----:B------:R-:W-:-:S05]  /*8f80*/  @!P6 IMAD.IADD R8, R8, 0x1, -R13 ;  /* 0x000000010808e824 */ /* 0x000fca00078e0a0d */
[----:B------:R-:W-:Y:S01]  /*8f90*/  ISETP.GT.U32.AND P6, PT, R13, R8, PT ;  /* 0x000000080d00720c */ /* 0x000fe20003fc4070 */
[--C-:B------:R-:W-:Y:S02]  /*8fa0*/  @!P4 IMAD.IADD R18, R18, 0x1, -R13.reuse ;  /* 0x000000011212c824 */ /* 0x100fe400078e0a0d */
[--C-:B------:R-:W-:Y:S01]  /*8fb0*/  @!P0 IMAD.IADD R20, R20, 0x1, -R13.reuse ;  /* 0x0000000114148824 */ /* 0x100fe200078e0a0d */
[----:B---3--:R-:W-:Y:S02]  /*8fc0*/  ISETP.GE.AND P3, PT, R28, RZ, PT ;  /* 0x000000ff1c00720c */ /* 0x008fe40003f66270 */
[----:B------:R-:W0:Y:S01]  /*8fd0*/  S2R R28, SR_TID.X ;  /* 0x00000000001c7919 */ /* 0x000e220000002100 */
[----:B------:R-:W-:Y:S02]  /*8fe0*/  @!P5 IMAD.IADD R22, R22, 0x1, -R13 ;  /* 0x000000011616d824 */ /* 0x000fe400078e0a0d */
[----:B------:R-:W-:Y:S01]  /*8ff0*/  @!P2 IMAD.MOV R0, RZ, RZ, -R0 ;  /* 0x000000ffff00a224 */ /* 0x000fe200078e0a00 */
[----:B----4-:R-:W-:-:S02]  /*9000*/  ISETP.GE.AND P5, PT, R27, RZ, PT ;  /* 0x000000ff1b00720c */ /* 0x010fc40003fa6270 */
[----:B------:R-:W-:Y:S01]  /*9010*/  ISETP.GE.AND P0, PT, R25, RZ, PT ;  /* 0x000000ff1900720c */ /* 0x000fe20003f06270 */
[----:B------:R-:W-:Y:S01]  /*9020*/  @!P6 IMAD.IADD R8, R8, 0x1, -R13 ;  /* 0x000000010808e824 */ /* 0x000fe200078e0a0d */
[----:B------:R-:W-:Y:S02]  /*9030*/  ISETP.GE.AND P4, PT, R12, RZ, PT ;  /* 0x000000ff0c00720c */ /* 0x000fe40003f86270 */
[----:B0-----:R-:W-:Y:S02]  /*9040*/  LOP3.LUT R28, R28, 0x7, RZ, 0xc0, !PT ;  /* 0x000000071c1c7812 */ /* 0x001fe400078ec0ff */
[----:B------:R-:W-:-:S03]  /*9050*/  ISETP.GE.AND P1, PT, R14, RZ, PT ;  /* 0x000000ff0e00720c */ /* 0x000fc60003f26270 */
[----:B------:R-:W-:Y:S02]  /*9060*/  IMAD R25, R28, 0x410, RZ ;  /* 0x000004101c197824 */ /* 0x000fe400078e02ff */
[----:B------:R-:W-:-:S04]  /*9070*/  @!P3 IMAD.MOV R3, RZ, RZ, -R3 ;  /* 0x000000ffff03b224 */ /* 0x000fc800078e0a03 */
[----:B------:R-:W-:-:S04]  /*9080*/  @!P4 IMAD.MOV R5, RZ, RZ, -R5 ;  /* 0x000000ffff05c224 */ /* 0x000fc800078e0a05 */
[----:B------:R-:W-:Y:S01]  /*9090*/  @!P1 IMAD.MOV R23, RZ, RZ, -R23 ;  /* 0x000000ffff179224 */ /* 0x000fe200078e0a17 */
[----:B------:R-:W-:Y:S01]  /*90a0*/  ISETP.GT.U32.AND P1, PT, R13, R11, PT ;  /* 0x0000000b0d00720c */ /* 0x000fe20003f24070 */
[----:B------:R-:W-:-:S03]  /*90b0*/  @!P0 IMAD.MOV R6, RZ, RZ, -R6 ;  /* 0x000000ffff068224 */ /* 0x000fc600078e0a06 */
[----:B------:R-:W-:Y:S01]  /*90c0*/  STL [R1+0x242c], R23 ;  /* 0x00242c1701007387 */ /* 0x000fe20000100800 */
[----:B------:R-:W-:-:S03]  /*90d0*/  @!P5 IMAD.MOV R8, RZ, RZ, -R8 ;  /* 0x000000ffff08d224 */ /* 0x000fc600078e0a08 */
[----:B------:R2:W-:Y:S01]  /*90e0*/  STL [R1+0x2430], R0 ;  /* 0x0024300001007387 */ /* 0x0005e20000100800 */
[----:B------:R-:W-:-:S03]  /*90f0*/  ISETP.GE.AND P5, PT, R26, RZ, PT ;  /* 0x000000ff1a00720c */ /* 0x000fc60003fa6270 */
[----:B------:R-:W-:Y:S01]  /*9100*/  STL [R1+0x2434], R3 ;  /* 0x0024340301007387 */ /* 0x000fe20000100800 */
[----:B------:R-:W-:-:S03]  /*9110*/  @!P1 IMAD.IADD R11, R11, 0x1, -R13 ;  /* 0x000000010b0b9824 */ /* 0x000fc600078e0a0d */
[----:B------:R-:W-:Y:S01]  /*9120*/  STL [R1+0x2438], R5 ;  /* 0x0024380501007387 */ /* 0x000fe20000100800 */
[----:B------:R-:W-:-:S03]  /*9130*/  ISETP.GE.AND P1, PT, R4, RZ, PT ;  /* 0x000000ff0400720c */ /* 0x000fc60003f26270 */
[----:B------:R-:W-:Y:S01]  /*9140*/  STL [R1+0x243c], R6 ;  /* 0x00243c0601007387 */ /* 0x000fe20000100800 */
[C---:B------:R-:W-:Y:S02]  /*9150*/  ISETP.GT.U32.AND P2, PT, R13.reuse, R15, PT ;  /* 0x0000000f0d00720c */ /* 0x040fe40003f44070 */
[----:B------:R-:W-:Y:S01]  /*9160*/  ISETP.GT.U32.AND P4, PT, R13, R20, PT ;  /* 0x000000140d00720c */ /* 0x000fe20003f84070 */
[----:B------:R-:W-:-:S10]  /*9170*/  @!P5 IMAD.MOV R11, RZ, RZ, -R11 ;  /* 0x000000ffff0bd224 */ /* 0x000fd400078e0a0b */
[--C-:B------:R-:W-:Y:S01]  /*9180*/  @!P2 IMAD.IADD R15, R15, 0x1, -R13.reuse ;  /* 0x000000010f0fa824 */ /* 0x100fe200078e0a0d */
[----:B------:R-:W-:Y:S01]  /*9190*/  ISETP.GE.AND P2, PT, R10, RZ, PT ;  /* 0x000000ff0a00720c */ /* 0x000fe20003f46270 */
[----:B------:R-:W-:Y:S01]  /*91a0*/  @!P4 IMAD.IADD R20, R20, 0x1, -R13 ;  /* 0x000000011414c824 */ /* 0x000fe200078e0a0d */
[----:B------:R-:W-:Y:S02]  /*91b0*/  ISETP.GE.AND P4, PT, R9, RZ, PT ;  /* 0x000000ff0900720c */ /* 0x000fe40003f86270 */
[----:B--2---:R-:W-:-:S05]  /*91c0*/  LOP3.LUT R0, R25, R29, RZ, 0x3c, !PT ;  /* 0x0000001d19007212 */ /* 0x004fca00078e3cff */
[----:B------:R0:W-:Y:S04]  /*91d0*/  STL [R1+0x314], R0 ;  /* 0x0003140001007387 */ /* 0x0001e80000100800 */
[----:B------:R-:W-:Y:S04]  /*91e0*/  STL [R1+0x2440], R8 ;  /* 0x0024400801007387 */ /* 0x000fe80000100800 */
[----:B------:R-:W2:Y:S04]  /*91f0*/  LDL.LU R26, [R1+0x2498] ;  /* 0x00249800011a7983 */ /* 0x000ea80000300800 */
[----:B------:R-:W3:Y:S04]  /*9200*/  LDL.LU R4, [R1+0x2494] ;  /* 0x0024940001047983 */ /* 0x000ee80000300800 */
[----:B------:R-:W4:Y:S04]  /*9210*/  LDL.LU R17, [R1+0x1c4] ;  /* 0x0001c40001117983 */ /* 0x000f280000300800 */
[----:B------:R-:W2:Y:S04]  /*9220*/  LDL.LU R16, [R1+0x1c8] ;  /* 0x0001c80001107983 */ /* 0x000ea80000300800 */
[----:B------:R-:W4:Y:S04]  /*9230*/  LDL.LU R14, [R1+0x1cc] ;  /* 0x0001cc00010e7983 */ /* 0x000f280000300800 */
[----:B------:R-:W4:Y:S04]  /*9240*/  LDL.LU R12, [R1+0x1d0] ;  /* 0x0001d000010c7983 */ /* 0x000f280000300800 */
[----:B------:R-:W4:Y:S04]  /*9250*/  LDL.LU R27, [R1+0x1d4] ;  /* 0x0001d400011b7983 */ /* 0x000f280000300800 */
[----:B------:R-:W-:Y:S04]  /*9260*/  STL [R1+0x2444], R11 ;  /* 0x0024440b01007387 */ /* 0x000fe80000100800 */
[----:B------:R-:W4:Y:S04]  /*9270*/  LDL.LU R28, [R1+0x88] ;  /* 0x00008800011c7983 */ /* 0x000f280000300800 */
[----:B------:R-:W4:Y:S04]  /*9280*/  LDL.LU R29, [R1+0x1c0] ;  /* 0x0001c000011d7983 */ /* 0x000f280000300800 */
[----:B------:R-:W4:Y:S04]  /*9290*/  LDL.LU R10, [R1+0x94] ;  /* 0x00009400010a7983 */ /* 0x000f280000300800 */
[----:B------:R-:W4:Y:S01]  /*92a0*/  LDL.LU R9, [R1+0xb0] ;  /* 0x0000b00001097983 */ /* 0x000f220000300800 */
[----:B------:R-:W-:-:S02]  /*92b0*/  ISETP.GT.U32.AND P3, PT, R13, R18, PT ;  /* 0x000000120d00720c */ /* 0x000fc40003f64070 */
[----:B------:R-:W-:-:S11]  /*92c0*/  ISETP.GT.U32.AND P6, PT, R13, R24, PT ;  /* 0x000000180d00720c */ /* 0x000fd60003fc4070 */
[--C-:B------:R-:W-:Y:S01]  /*92d0*/  @!P3 IMAD.IADD R18, R18, 0x1, -R13.reuse ;  /* 0x000000011212b824 */ /* 0x100fe200078e0a0d */
[----:B------:R-:W-:Y:S02]  /*92e0*/  ISETP.GE.AND P3, PT, R2, RZ, PT ;  /* 0x000000ff0200720c */ /* 0x000fe40003f66270 */
[----:B------:R-:W1:Y:S01]  /*92f0*/  S2R R2, SR_TID.X ;  /* 0x0000000000027919 */ /* 0x000e620000002100 */
[----:B------:R-:W-:Y:S01]  /*9300*/  @!P6 IMAD.IADD R24, R24, 0x1, -R13 ;  /* 0x000000011818e824 */ /* 0x000fe200078e0a0d */
[----:B------:R-:W-:-:S04]  /*9310*/  ISETP.GT.U32.AND P6, PT, R13, R22, PT ;  /* 0x000000160d00720c */ /* 0x000fc80003fc4070 */
[----:B------:R-:W-:-:S09]  /*9320*/  ISETP.GT.U32.AND P0, PT, R13, R24, PT ;  /* 0x000000180d00720c */ /* 0x000fd20003f04070 */
[----:B------:R-:W-:Y:S01]  /*9330*/  @!P6 IMAD.IADD R22, R22, 0x1, -R13 ;  /* 0x000000011616e824 */ /* 0x000fe200078e0a0d */
[----:B------:R-:W-:Y:S01]  /*9340*/  ISETP.GE.AND P6, PT, R7, RZ, PT ;  /* 0x000000ff0700720c */ /* 0x000fe20003fc6270 */
[----:B------:R-:W-:Y:S01]  /*9350*/  @!P1 IMAD.MOV R15, RZ, RZ, -R15 ;  /* 0x000000ffff0f9224 */ /* 0x000fe200078e0a0f */
[----:B------:R-:W-:Y:S02]  /*9360*/  LOP3.LUT R25, RZ, c[0x0][0x17c], RZ, 0x33, !PT ;  /* 0x00005f00ff197a12 */ /* 0x000fe400078e33ff */
[----:B-1----:R-:W-:Y:S01]  /*9370*/  LOP3.LUT R2, R2, 0x3f, RZ, 0xc0, !PT ;  /* 0x0000003f02027812 */ /* 0x002fe200078ec0ff */
[----:B------:R-:W-:Y:S01]  /*9380*/  @!P0 IMAD.IADD R24, R24, 0x1, -R13 ;  /* 0x0000000118188824 */ /* 0x000fe200078e0a0d */
[----:B------:R-:W4:Y:S03]  /*9390*/  LDL.LU R7, [R1+0xbc] ;  /* 0x0000bc0001077983 */ /* 0x000f260000300800 */
[----:B0-----:R-:W-:Y:S01]  /*93a0*/  IMAD R0, R2, c[0x0][0x18c], RZ ;  /* 0x0000630002007a24 */ /* 0x001fe200078e02ff */
[----:B------:R-:W-:Y:S01]  /*93b0*/  ISETP.NE.AND P0, PT, RZ, c[0x0][0x17c], PT ;  /* 0x00005f00ff007a0c */ /* 0x000fe20003f05270 */
[----:B------:R-:W-:Y:S01]  /*93c0*/  @!P2 IMAD.MOV R18, RZ, RZ, -R18 ;  /* 0x000000ffff12a224 */ /* 0x000fe200078e0a12 */
[----:B------:R-:W4:Y:S02]  /*93d0*/  LDL.LU R2, [R1+0xc4] ;  /* 0x0000c40001027983 */ /* 0x000f240000300800 */
[----:B------:R-:W-:Y:S01]  /*93e0*/  LEA R13, P5, R0, c[0x0][0x168], 0x1 ;  /* 0x00005a00000d7a11 */ /* 0x000fe200078a08ff */
[----:B------:R-:W-:-:S02]  /*93f0*/  @!P3 IMAD.MOV R20, RZ, RZ, -R20 ;  /* 0x000000ffff14b224 */ /* 0x000fc400078e0a14 */
[----:B------:R-:W-:Y:S02]  /*9400*/  @!P4 IMAD.MOV R22, RZ, RZ, -R22 ;  /* 0x000000ffff16c224 */ /* 0x000fe400078e0a16 */
[----:B------:R-:W-:Y:S01]  /*9410*/  STL [R1+0x23bc], R13 ;  /* 0x0023bc0d01007387 */ /* 0x000fe20000100800 */
[----:B------:R-:W-:-:S03]  /*9420*/  @!P6 IMAD.MOV R24, RZ, RZ, -R24 ;  /* 0x000000ffff18e224 */ /* 0x000fc600078e0a18 */
[----:B------:R-:W-:Y:S04]  /*9430*/  STL [R1+0x2448], R15 ;  /* 0x0024480f01007387 */ /* 0x000fe80000100800 */
[----:B------:R-:W-:Y:S04]  /*9440*/  STL [R1+0x244c], R18 ;  /* 0x00244c1201007387 */ /* 0x000fe80000100800 */
[----:B------:R-:W-:Y:S04]  /*9450*/  STL [R1+0x2450], R20 ;  /* 0x0024501401007387 */ /* 0x000fe80000100800 */
[----:B------:R-:W-:Y:S04]  /*9460*/  STL [R1+0x2454], R22 ;  /* 0x0024541601007387 */ /* 0x000fe80000100800 */
[----:B------:R-:W-:Y:S01]  /*9470*/  STL [R1+0x2458], R24 ;  /* 0x0024581801007387 */ /* 0x000fe20000100800 */
[----:B---3--:R-:W-:-:S05]  /*9480*/  SEL R4, R25, R4, !P0 ;  /* 0x0000000419047207 */ /* 0x008fca0004000000 */
[----:B------:R0:W-:Y:S01]  /*9490*/  STL [R1+0x245c], R4 ;  /* 0x00245c0401007387 */ /* 0x0001e20000100800 */
[C---:B--2---:R-:W-:Y:S02]  /*94a0*/  SEL R3, R25.reuse, R16, !P0 ;  /* 0x0000001019037207 */ /* 0x044fe40004000000 */
[C---:B----4-:R-:W-:Y:S02]  /*94b0*/  SEL R0, R25.reuse, R14, !P0 ;  /* 0x0000000e19007207 */ /* 0x050fe40004000000 */
[----:B0-----:R-:W-:-:S05]  /*94c0*/  SEL R4, R25, R17, !P0 ;  /* 0x0000001119047207 */ /* 0x001fca0004000000 */
[----:B------:R0:W-:Y:S04]  /*94d0*/  STL [R1+0x18], R4 ;  /* 0x0000180401007387 */ /* 0x0001e80000100800 */
[----:B------:R1:W-:Y:S04]  /*94e0*/  STL [R1+0x10], R3 ;  /* 0x0000100301007387 */ /* 0x0003e80000100800 */
[----:B------:R2:W-:Y:S01]  /*94f0*/  STL [R1+0xc], R0 ;  /* 0x00000c0001007387 */ /* 0x0005e20000100800 */
[C---:B0-----:R-:W-:Y:S02]  /*9500*/  SEL R4, R25.reuse, R12, !P0 ;  /* 0x0000000c19047207 */ /* 0x041fe40004000000 */
[----:B-1----:R-:W-:-:S02]  /*9510*/  SEL R3, R25, R27, !P0 ;  /* 0x0000001b19037207 */ /* 0x002fc40004000000 */
[C---:B--2---:R-:W-:Y:S02]  /*9520*/  SEL R0, R25.reuse, R26, !P0 ;  /* 0x0000001a19007207 */ /* 0x044fe40004000000 */
[C---:B------:R-:W-:Y:S01]  /*9530*/  SEL R26, R25.reuse, R28, !P0 ;  /* 0x0000001c191a7207 */ /* 0x040fe20004000000 */
[----:B------:R-:W-:Y:S01]  /*9540*/  STL [R1+0x8], R4 ;  /* 0x0000080401007387 */ /* 0x000fe20000100800 */
[C---:B------:R-:W-:Y:S02]  /*9550*/  SEL R27, R25.reuse, R29, !P0 ;  /* 0x0000001d191b7207 */ /* 0x040fe40004000000 */
[C---:B------:R-:W-:Y:S01]  /*9560*/  SEL R28, R25.reuse, R10, !P0 ;  /* 0x0000000a191c7207 */ /* 0x040fe20004000000 */
[----:B------:R-:W-:Y:S01]  /*9570*/  STL [R1+0x4], R3 ;  /* 0x0000040301007387 */ /* 0x000fe20000100800 */
[----:B------:R-:W-:-:S03]  /*9580*/  SEL R29, R25, R9, !P0 ;  /* 0x00000009191d7207 */ /* 0x000fc60004000000 */
[----:B------:R-:W-:Y:S04]  /*9590*/  STL [R1+0x2460], R26 ;  /* 0x0024601a01007387 */ /* 0x000fe80000100800 */
[----:B------:R-:W-:Y:S04]  /*95a0*/  STL [R1], R0 ;  /* 0x0000000001007387 */ /* 0x000fe80000100800 */
[----:B------:R-:W-:Y:S04]  /*95b0*/  STL [R1+0x2464], R27 ;  /* 0x0024641b01007387 */ /* 0x000fe80000100800 */
[----:B------:R-:W-:Y:S04]  /*95c0*/  STL [R1+0x2468], R28 ;  /* 0x0024681c01007387 */ /* 0x000fe80000100800 */
[----:B------:R0:W-:Y:S04]  /*95d0*/  STL [R1+0x246c], R29 ;  /* 0x00246c1d01007387 */ /* 0x0001e80000100800 */
[----:B0-----:R-:W2:Y:S01]  /*95e0*/  LDL.LU R29, [R1+0x1bc] ;  /* 0x0001bc00011d7983 */ /* 0x001ea20000300800 */
[----:B------:R-:W-:-:S02]  /*95f0*/  SEL R3, R25, R7, !P0 ;  /* 0x0000000719037207 */ /* 0x000fc40004000000 */
[----:B------:R-:W-:-:S03]  /*9600*/  SEL R0, R25, R2, !P0 ;  /* 0x0000000219007207 */ /* 0x000fc60004000000 */
[----:B------:R-:W-:Y:S04]  /*9610*/  STL [R1+0x20], R3 ;  /* 0x0000200301007387 */ /* 0x000fe80000100800 */
[----:B--2---:R0:W-:Y:S04]  /*9620*/  STL [R1+0x2488], R29 ;  /* 0x0024881d01007387 */ /* 0x0041e80000100800 */
[----:B------:R-:W-:Y:S04]  /*9630*/  STL [R1+0x40], R0 ;  /* 0x0000400001007387 */ /* 0x000fe80000100800 */
[----:B0-----:R-:W2:Y:S04]  /*9640*/  LDL.LU R29, [R1+0x1b0] ;  /* 0x0001b000011d7983 */ /* 0x001ea80000300800 */
[----:B--2---:R0:W-:Y:S04]  /*9650*/  STL [R1+0x248c], R29 ;  /* 0x00248c1d01007387 */ /* 0x0041e80000100800 */
[----:B0-----:R-:W2:Y:S04]  /*9660*/  LDL.LU R29, [R1+0x1a8] ;  /* 0x0001a800011d7983 */ /* 0x001ea80000300800 */
[----:B--2---:R0:W-:Y:S04]  /*9670*/  STL [R1+0x2490], R29 ;  /* 0x0024901d01007387 */ /* 0x0041e80000100800 */
[----:B0-----:R-:W2:Y:S04]  /*9680*/  LDL.LU R29, [R1+0x1a4] ;  /* 0x0001a400011d7983 */ /* 0x001ea80000300800 */
[----:B------:R-:W3:Y:S04]  /*9690*/  LDL.LU R28, [R1+0x1b8] ;  /* 0x0001b800011c7983 */ /* 0x000ee80000300800 */
[----:B------:R-:W4:Y:S04]  /*96a0*/  LDL.LU R27, [R1+0x1b4] ;  /* 0x0001b400011b7983 */ /* 0x000f280000300800 */
[----:B------:R-:W3:Y:S04]  /*96b0*/  LDL.LU R26, [R1+0x1ac] ;  /* 0x0001ac00011a7983 */ /* 0x000ee80000300800 */
        /* <DEDUP_REMOVED lines=23> */
[----:B------:R-:W3:Y:S01]  /*9830*/  LDL.LU R2, [R1+0x16c] ;  /* 0x00016c0001027983 */ /* 0x000ee20000300800 */
[----:B--2---:R-:W-:-:S05]  /*9840*/  SEL R29, R25, R29, !P0 ;  /* 0x0000001d191d7207 */ /* 0x004fca0004000000 */
[----:B------:R0:W-:Y:S04]  /*9850*/  STL [R1+0x50], R29 ;  /* 0x0000501d01007387 */ /* 0x0001e80000100800 */
[----:B0-----:R-:W2:Y:S02]  /*9860*/  LDL.LU R29, [R1+0x2490] ;  /* 0x00249000011d7983 */ /* 0x001ea40000300800 */
[----:B--2---:R-:W-:-:S05]  /*9870*/  SEL R29, R25, R29, !P0 ;  /* 0x0000001d191d7207 */ /* 0x004fca0004000000 */
[----:B------:R0:W-:Y:S04]  /*9880*/  STL [R1+0x58], R29 ;  /* 0x0000581d01007387 */ /* 0x0001e80000100800 */
[----:B0-----:R-:W2:Y:S02]  /*9890*/  LDL.LU R29, [R1+0x248c] ;  /* 0x00248c00011d7983 */ /* 0x001ea40000300800 */
[----:B--2---:R-:W-:-:S05]  /*98a0*/  SEL R29, R25, R29, !P0 ;  /* 0x0000001d191d7207 */ /* 0x004fca0004000000 */
[----:B------:R0:W-:Y:S04]  /*98b0*/  STL [R1+0x60], R29 ;  /* 0x0000601d01007387 */ /* 0x0001e80000100800 */
[----:B0-----:R-:W2:Y:S01]  /*98c0*/  LDL.LU R29, [R1+0x2488] ;  /* 0x00248800011d7983 */ /* 0x001ea20000300800 */
[C---:B---3--:R-:W-:Y:S02]  /*98d0*/  SEL R28, R25.reuse, R28, !P0 ;  /* 0x0000001c191c7207 */ /* 0x048fe40004000000 */
[C---:B----4-:R-:W-:Y:S02]  /*98e0*/  SEL R27, R25.reuse, R27, !P0 ;  /* 0x0000001b191b7207 */ /* 0x050fe40004000000 */
[C---:B------:R-:W-:Y:S02]  /*98f0*/  SEL R26, R25.reuse, R26, !P0 ;  /* 0x0000001a191a7207 */ /* 0x040fe40004000000 */
[----:B------:R-:W-:-:S02]  /*9900*/  SEL R4, R25, R4, !P0 ;  /* 0x0000000419047207 */ /* 0x000fc40004000000 */
[C---:B------:R-:W-:Y:S02]  /*9910*/  SEL R24, R25.reuse, R24, !P0 ;  /* 0x0000001819187207 */ /* 0x040fe40004000000 */
[C---:B------:R-:W-:Y:S02]  /*9920*/  SEL R22, R25.reuse, R22, !P0 ;  /* 0x0000001619167207 */ /* 0x040fe40004000000 */
[C---:B------:R-:W-:Y:S02]  /*9930*/  SEL R18, R25.reuse, R18, !P0 ;  /* 0x0000001219127207 */ /* 0x040fe40004000000 */
[C---:B------:R-:W-:Y:S02]  /*9940*/  SEL R15, R25.reuse, R15, !P0 ;  /* 0x0000000f190f7207 */ /* 0x040fe40004000000 */
[C---:B------:R-:W-:Y:S02]  /*9950*/  SEL R11, R25.reuse, R11, !P0 ;  /* 0x0000000b190b7207 */ /* 0x040fe40004000000 */
[----:B------:R-:W-:-:S02]  /*9960*/  SEL R8, R25, R8, !P0 ;  /* 0x0000000819087207 */ /* 0x000fc40004000000 */
[----:B--2---:R-:W-:-:S05]  /*9970*/  SEL R29, R25, R29, !P0 ;  /* 0x0000001d191d7207 */ /* 0x004fca0004000000 */
[----:B------:R-:W-:Y:S04]  /*9980*/  STL [R1+0x68], R29 ;  /* 0x0000681d01007387 */ /* 0x000fe80000100800 */
[----:B------:R-:W-:Y:S04]  /*9990*/  STL [R1+0x70], R28 ;  /* 0x0000701c01007387 */ /* 0x000fe80000100800 */
[----:B------:R-:W-:Y:S04]  /*99a0*/  STL [R1+0x88], R27 ;  /* 0x0000881b01007387 */ /* 0x000fe80000100800 */
[----:B------:R-:W-:Y:S04]  /*99b0*/  STL [R1+0x94], R26 ;  /* 0x0000941a01007387 */ /* 0x000fe80000100800 */
[----:B------:R0:W-:Y:S04]  /*99c0*/  STL [R1+0xb0], R4 ;  /* 0x0000b00401007387 */ /* 0x0001e80000100800 */
[----:B------:R-:W-:Y:S01]  /*99d0*/  STL [R1+0xbc], R24 ;  /* 0x0000bc1801007387 */ /* 0x000fe20000100800 */
[----:B0-----:R-:W-:-:S03]  /*99e0*/  SEL R4, R25, R20, !P0 ;  /* 0x0000001419047207 */ /* 0x001fc60004000000 */
        /* <DEDUP_REMOVED lines=8> */
[----:B------:R-:W-:Y:S01]  /*9a70*/  STL [R1+0x108], R8 ;  /* 0x0001080801007387 */ /* 0x000fe20000100800 */
[C---:B------:R-:W-:Y:S02]  /*9a80*/  SEL R6, R25.reuse, R5, !P0 ;  /* 0x0000000519067207 */ /* 0x040fe40004000000 */
[C---:B------:R-:W-:Y:S01]  /*9a90*/  SEL R5, R25.reuse, R3, !P0 ;  /* 0x0000000319057207 */ /* 0x040fe20004000000 */
[----:B------:R0:W-:Y:S01]  /*9aa0*/  STL [R1+0x110], R4 ;  /* 0x0001100401007387 */ /* 0x0001e20000100800 */
[----:B------:R-:W-:-:S03]  /*9ab0*/  SEL R3, R25, R23, !P0 ;  /* 0x0000001719037207 */ /* 0x000fc60004000000 */
[----:B------:R-:W-:Y:S01]  /*9ac0*/  STL [R1+0x128], R6 ;  /* 0x0001280601007387 */ /* 0x000fe20000100800 */
[----:B0-----:R-:W-:-:S03]  /*9ad0*/  SEL R4, R25, R0, !P0 ;  /* 0x0000000019047207 */ /* 0x001fc60004000000 */
[----:B------:R-:W-:Y:S01]  /*9ae0*/  STL [R1+0x1e8], R5 ;  /* 0x0001e80501007387 */ /* 0x000fe20000100800 */
[----:B------:R-:W-:-:S03]  /*9af0*/  SEL R0, R25, R21, !P0 ;  /* 0x0000001519007207 */ /* 0x000fc60004000000 */
[----:B------:R0:W-:Y:S04]  /*9b00*/  STL [R1+0x1e4], R4 ;  /* 0x0001e40401007387 */ /* 0x0001e80000100800 */
[----:B------:R1:W-:Y:S01]  /*9b10*/  STL [R1+0x1e0], R3 ;  /* 0x0001e00301007387 */ /* 0x0003e20000100800 */
[----:B0-----:R-:W-:-:S03]  /*9b20*/  SEL R4, R25, R19, !P0 ;  /* 0x0000001319047207 */ /* 0x001fc60004000000 */
[----:B------:R0:W-:Y:S01]  /*9b30*/  STL [R1+0x1dc], R0 ;  /* 0x0001dc0001007387 */ /* 0x0001e20000100800 */
[----:B-1----:R-:W-:-:S03]  /*9b40*/  SEL R3, R25, R17, !P0 ;  /* 0x0000001119037207 */ /* 0x002fc60004000000 */
[----:B------:R1:W-:Y:S01]  /*9b50*/  STL [R1+0x1d8], R4 ;  /* 0x0001d80401007387 */ /* 0x0003e20000100800 */
[----:B0-----:R-:W-:-:S03]  /*9b60*/  SEL R0, R25, R16, !P0 ;  /* 0x0000001019007207 */ /* 0x001fc60004000000 */
[----:B------:R0:W-:Y:S01]  /*9b70*/  STL [R1+0x1d4], R3 ;  /* 0x0001d40301007387 */ /* 0x0001e20000100800 */
[----:B-1----:R-:W-:-:S03]  /*9b80*/  SEL R4, R25, R14, !P0 ;  /* 0x0000000e19047207 */ /* 0x002fc60004000000 */
[----:B------:R1:W-:Y:S04]  /*9b90*/  STL [R1+0x1d0], R0 ;  /* 0x0001d00001007387 */ /* 0x0003e80000100800 */
[----:B------:R2:W-:Y:S01]  /*9ba0*/  STL [R1+0x1cc], R4 ;  /* 0x0001cc0401007387 */ /* 0x0005e20000100800 */
[C---:B0-----:R-:W-:Y:S02]  /*9bb0*/  SEL R3, R25.reuse, R12, !P0 ;  /* 0x0000000c19037207 */ /* 0x041fe40004000000 */
[----:B-1----:R-:W-:-:S03]  /*9bc0*/  SEL R0, R25, R10, !P0 ;  /* 0x0000000a19007207 */ /* 0x002fc60004000000 */
[----:B------:R0:W-:Y:S01]  /*9bd0*/  STL [R1+0x1c8], R3 ;  /* 0x0001c80301007387 */ /* 0x0001e20000100800 */
[----:B--2---:R-:W-:-:S03]  /*9be0*/  SEL R4, R25, R9, !P0 ;  /* 0x0000000919047207 */ /* 0x004fc60004000000 */
[----:B------:R1:W-:Y:S04]  /*9bf0*/  STL [R1+0x1c4], R0 ;  /* 0x0001c40001007387 */ /* 0x0003e80000100800 */
[----:B------:R-:W-:Y:S04]  /*9c00*/  STL [R1+0x1c0], R4 ;  /* 0x0001c00401007387 */ /* 0x000fe80000100800 */
[----:B------:R-:W2:Y:S01]  /*9c10*/  LDL.LU R29, [R1+0x158] ;  /* 0x00015800011d7983 */ /* 0x000ea20000300800 */
[C---:B0-----:R-:W-:Y:S02]  /*9c20*/  SEL R3, R25.reuse, R7, !P0 ;  /* 0x0000000719037207 */ /* 0x041fe40004000000 */
[----:B-1----:R-:W-:-:S03]  /*9c30*/  SEL R0, R25, R2, !P0 ;  /* 0x0000000219007207 */ /* 0x002fc60004000000 */
        /* <DEDUP_REMOVED lines=169> */
[----:B--2---:R-:W-:-:S05]  /*a6d0*/  SEL R29, R25, R29, !P0 ;  /* 0x0000001d191d7207 */ /* 0x004fca0004000000 */
[----:B------:R0:W-:Y:S04]  /*a6e0*/  STL [R1+0x12c], R29 ;  /* 0x00012c1d01007387 */ /* 0x0001e80000100800 */
[----:B0-----:R-:W2:Y:S04]  /*a6f0*/  LDL.LU R29, [R1+0x246c] ;  /* 0x00246c00011d7983 */ /* 0x001ea80000300800 */
[----:B------:R0:W-:Y:S04]  /*a700*/  STL [R1+0x124], R28 ;  /* 0x0001241c01007387 */ /* 0x0001e80000100800 */
[----:B0-----:R-:W3:Y:S04]  /*a710*/  LDL.LU R28, [R1+0x2468] ;  /* 0x00246800011c7983 */ /* 0x001ee80000300800 */
[----:B------:R0:W-:Y:S04]  /*a720*/  STL [R1+0x120], R27 ;  /* 0x0001201b01007387 */ /* 0x0001e80000100800 */
[----:B0-----:R-:W4:Y:S04]  /*a730*/  LDL.LU R27, [R1+0x2464] ;  /* 0x00246400011b7983 */ /* 0x001f280000300800 */
[----:B------:R0:W-:Y:S04]  /*a740*/  STL [R1+0x11c], R26 ;  /* 0x00011c1a01007387 */ /* 0x0001e80000100800 */
[----:B0-----:R-:W2:Y:S04]  /*a750*/  LDL.LU R26, [R1+0x2460] ;  /* 0x00246000011a7983 */ /* 0x001ea80000300800 */
        /* <DEDUP_REMOVED lines=23> */
[----:B0-----:R-:W3:Y:S04]  /*a8d0*/  LDL.LU R0, [R1+0x2430] ;  /* 0x0024300001007983 */ /* 0x001ee80000300800 */
[----:B------:R0:W-:Y:S04]  /*a8e0*/  STL [R1+0xcc], R23 ;  /* 0x0000cc1701007387 */ /* 0x0001e80000100800 */
[----:B0-----:R-:W4:Y:S04]  /*a8f0*/  LDL.LU R23, [R1+0x242c] ;  /* 0x00242c0001177983 */ /* 0x001f280000300800 */
        /* <DEDUP_REMOVED lines=19> */
[----:B0-----:R-:W4:Y:S01]  /*aa30*/  LDL.LU R2, [R1+0x2404] ;  /* 0x0024040001027983 */ /* 0x001f220000300800 */
[----:B------:R-:W-:-:S05]  /*aa40*/  SEL R13, R25, R13, !P0 ;  /* 0x0000000d190d7207 */ /* 0x000fca0004000000 */
[----:B------:R0:W-:Y:S01]  /*aa50*/  STL [R1+0x84], R13 ;  /* 0x0000840d01007387 */ /* 0x0001e20000100800 */
[C---:B--2---:R-:W-:Y:S02]  /*aa60*/  SEL R3, R25.reuse, R3, !P0 ;  /* 0x0000000319037207 */ /* 0x044fe40004000000 */
[C---:B---3--:R-:W-:Y:S02]  /*aa70*/  SEL R0, R25.reuse, R0, !P0 ;  /* 0x0000000019007207 */ /* 0x048fe40004000000 */
[C---:B----4-:R-:W-:Y:S02]  /*aa80*/  SEL R7, R25.reuse, R7, !P0 ;  /* 0x0000000719077207 */ /* 0x050fe40004000000 */
[C---:B0-----:R-:W-:Y:S02]  /*aa90*/  SEL R13, R25.reuse, R2, !P0 ;  /* 0x00000002190d7207 */ /* 0x041fe40004000000 */
[----:B------:R-:W2:Y:S04]  /*aaa0*/  LDL.LU R2, [R1+0x2400] ;  /* 0x0024000001027983 */ /* 0x000ea80000300800 */
[----:B------:R0:W-:Y:S04]  /*aab0*/  STL [R1+0x80], R13 ;  /* 0x0000800d01007387 */ /* 0x0001e80000100800 */
[----:B------:R1:W-:Y:S01]  /*aac0*/  STL [R1+0x7c], R7 ;  /* 0x00007c0701007387 */ /* 0x0003e20000100800 */
[----:B0-----:R-:W-:-:S02]  /*aad0*/  SEL R13, R25, R9, !P0 ;  /* 0x00000009190d7207 */ /* 0x001fc40004000000 */
[C---:B------:R-:W-:Y:S02]  /*aae0*/  SEL R9, R25.reuse, R10, !P0 ;  /* 0x0000000a19097207 */ /* 0x040fe40004000000 */
[C---:B-1----:R-:W-:Y:S01]  /*aaf0*/  SEL R7, R25.reuse, R12, !P0 ;  /* 0x0000000c19077207 */ /* 0x042fe20004000000 */
[----:B------:R-:W-:Y:S01]  /*ab00*/  STL [R1+0x78], R13 ;  /* 0x0000780d01007387 */ /* 0x000fe20000100800 */
[----:B------:R-:W-:-:S03]  /*ab10*/  SEL R10, R25, R14, !P0 ;  /* 0x0000000e190a7207 */ /* 0x000fc60004000000 */
[----:B------:R0:W-:Y:S04]  /*ab20*/  STL [R1+0x74], R9 ;  /* 0x0000740901007387 */ /* 0x0001e80000100800 */
[----:B------:R1:W-:Y:S01]  /*ab30*/  STL [R1+0x6c], R7 ;  /* 0x00006c0701007387 */ /* 0x0003e20000100800 */
[----:B0-----:R-:W-:-:S03]  /*ab40*/  SEL R9, R25, R16, !P0 ;  /* 0x0000001019097207 */ /* 0x001fc60004000000 */
[----:B------:R0:W-:Y:S01]  /*ab50*/  STL [R1+0x64], R10 ;  /* 0x0000640a01007387 */ /* 0x0001e20000100800 */
[----:B-1----:R-:W-:-:S03]  /*ab60*/  SEL R7, R25, R17, !P0 ;  /* 0x0000001119077207 */ /* 0x002fc60004000000 */
[----:B------:R-:W3:Y:S04]  /*ab70*/  LDL.LU R14, [R1+0x1ec] ;  /* 0x0001ec00010e7983 */ /* 0x000ee80000300800 */
[----:B------:R1:W-:Y:S01]  /*ab80*/  STL [R1+0x5c], R9 ;  /* 0x00005c0901007387 */ /* 0x0003e20000100800 */
[----:B0-----:R-:W-:-:S03]  /*ab90*/  SEL R10, R25, R19, !P0 ;  /* 0x00000013190a7207 */ /* 0x001fc60004000000 */
[----:B------:R0:W-:Y:S04]  /*aba0*/  STL [R1+0x54], R7 ;  /* 0x0000540701007387 */ /* 0x0001e80000100800 */
[----:B------:R-:W-:Y:S01]  /*abb0*/  STL [R1+0x4c], R10 ;  /* 0x00004c0a01007387 */ /* 0x000fe20000100800 */
[C---:B-1----:R-:W-:Y:S02]  /*abc0*/  SEL R9, R25.reuse, R23, !P0 ;  /* 0x0000001719097207 */ /* 0x042fe40004000000 */
[----:B0-----:R-:W-:-:S05]  /*abd0*/  SEL R7, R25, R21, !P0 ;  /* 0x0000001519077207 */ /* 0x001fca0004000000 */
[----:B------:R0:W-:Y:S04]  /*abe0*/  STL [R1+0x48], R7 ;  /* 0x0000480701007387 */ /* 0x0001e80000100800 */
[----:B0-----:R-:W4:Y:S04]  /*abf0*/  LDL.LU R7, [R1+0x1fc] ;  /* 0x0001fc0001077983 */ /* 0x001f280000300800 */
[----:B------:R-:W-:Y:S04]  /*ac00*/  STL [R1+0x44], R9 ;  /* 0x0000440901007387 */ /* 0x000fe80000100800 */
[----:B------:R0:W-:Y:S02]  /*ac10*/  STL [R1+0x3c], R0 ;  /* 0x00003c0001007387 */ /* 0x0001e40000100800 */
[----:B0-----:R-:W-:-:S02]  /*ac20*/  SEL R0, R25, R5, !P0 ;  /* 0x0000000519007207 */ /* 0x001fc40004000000 */
[----:B------:R-:W4:Y:S04]  /*ac30*/  LDL.LU R5, [R1+0x1f8] ;  /* 0x0001f80001057983 */ /* 0x000f280000300800 */
[----:B------:R0:W-:Y:S04]  /*ac40*/  STL [R1+0x38], R3 ;  /* 0x0000380301007387 */ /* 0x0001e80000100800 */
[----:B0-----:R-:W4:Y:S04]  /*ac50*/  LDL.LU R3, [R1+0x18] ;  /* 0x0000180001037983 */ /* 0x001f280000300800 */
[----:B------:R0:W-:Y:S04]  /*ac60*/  STL [R1+0x34], R0 ;  /* 0x0000340001007387 */ /* 0x0001e80000100800 */
[----:B------:R-:W4:Y:S04]  /*ac70*/  LDL.LU R19, [R1+0x10] ;  /* 0x0000100001137983 */ /* 0x000f280000300800 */
[----:B------:R-:W4:Y:S01]  /*ac80*/  LDL.LU R23, [R1+0xc] ;  /* 0x00000c0001177983 */ /* 0x000f220000300800 */
[----:B0-----:R-:W-:-:S03]  /*ac90*/  SEL R0, R25, R6, !P0 ;  /* 0x0000000619007207 */ /* 0x001fc60004000000 */
[----:B------:R-:W4:Y:S04]  /*aca0*/  LDL.LU R12, [R1+0x8] ;  /* 0x00000800010c7983 */ /* 0x000f280000300800 */
[----:B------:R0:W-:Y:S04]  /*acb0*/  STL [R1+0x30], R0 ;  /* 0x0000300001007387 */ /* 0x0001e80000100800 */
[----:B------:R-:W4:Y:S04]  /*acc0*/  LDL.LU R9, [R1+0x4] ;  /* 0x0000040001097983 */ /* 0x000f280000300800 */
[----:B------:R-:W4:Y:S04]  /*acd0*/  LDL.LU R10, [R1] ;  /* 0x00000000010a7983 */ /* 0x000f280000300800 */
[----:B------:R-:W1:Y:S01]  /*ace0*/  S2R R16, SR_TID.X ;  /* 0x0000000000107919 */ /* 0x000e620000002100 */
[----:B0-----:R-:W-:-:S02]  /*acf0*/  SEL R0, R25, R8, !P0 ;  /* 0x0000000819007207 */ /* 0x001fc40004000000 */
[----:B------:R-:W-:-:S03]  /*ad00*/  SEL R13, R25, R11, !P0 ;  /* 0x0000000b190d7207 */ /* 0x000fc60004000000 */
[----:B------:R0:W-:Y:S01]  /*ad10*/  STL [R1+0x2c], R0 ;  /* 0x00002c0001007387 */ /* 0x0001e20000100800 */
[C---:B------:R-:W-:Y:S02]  /*ad20*/  SEL R6, R25.reuse, R18, !P0 ;  /* 0x0000001219067207 */ /* 0x040fe40004000000 */
[C---:B------:R-:W-:Y:S01]  /*ad30*/  SEL R22, R25.reuse, R22, !P0 ;  /* 0x0000001619167207 */ /* 0x040fe20004000000 */
[----:B------:R-:W-:Y:S01]  /*ad40*/  STL [R1+0x23c0], R13 ;  /* 0x0023c00d01007387 */ /* 0x000fe20000100800 */
[----:B0-----:R-:W-:-:S05]  /*ad50*/  SEL R0, R25, R15, !P0 ;  /* 0x0000000f19007207 */ /* 0x001fca0004000000 */
[----:B------:R0:W-:Y:S01]  /*ad60*/  STL [R1+0x24], R0 ;  /* 0x0000240001007387 */ /* 0x0001e20000100800 */
[----:B-1----:R-:W-:-:S03]  /*ad70*/  LOP3.LUT R16, R16, 0x3f, RZ, 0xc0, !PT ;  /* 0x0000003f10107812 */ /* 0x002fc600078ec0ff */
[----:B------:R-:W-:Y:S01]  /*ad80*/  STL [R1+0x1c], R6 ;  /* 0x00001c0601007387 */ /* 0x000fe20000100800 */
[C---:B------:R-:W-:Y:S01]  /*ad90*/  SEL R24, R25.reuse, R24, !P0 ;  /* 0x0000001819187207 */ /* 0x040fe20004000000 */
[----:B------:R-:W-:Y:S01]  /*ada0*/  IMAD R16, R16, c[0x0][0x18c], RZ ;  /* 0x0000630010107a24 */ /* 0x000fe200078e02ff */
[----:B0-----:R-:W-:Y:S01]  /*adb0*/  SEL R0, R25, R20, !P0 ;  /* 0x0000001419007207 */ /* 0x001fe20004000000 */
[----:B------:R-:W-:Y:S04]  /*adc0*/  STL [R1+0x23c4], R22 ;  /* 0x0023c41601007387 */ /* 0x000fe80000100800 */
[----:B------:R0:W-:Y:S04]  /*add0*/  STL [R1+0x14], R0 ;  /* 0x0000140001007387 */ /* 0x0001e80000100800 */
[----:B------:R-:W-:Y:S04]  /*ade0*/  STL [R1+0x23c8], R24 ;  /* 0x0023c81801007387 */ /* 0x000fe80000100800 */
[----:B------:R-:W4:Y:S01]  /*adf0*/  LDL.LU R21, [R1+0x20] ;  /* 0x0000200001157983 */ /* 0x000f220000300800 */
[----:B0-----:R-:W-:-:S03]  /*ae00*/  LEA.HI.X.SX32 R0, R16, c[0x0][0x16c], 0x1, P5 ;  /* 0x00005b0010007a11 */ /* 0x001fc600028f0eff */
[----:B------:R-:W4:Y:S04]  /*ae10*/  LDL.LU R17, [R1+0x40] ;  /* 0x0000400001117983 */ /* 0x000f280000300800 */
[----:B------:R3:W-:Y:S04]  /*ae20*/  STL [R1+0x23cc], R0 ;  /* 0x0023cc0001007387 */ /* 0x0007e80000100800 */
[----:B------:R-:W4:Y:S01]  /*ae30*/  LDL.LU R16, [R1+0x50] ;  /* 0x0000500001107983 */ /* 0x000f220000300800 */
[----:B------:R-:W-:Y:S02]  /*ae40*/  IMAD R4, R4, c[0x0][0x190], RZ ;  /* 0x0000640004047a24 */ /* 0x000fe400078e02ff */
[----:B--2---:R-:W-:-:S02]  /*ae50*/  IMAD R2, R2, c[0x0][0x184], RZ ;  /* 0x0000610002027a24 */ /* 0x004fc400078e02ff */
[----:B---3--:R-:W-:-:S05]  /*ae60*/  IMAD R0, R14, c[0x0][0x184], RZ ;  /* 0x000061000e007a24 */ /* 0x008fca00078e02ff */
[----:B------:R4:W-:Y:S04]  /*ae70*/  STL [R1+0x1f4], R0 ;  /* 0x0001f40001007387 */ /* 0x0009e80000100800 */
[----:B------:R-:W2:Y:S04]  /*ae80*/  LDL.LU R14, [R1+0x58] ;  /* 0x00005800010e7983 */ /* 0x000ea80000300800 */
[----:B------:R0:W-:Y:S01]  /*ae90*/  STL [R1+0x2390], R2 ;  /* 0x0023900201007387 */ /* 0x0001e20000100800 */
[----:B----4-:R-:W-:-:S03]  /*aea0*/  IMAD R0, R7, c[0x0][0x184], RZ ;  /* 0x0000610007007a24 */ /* 0x010fc600078e02ff */
[----:B------:R-:W3:Y:S01]  /*aeb0*/  LDL.LU R7, [R1+0x60] ;  /* 0x0000600001077983 */ /* 0x000ee20000300800 */
[----:B0-----:R-:W-:-:S05]  /*aec0*/  IMAD R2, R5, c[0x0][0x184], RZ ;  /* 0x0000610005027a24 */ /* 0x001fca00078e02ff */
[----:B------:R0:W-:Y:S04]  /*aed0*/  STL [R1+0x1ec], R2 ;  /* 0x0001ec0201007387 */ /* 0x0001e80000100800 */
[----:B------:R1:W-:Y:S04]  /*aee0*/  STL [R1+0xb4], R0 ;  /* 0x0000b40001007387 */ /* 0x0003e80000100800 */
[----:B------:R-:W-:Y:S01]  /*aef0*/  STL [R1+0xa4], R4 ;  /* 0x0000a40401007387 */ /* 0x000fe20000100800 */
[----:B0-----:R-:W-:Y:S02]  /*af00*/  IMAD R2, R3, c[0x0][0x190], RZ ;  /* 0x0000640003027a24 */ /* 0x001fe400078e02ff */
[----:B-1----:R-:W-:-:S02]  /*af10*/  IMAD R0, R19, c[0x0][0x190], RZ ;  /* 0x0000640013007a24 */ /* 0x002fc400078e02ff */
[----:B------:R-:W4:Y:S01]  /*af20*/  LDL.LU R19, [R1+0x68] ;  /* 0x0000680001137983 */ /* 0x000f220000300800 */
[----:B------:R-:W-:-:S03]  /*af30*/  IMAD R3, R23, c[0x0][0x190], RZ ;  /* 0x0000640017037a24 */ /* 0x000fc600078e02ff */
[----:B------:R0:W-:Y:S04]  /*af40*/  STL [R1+0x18], R2 ;  /* 0x0000180201007387 */ /* 0x0001e80000100800 */
[----:B------:R1:W-:Y:S04]  /*af50*/  STL [R1+0x10], R0 ;  /* 0x0000100001007387 */ /* 0x0003e80000100800 */
[----:B------:R-:W-:Y:S01]  /*af60*/  STL [R1+0xc], R3 ;  /* 0x00000c0301007387 */ /* 0x000fe20000100800 */
[----:B0-----:R-:W-:-:S03]  /*af70*/  IMAD R2, R9, c[0x0][0x190], RZ ;  /* 0x0000640009027a24 */ /* 0x001fc600078e02ff */
[----:B------:R-:W4:Y:S01]  /*af80*/  LDL.LU R9, [R1+0x70] ;  /* 0x0000700001097983 */ /* 0x000f220000300800 */
[----:B-1----:R-:W-:-:S05]  /*af90*/  IMAD R0, R12, c[0x0][0x190], RZ ;  /* 0x000064000c007a24 */ /* 0x002fca00078e02ff */
[----:B------:R0:W-:Y:S04]  /*afa0*/  STL [R1+0x8], R0 ;  /* 0x0000080001007387 */ /* 0x0001e80000100800 */
[----:B------:R-:W-:Y:S01]  /*afb0*/  STL [R1+0x4], R2 ;  /* 0x0000040201007387 */ /* 0x000fe20000100800 */
[----:B0-----:R-:W-:-:S03]  /*afc0*/  IMAD R0, R10, c[0x0][0x190], RZ ;  /* 0x000064000a007a24 */ /* 0x001fc600078e02ff */
[----:B------:R-:W4:Y:S04]  /*afd0*/  LDL.LU R10, [R1+0x88] ;  /* 0x00008800010a7983 */ /* 0x000f280000300800 */
[----:B------:R-:W4:Y:S01]  /*afe0*/  LDL.LU R23, [R1+0x94] ;  /* 0x0000940001177983 */ /* 0x000f220000300800 */
[----:B------:R-:W-:Y:S02]  /*aff0*/  IMAD R26, R26, c[0x0][0x190], RZ ;  /* 0x000064001a1a7a24 */ /* 0x000fe400078e02ff */
[----:B------:R-:W-:Y:S01]  /*b000*/  IMAD R27, R27, c[0x0][0x190], RZ ;  /* 0x000064001b1b7a24 */ /* 0x000fe200078e02ff */
[----:B------:R-:W-:Y:S01]  /*b010*/  STL [R1], R0 ;  /* 0x0000000001007387 */ /* 0x000fe20000100800 */
[----:B------:R-:W-:Y:S02]  /*b020*/  IMAD R28, R28, c[0x0][0x190], RZ ;  /* 0x000064001c1c7a24 */ /* 0x000fe400078e02ff */
[----:B------:R-:W-:Y:S01]  /*b030*/  IMAD R29, R29, c[0x0][0x190], RZ ;  /* 0x000064001d1d7a24 */ /* 0x000fe200078e02ff */
[----:B------:R-:W4:Y:S04]  /*b040*/  LDL.LU R12, [R1+0xb0] ;  /* 0x0000b000010c7983 */ /* 0x000f280000300800 */
[----:B------:R-:W-:Y:S04]  /*b050*/  STL [R1+0x23d0], R26 ;  /* 0x0023d01a01007387 */ /* 0x000fe80000100800 */
[----:B------:R-:W-:Y:S04]  /*b060*/  STL [R1+0x23b4], R27 ;  /* 0x0023b41b01007387 */ /* 0x000fe80000100800 */
[----:B------:R-:W-:Y:S01]  /*b070*/  STL [R1+0x23b0], R28 ;  /* 0x0023b01c01007387 */ /* 0x000fe20000100800 */
[----:B------:R-:W-:-:S03]  /*b080*/  IMAD R3, R21, c[0x0][0x190], RZ ;  /* 0x0000640015037a24 */ /* 0x000fc600078e02ff */
[----:B------:R-:W-:Y:S01]  /*b090*/  STL [R1+0x23ac], R29 ;  /* 0x0023ac1d01007387 */ /* 0x000fe20000100800 */
[----:B------:R-:W-:-:S03]  /*b0a0*/  IMAD R4, R17, c[0x0][0x190], RZ ;  /* 0x0000640011047a24 */ /* 0x000fc600078e02ff */
[----:B------:R-:W-:Y:S01]  /*b0b0*/  STL [R1+0x23a8], R3 ;  /* 0x0023a80301007387 */ /* 0x000fe20000100800 */
[----:B------:R-:W-:-:S03]  /*b0c0*/  IMAD R5, R16, c[0x0][0x190], RZ ;  /* 0x0000640010057a24 */ /* 0x000fc600078e02ff */
[----:B------:R0:W-:Y:S04]  /*b0d0*/  STL [R1+0x23a4], R4 ;  /* 0x0023a40401007387 */ /* 0x0001e80000100800 */
[----:B------:R1:W-:Y:S01]  /*b0e0*/  STL [R1+0x23a0], R5 ;  /* 0x0023a00501007387 */ /* 0x0003e20000100800 */
[----:B--2---:R-:W-:-:S03]  /*b0f0*/  IMAD R6, R14, c[0x0][0x190], RZ ;  /* 0x000064000e067a24 */ /* 0x004fc600078e02ff */
[----:B------:R-:W2:Y:S04]  /*b100*/  LDL.LU R14, [R1+0xbc] ;  /* 0x0000bc00010e7983 */ /* 0x000ea80000300800 */
[----:B------:R-:W2:Y:S04]  /*b110*/  LDL.LU R15, [R1+0xc4] ;  /* 0x0000c400010f7983 */ /* 0x000ea80000300800 */
[----:B------:R0:W-:Y:S04]  /*b120*/  STL [R1+0x23b8], R6 ;  /* 0x0023b80601007387 */ /* 0x0001e80000100800 */
[----:B------:R-:W2:Y:S04]  /*b130*/  LDL.LU R16, [R1+0xd0] ;  /* 0x0000d00001107983 */ /* 0x000ea80000300800 */
[----:B------:R-:W2:Y:S01]  /*b140*/  LDL.LU R17, [R1+0xd8] ;  /* 0x0000d80001117983 */ /* 0x000ea20000300800 */
[----:B---3--:R-:W-:-:S05]  /*b150*/  IMAD R7, R7, c[0x0][0x190], RZ ;  /* 0x0000640007077a24 */ /* 0x008fca00078e02ff */
[----:B------:R-:W-:Y:S04]  /*b160*/  STL [R1+0x23d4], R7 ;  /* 0x0023d40701007387 */ /* 0x000fe80000100800 */
[----:B------:R-:W3:Y:S01]  /*b170*/  LDL.LU R18, [R1+0xec] ;  /* 0x0000ec0001127983 */ /* 0x000ee20000300800 */
[----:B----4-:R-:W-:-:S03]  /*b180*/  IMAD R8, R19, c[0x0][0x190], RZ ;  /* 0x0000640013087a24 */ /* 0x010fc600078e02ff */
[----:B------:R-:W4:Y:S04]  /*b190*/  LDL.LU R19, [R1+0xf4] ;  /* 0x0000f40001137983 */ /* 0x000f280000300800 */
[----:B------:R-:W-:Y:S04]  /*b1a0*/  STL [R1+0x2394], R8 ;  /* 0x0023940801007387 */ /* 0x000fe80000100800 */
[----:B------:R-:W4:Y:S04]  /*b1b0*/  LDL.LU R20, [R1+0xfc] ;  /* 0x0000fc0001147983 */ /* 0x000f280000300800 */
[----:B------:R-:W4:Y:S01]  /*b1c0*/  LDL.LU R21, [R1+0x108] ;  /* 0x0001080001157983 */ /* 0x000f220000300800 */
[----:B------:R-:W-:-:S05]  /*b1d0*/  IMAD R9, R9, c[0x0][0x190], RZ ;  /* 0x0000640009097a24 */ /* 0x000fca00078e02ff */
[----:B------:R-:W-:Y:S01]  /*b1e0*/  STL [R1+0x23d8], R9 ;  /* 0x0023d80901007387 */ /* 0x000fe20000100800 */
[----:B------:R-:W-:-:S03]  /*b1f0*/  IMAD R11, R23, c[0x0][0x190], RZ ;  /* 0x00006400170b7a24 */ /* 0x000fc600078e02ff */
[----:B------:R-:W4:Y:S04]  /*b200*/  LDL.LU R23, [R1+0x110] ;  /* 0x0001100001177983 */ /* 0x000f280000300800 */
[----:B------:R-:W4:Y:S04]  /*b210*/  LDL.LU R25, [R1+0x128] ;  /* 0x0001280001197983 */ /* 0x000f280000300800 */
[----:B------:R-:W1:Y:S01]  /*b220*/  LDL.LU R13, [R1+0x1e8] ;  /* 0x0001e800010d7983 */ /* 0x000e620000300800 */
[----:B------:R-:W-:-:S05]  /*b230*/  IMAD R10, R10, c[0x0][0x190], RZ ;  /* 0x000064000a0a7a24 */ /* 0x000fca00078e02ff */
[----:B------:R-:W-:Y:S04]  /*b240*/  STL.64 [R1+0x2398], R10 ;  /* 0x0023980a01007387 */ /* 0x000fe80000100a00 */
[----:B0-----:R-:W4:Y:S04]  /*b250*/  LDL.LU R4, [R1+0x1e4] ;  /* 0x0001e40001047983 */ /* 0x001f280000300800 */
[----:B------:R-:W4:Y:S04]  /*b260*/  LDL.LU R3, [R1+0x1e0] ;  /* 0x0001e00001037983 */ /* 0x000f280000300800 */
[----:B------:R-:W4:Y:S04]  /*b270*/  LDL.LU R29, [R1+0x1dc] ;  /* 0x0001dc00011d7983 */ /* 0x000f280000300800 */
[----:B------:R-:W4:Y:S04]  /*b280*/  LDL.LU R28, [R1+0x1d8] ;  /* 0x0001d800011c7983 */ /* 0x000f280000300800 */
[----:B------:R-:W4:Y:S04]  /*b290*/  LDL.LU R27, [R1+0x1d4] ;  /* 0x0001d400011b7983 */ /* 0x000f280000300800 */
[----:B------:R-:W4:Y:S04]  /*b2a0*/  LDL.LU R2, [R1+0x1d0] ;  /* 0x0001d00001027983 */ /* 0x000f280000300800 */
[----:B------:R-:W4:Y:S04]  /*b2b0*/  LDL.LU R0, [R1+0x1cc] ;  /* 0x0001cc0001007983 */ /* 0x000f280000300800 */
[----:B------:R-:W4:Y:S01]  /*b2c0*/  LDL.LU R24, [R1+0x1c8] ;  /* 0x0001c80001187983 */ /* 0x000f220000300800 */
[----:B------:R-:W-:-:S05]  /*b2d0*/  IMAD R12, R12, c[0x0][0x190], RZ ;  /* 0x000064000c0c7a24 */ /* 0x000fca00078e02ff */
[----:B------:R-:W-:Y:S01]  /*b2e0*/  STL [R1+0x23dc], R12 ;  /* 0x0023dc0c01007387 */ /* 0x000fe20000100800 */
[----:B--2---:R-:W-:Y:S02]  /*b2f0*/  IMAD R14, R14, c[0x0][0x190], RZ ;  /* 0x000064000e0e7a24 */ /* 0x004fe400078e02ff */
[----:B------:R-:W-:-:S03]  /*b300*/  IMAD R15, R15, c[0x0][0x190], RZ ;  /* 0x000064000f0f7a24 */ /* 0x000fc600078e02ff */
[----:B------:R-:W-:Y:S01]  /*b310*/  STL [R1+0x23e0], R14 ;  /* 0x0023e00e01007387 */ /* 0x000fe20000100800 */
[----:B------:R-:W-:-:S03]  /*b320*/  IMAD R16, R16, c[0x0][0x190], RZ ;  /* 0x0000640010107a24 */ /* 0x000fc600078e02ff */
[----:B------:R-:W-:Y:S01]  /*b330*/  STL [R1+0x23e4], R15 ;  /* 0x0023e40f01007387 */ /* 0x000fe20000100800 */
[----:B------:R-:W-:-:S03]  /*b340*/  IMAD R17, R17, c[0x0][0x190], RZ ;  /* 0x0000640011117a24 */ /* 0x000fc600078e02ff */
[----:B------:R-:W-:Y:S04]  /*b350*/  STL [R1+0x23e8], R16 ;  /* 0x0023e81001007387 */ /* 0x000fe80000100800 */
[----:B------:R-:W-:Y:S01]  /*b360*/  STL [R1+0x23ec], R17 ;  /* 0x0023ec1101007387 */ /* 0x000fe20000100800 */
[----:B---3--:R-:W-:-:S05]  /*b370*/  IMAD R18, R18, c[0x0][0x190], RZ ;  /* 0x0000640012127a24 */ /* 0x008fca00078e02ff */
[----:B------:R-:W-:Y:S01]  /*b380*/  STL [R1+0x23f0], R18 ;  /* 0x0023f01201007387 */ /* 0x000fe20000100800 */
[----:B----4-:R-:W-:Y:S02]  /*b390*/  IMAD R19, R19, c[0x0][0x190], RZ ;  /* 0x0000640013137a24 */ /* 0x010fe400078e02ff */
[----:B------:R-:W-:-:S03]  /*b3a0*/  IMAD R20, R20, c[0x0][0x190], RZ ;  /* 0x0000640014147a24 */ /* 0x000fc600078e02ff */
[----:B------:R-:W-:Y:S01]  /*b3b0*/  STL [R1+0x23f4], R19 ;  /* 0x0023f41301007387 */ /* 0x000fe20000100800 */
[----:B------:R-:W-:-:S03]  /*b3c0*/  IMAD R21, R21, c[0x0][0x190], RZ ;  /* 0x0000640015157a24 */ /* 0x000fc600078e02ff */
[----:B------:R-:W-:Y:S04]  /*b3d0*/  STL [R1+0x23f8], R20 ;  /* 0x0023f81401007387 */ /* 0x000fe80000100800 */
[----:B------:R-:W2:Y:S04]  /*b3e0*/  LDL.LU R22, [R1+0x1c4] ;  /* 0x0001c40001167983 */ /* 0x000ea80000300800 */
[----:B------:R-:W-:Y:S04]  /*b3f0*/  STL [R1+0x23fc], R21 ;  /* 0x0023fc1501007387 */ /* 0x000fe80000100800 */
[----:B------:R-:W3:Y:S01]  /*b400*/  LDL.LU R26, [R1+0x1c0] ;  /* 0x0001c000011a7983 */ /* 0x000ee20000300800 */
[----:B-1----:R-:W-:-:S03]  /*b410*/  IMAD R5, R13, c[0x0][0x190], RZ ;  /* 0x000064000d057a24 */ /* 0x002fc600078e02ff */
[----:B------:R-:W4:Y:S04]  /*b420*/  LDL.LU R13, [R1+0x1bc] ;  /* 0x0001bc00010d7983 */ /* 0x000f280000300800 */
[----:B------:R0:W-:Y:S01]  /*b430*/  STL [R1+0x20], R5 ;  /* 0x0000200501007387 */ /* 0x0001e20000100800 */
[----:B------:R-:W-:Y:S02]  /*b440*/  IMAD R6, R4, c[0x0][0x190], RZ ;  /* 0x0000640004067a24 */ /* 0x000fe400078e02ff */
[----:B0-----:R-:W-:Y:S02]  /*b450*/  IMAD R5, R3, c[0x0][0x190], RZ ;  /* 0x0000640003057a24 */ /* 0x001fe400078e02ff */
[----:B------:R-:W-:Y:S01]  /*b460*/  IMAD R4, R29, c[0x0][0x190], RZ ;  /* 0x000064001d047a24 */ /* 0x000fe200078e02ff */
[----:B------:R-:W-:Y:S01]  /*b470*/  STL [R1+0x40], R6 ;  /* 0x0000400601007387 */ /* 0x000fe20000100800 */
[----:B------:R-:W-:-:S03]  /*b480*/  IMAD R3, R28, c[0x0][0x190], RZ ;  /* 0x000064001c037a24 */ /* 0x000fc600078e02ff */
[----:B------:R0:W-:Y:S04]  /*b490*/  STL [R1+0x50], R5 ;  /* 0x0000500501007387 */ /* 0x0001e80000100800 */
[----:B------:R1:W-:Y:S04]  /*b4a0*/  STL [R1+0x58], R4 ;  /* 0x0000580401007387 */ /* 0x0003e80000100800 */
[----:B------:R1:W-:Y:S01]  /*b4b0*/  STL [R1+0x60], R3 ;  /* 0x0000600301007387 */ /* 0x0003e20000100800 */
[----:B0-----:R-:W-:Y:S02]  /*b4c0*/  IMAD R5, R27, c[0x0][0x190], RZ ;  /* 0x000064001b057a24 */ /* 0x001fe400078e02ff */
[----:B-1----:R-:W-:-:S03]  /*b4d0*/  IMAD R4, R2, c[0x0][0x190], RZ ;  /* 0x0000640002047a24 */ /* 0x002fc600078e02ff */
[----:B------:R-:W-:Y:S01]  /*b4e0*/  STL [R1+0x68], R5 ;  /* 0x0000680501007387 */ /* 0x000fe20000100800 */
[----:B------:R-:W-:-:S03]  /*b4f0*/  IMAD R3, R0, c[0x0][0x190], RZ ;  /* 0x0000640000037a24 */ /* 0x000fc600078e02ff */
[----:B------:R-:W4:Y:S01]  /*b500*/  LDL.LU R2, [R1+0x1b8] ;  /* 0x0001b80001027983 */ /* 0x000f220000300800 */
[----:B------:R-:W-:-:S03]  /*b510*/  IMAD R0, R24, c[0x0][0x190], RZ ;  /* 0x0000640018007a24 */ /* 0x000fc600078e02ff */
[----:B------:R-:W-:Y:S04]  /*b520*/  STL [R1+0x70], R4 ;  /* 0x0000700401007387 */ /* 0x000fe80000100800 */
[----:B------:R-:W-:Y:S04]  /*b530*/  STL [R1+0x88], R3 ;  /* 0x0000880301007387 */ /* 0x000fe80000100800 */
[----:B------:R-:W4:Y:S04]  /*b540*/  LDL.LU R21, [R1+0x1b4] ;  /* 0x0001b40001157983 */ /* 0x000f280000300800 */
[----:B------:R-:W4:Y:S04]  /*b550*/  LDL.LU R20, [R1+0x1b0] ;  /* 0x0001b00001147983 */ /* 0x000f280000300800 */
[----:B------:R0:W-:Y:S04]  /*b560*/  STL [R1+0x94], R0 ;  /* 0x0000940001007387 */ /* 0x0001e80000100800 */
[----:B------:R-:W4:Y:S04]  /*b570*/  LDL.LU R19, [R1+0x1ac] ;  /* 0x0001ac0001137983 */ /* 0x000f280000300800 */
        /* <DEDUP_REMOVED lines=12> */
[----:B0-----:R-:W4:Y:S04]  /*b640*/  LDL.LU R0, [R1+0x178] ;  /* 0x0001780001007983 */ /* 0x001f280000300800 */
[----:B------:R-:W4:Y:S04]  /*b650*/  LDL.LU R5, [R1+0x174] ;  /* 0x0001740001057983 */ /* 0x000f280000300800 */
[----:B------:R-:W4:Y:S01]  /*b660*/  LDL.LU R24, [R1+0x170] ;  /* 0x0001700001187983 */ /* 0x000f220000300800 */
[----:B--2---:R-:W-:-:S05]  /*b670*/  IMAD R3, R22, c[0x0][0x190], RZ ;  /* 0x0000640016037a24 */ /* 0x004fca00078e02ff */
[----:B------:R3:W-:Y:S04]  /*b680*/  STL [R1+0xb0], R3 ;  /* 0x0000b00301007387 */ /* 0x0007e80000100800 */
[----:B------:R-:W2:Y:S04]  /*b690*/  LDL.LU R22, [R1+0x16c] ;  /* 0x00016c0001167983 */ /* 0x000ea80000300800 */
[----:B------:R-:W2:Y:S01]  /*b6a0*/  LDL.LU R4, [R1+0x168] ;  /* 0x0001680001047983 */ /* 0x000ea20000300800 */
[----:B---3--:R-:W-:-:S05]  /*b6b0*/  IMAD R3, R26, c[0x0][0x190], RZ ;  /* 0x000064001a037a24 */ /* 0x008fca00078e02ff */
[----:B------:R0:W-:Y:S04]  /*b6c0*/  STL [R1+0xbc], R3 ;  /* 0x0000bc0301007387 */ /* 0x0001e80000100800 */
[----:B0-----:R-:W3:Y:S01]  /*b6d0*/  LDL.LU R3, [R1+0x164] ;  /* 0x0001640001037983 */ /* 0x001ee20000300800 */
[----:B----4-:R-:W-:-:S05]  /*b6e0*/  IMAD R13, R13, c[0x0][0x190], RZ ;  /* 0x000064000d0d7a24 */ /* 0x010fca00078e02ff */
[----:B------:R0:W-:Y:S04]  /*b6f0*/  STL [R1+0xc4], R13 ;  /* 0x0000c40d01007387 */ /* 0x0001e80000100800 */
[----:B------:R-:W4:Y:S04]  /*b700*/  LDL.LU R29, [R1+0x160] ;  /* 0x00016000011d7983 */ /* 0x000f280000300800 */
[----:B------:R-:W4:Y:S04]  /*b710*/  LDL.LU R28, [R1+0x15c] ;  /* 0x00015c00011c7983 */ /* 0x000f280000300800 */
[----:B------:R-:W4:Y:S04]  /*b720*/  LDL.LU R27, [R1+0x158] ;  /* 0x00015800011b7983 */ /* 0x000f280000300800 */
[----:B------:R-:W4:Y:S04]  /*b730*/  LDL.LU R26, [R1+0x154] ;  /* 0x00015400011a7983 */ /* 0x000f280000300800 */
[----:B0-----:R-:W4:Y:S01]  /*b740*/  LDL.LU R13, [R1+0x150] ;  /* 0x00015000010d7983 */ /* 0x001f220000300800 */
[----:B------:R-:W-:-:S05]  /*b750*/  IMAD R2, R2, c[0x0][0x190], RZ ;  /* 0x0000640002027a24 */ /* 0x000fca00078e02ff */
[----:B------:R0:W-:Y:S01]  /*b760*/  STL [R1+0xd0], R2 ;  /* 0x0000d00201007387 */ /* 0x0001e20000100800 */
[----:B------:R-:W-:-:S03]  /*b770*/  IMAD R21, R21, c[0x0][0x190], RZ ;  /* 0x0000640015157a24 */ /* 0x000fc600078e02ff */
[----:B0-----:R-:W4:Y:S04]  /*b780*/  LDL.LU R2, [R1+0x14c] ;  /* 0x00014c0001027983 */ /* 0x001f280000300800 */
[----:B------:R0:W-:Y:S02]  /*b790*/  STL [R1+0xd8], R21 ;  /* 0x0000d81501007387 */ /* 0x0001e40000100800 */
[----:B0-----:R-:W-:Y:S02]  /*b7a0*/  IMAD R21, R20, c[0x0][0x190], RZ ;  /* 0x0000640014157a24 */ /* 0x001fe400078e02ff */
[----:B------:R-:W-:Y:S02]  /*b7b0*/  IMAD R20, R19, c[0x0][0x190], RZ ;  /* 0x0000640013147a24 */ /* 0x000fe400078e02ff */
[----:B------:R-:W-:-:S02]  /*b7c0*/  IMAD R19, R18, c[0x0][0x190], RZ ;  /* 0x0000640012137a24 */ /* 0x000fc400078e02ff */
[----:B------:R-:W-:Y:S01]  /*b7d0*/  IMAD R18, R17, c[0x0][0x190], RZ ;  /* 0x0000640011127a24 */ /* 0x000fe200078e02ff */
[----:B------:R-:W-:Y:S01]  /*b7e0*/  STL [R1+0xec], R21 ;  /* 0x0000ec1501007387 */ /* 0x000fe20000100800 */
[----:B------:R-:W-:Y:S02]  /*b7f0*/  IMAD R17, R16, c[0x0][0x190], RZ ;  /* 0x0000640010117a24 */ /* 0x000fe400078e02ff */
[----:B------:R-:W-:Y:S01]  /*b800*/  IMAD R16, R15, c[0x0][0x190], RZ ;  /* 0x000064000f107a24 */ /* 0x000fe200078e02ff */
[----:B------:R-:W-:Y:S01]  /*b810*/  STL [R1+0xf4], R20 ;  /* 0x0000f41401007387 */ /* 0x000fe20000100800 */
[----:B------:R-:W-:-:S03]  /*b820*/  IMAD R15, R14, c[0x0][0x190], RZ ;  /* 0x000064000e0f7a24 */ /* 0x000fc600078e02ff */
        /* <DEDUP_REMOVED lines=16> */
[----:B------:R-:W-:Y:S04]  /*b930*/  STL [R1+0x188], R10 ;  /* 0x0001880a01007387 */ /* 0x000fe80000100800 */
[----:B------:R-:W-:Y:S04]  /*b940*/  STL [R1+0x184], R9 ;  /* 0x0001840901007387 */ /* 0x000fe80000100800 */
[----:B------:R-:W-:Y:S04]  /*b950*/  STL [R1+0x180], R8 ;  /* 0x0001800801007387 */ /* 0x000fe80000100800 */
[----:B------:R-:W4:Y:S04]  /*b960*/  LDL.LU R0, [R1+0x148] ;  /* 0x0001480001007983 */ /* 0x000f280000300800 */
[----:B------:R0:W-:Y:S04]  /*b970*/  STL [R1+0x17c], R7 ;  /* 0x00017c0701007387 */ /* 0x0001e80000100800 */
[----:B------:R1:W-:Y:S01]  /*b980*/  STL [R1+0x178], R6 ;  /* 0x0001780601007387 */ /* 0x0003e20000100800 */
[----:B0-----:R-:W-:-:S02]  /*b990*/  IMAD R7, R5, c[0x0][0x190], RZ ;  /* 0x0000640005077a24 */ /* 0x001fc400078e02ff */
[----:B-1----:R-:W-:-:S03]  /*b9a0*/  IMAD R6, R24, c[0x0][0x190], RZ ;  /* 0x0000640018067a24 */ /* 0x002fc600078e02ff */
[----:B------:R-:W-:Y:S04]  /*b9b0*/  STL [R1+0x174], R7 ;  /* 0x0001740701007387 */ /* 0x000fe80000100800 */
[----:B------:R-:W4:Y:S04]  /*b9c0*/  LDL.LU R24, [R1+0x144] ;  /* 0x0001440001187983 */ /* 0x000f280000300800 */
[----:B------:R0:W-:Y:S01]  /*b9d0*/  STL [R1+0x170], R6 ;  /* 0x0001700601007387 */ /* 0x0001e20000100800 */
[----:B--2---:R-:W-:-:S03]  /*b9e0*/  IMAD R5, R22, c[0x0][0x190], RZ ;  /* 0x0000640016057a24 */ /* 0x004fc600078e02ff */
[----:B------:R-:W2:Y:S01]  /*b9f0*/  LDL.LU R22, [R1+0x140] ;  /* 0x0001400001167983 */ /* 0x000ea20000300800 */
[----:B0-----:R-:W-:-:S03]  /*ba00*/  IMAD R6, R4, c[0x0][0x190], RZ ;  /* 0x0000640004067a24 */ /* 0x001fc600078e02ff */
[----:B------:R3:W-:Y:S04]  /*ba10*/  STL [R1+0x16c], R5 ;  /* 0x00016c0501007387 */ /* 0x0007e80000100800 */
[----:B------:R-:W-:Y:S01]  /*ba20*/  STL [R1+0x168], R6 ;  /* 0x0001680601007387 */ /* 0x000fe20000100800 */
[----:B---3--:R-:W-:-:S05]  /*ba30*/  IMAD R5, R3, c[0x0][0x190], RZ ;  /* 0x0000640003057a24 */ /* 0x008fca00078e02ff */
[----:B------:R0:W-:Y:S01]  /*ba40*/  STL [R1+0x164], R5 ;  /* 0x0001640501007387 */ /* 0x0001e20000100800 */
[----:B----4-:R-:W-:Y:S02]  /*ba50*/  IMAD R4, R29, c[0x0][0x190], RZ ;  /* 0x000064001d047a24 */ /* 0x010fe400078e02ff */
[----:B------:R-:W-:-:S03]  /*ba60*/  IMAD R3, R28, c[0x0][0x190], RZ ;  /* 0x000064001c037a24 */ /* 0x000fc600078e02ff */
[----:B------:R-:W-:Y:S01]  /*ba70*/  STL [R1+0x160], R4 ;  /* 0x0001600401007387 */ /* 0x000fe20000100800 */
[----:B0-----:R-:W-:-:S03]  /*ba80*/  IMAD R5, R27, c[0x0][0x190], RZ ;  /* 0x000064001b057a24 */ /* 0x001fc600078e02ff */
[----:B------:R0:W-:Y:S04]  /*ba90*/  STL [R1+0x15c], R3 ;  /* 0x00015c0301007387 */ /* 0x0001e80000100800 */
[----:B------:R-:W-:Y:S01]  /*baa0*/  STL [R1+0x158], R5 ;  /* 0x0001580501007387 */ /* 0x000fe20000100800 */
[----:B0-----:R-:W-:-:S03]  /*bab0*/  IMAD R3, R13, c[0x0][0x190], RZ ;  /* 0x000064000d037a24 */ /* 0x001fc600078e02ff */
[----:B------:R-:W3:Y:S01]  /*bac0*/  LDL.LU R13, [R1+0x13c] ;  /* 0x00013c00010d7983 */ /* 0x000ee20000300800 */
[----:B------:R-:W-:-:S05]  /*bad0*/  IMAD R4, R26, c[0x0][0x190], RZ ;  /* 0x000064001a047a24 */ /* 0x000fca00078e02ff */
[----:B------:R-:W-:Y:S04]  /*bae0*/  STL [R1+0x154], R4 ;  /* 0x0001540401007387 */ /* 0x000fe80000100800 */
[----:B------:R-:W-:Y:S04]  /*baf0*/  STL [R1+0x150], R3 ;  /* 0x0001500301007387 */ /* 0x000fe80000100800 */
[----:B------:R-:W4:Y:S04]  /*bb00*/  LDL.LU R21, [R1+0x138] ;  /* 0x0001380001157983 */ /* 0x000f280000300800 */
[----:B------:R-:W4:Y:S01]  /*bb10*/  LDL.LU R20, [R1+0x134] ;  /* 0x0001340001147983 */ /* 0x000f220000300800 */
[----:B------:R-:W-:-:S05]  /*bb20*/  IMAD R2, R2, c[0x0][0x190], RZ ;  /* 0x0000640002027a24 */ /* 0x000fca00078e02ff */
        /* <DEDUP_REMOVED lines=17> */
[----:B------:R-:W-:-:S05]  /*bc40*/  IMAD R0, R0, c[0x0][0x190], RZ ;  /* 0x0000640000007a24 */ /* 0x000fca00078e02ff */
[----:B------:R-:W-:Y:S04]  /*bc50*/  STL [R1+0x148], R0 ;  /* 0x0001480001007387 */ /* 0x000fe80000100800 */
[----:B------:R-:W4:Y:S04]  /*bc60*/  LDL.LU R27, [R1+0xd4] ;  /* 0x0000d400011b7983 */ /* 0x000f280000300800 */
[----:B------:R-:W4:Y:S01]  /*bc70*/  LDL.LU R4, [R1+0xcc] ;  /* 0x0000cc0001047983 */ /* 0x000f220000300800 */
[----:B------:R-:W-:-:S05]  /*bc80*/  IMAD R3, R24, c[0x0][0x190], RZ ;  /* 0x0000640018037a24 */ /* 0x000fca00078e02ff */
[----:B------:R0:W-:Y:S04]  /*bc90*/  STL [R1+0x144], R3 ;  /* 0x0001440301007387 */ /* 0x0001e80000100800 */
[----:B0-----:R-:W4:Y:S01]  /*bca0*/  LDL.LU R3, [R1+0xc8] ;  /* 0x0000c80001037983 */ /* 0x001f220000300800 */
[----:B--2---:R-:W-:-:S05]  /*bcb0*/  IMAD R0, R22, c[0x0][0x190], RZ ;  /* 0x0000640016007a24 */ /* 0x004fca00078e02ff */
[----:B------:R0:W-:Y:S04]  /*bcc0*/  STL [R1+0x140], R0 ;  /* 0x0001400001007387 */ /* 0x0001e80000100800 */
[----:B------:R-:W2:Y:S04]  /*bcd0*/  LDL.LU R29, [R1+0xc0] ;  /* 0x0000c000011d7983 */ /* 0x000ea80000300800 */
[----:B------:R-:W2:Y:S04]  /*bce0*/  LDL.LU R26, [R1+0xb8] ;  /* 0x0000b800011a7983 */ /* 0x000ea80000300800 */
[----:B0-----:R-:W2:Y:S04]  /*bcf0*/  LDL.LU R0, [R1+0xac] ;  /* 0x0000ac0001007983 */ /* 0x001ea80000300800 */
[----:B------:R-:W2:Y:S04]  /*bd00*/  LDL.LU R24, [R1+0xa8] ;  /* 0x0000a80001187983 */ /* 0x000ea80000300800 */
[----:B------:R-:W2:Y:S01]  /*bd10*/  LDL.LU R22, [R1+0xa0] ;  /* 0x0000a00001167983 */ /* 0x000ea20000300800 */
[----:B---3--:R-:W-:-:S05]  /*bd20*/  IMAD R13, R13, c[0x0][0x190], RZ ;  /* 0x000064000d0d7a24 */ /* 0x008fca00078e02ff */
[----:B------:R0:W-:Y:S04]  /*bd30*/  STL [R1+0x13c], R13 ;  /* 0x00013c0d01007387 */ /* 0x0001e80000100800 */
[----:B0-----:R-:W3:Y:S01]  /*bd40*/  LDL.LU R13, [R1+0x9c] ;  /* 0x00009c00010d7983 */ /* 0x001ee20000300800 */
[----:B----4-:R-:W-:-:S05]  /*bd50*/  IMAD R21, R21, c[0x0][0x190], RZ ;  /* 0x0000640015157a24 */ /* 0x010fca00078e02ff */
[----:B------:R0:W-:Y:S02]  /*bd60*/  STL [R1+0x138], R21 ;  /* 0x0001381501007387 */ /* 0x0001e40000100800 */
[----:B0-----:R-:W-:Y:S02]  /*bd70*/  IMAD R21, R20, c[0x0][0x190], RZ ;  /* 0x0000640014157a24 */ /* 0x001fe400078e02ff */
        /* <DEDUP_REMOVED lines=27> */
[----:B------:R-:W4:Y:S04]  /*bf30*/  LDL.LU R2, [R1+0x98] ;  /* 0x0000980001027983 */ /* 0x000f280000300800 */
[----:B------:R0:W-:Y:S04]  /*bf40*/  STL [R1+0xe8], R7 ;  /* 0x0000e80701007387 */ /* 0x0001e80000100800 */
[----:B------:R1:W-:Y:S01]  /*bf50*/  STL [R1+0xe4], R6 ;  /* 0x0000e40601007387 */ /* 0x0003e20000100800 */
[----:B0-----:R-:W-:-:S02]  /*bf60*/  IMAD R7, R5, c[0x0][0x190], RZ ;  /* 0x0000640005077a24 */ /* 0x001fc400078e02ff */
[----:B-1----:R-:W-:-:S03]  /*bf70*/  IMAD R6, R28, c[0x0][0x190], RZ ;  /* 0x000064001c067a24 */ /* 0x002fc600078e02ff */
[----:B------:R-:W-:Y:S01]  /*bf80*/  STL [R1+0xe0], R7 ;  /* 0x0000e00701007387 */ /* 0x000fe20000100800 */
[----:B------:R-:W-:-:S03]  /*bf90*/  IMAD R5, R27, c[0x0][0x190], RZ ;  /* 0x000064001b057a24 */ /* 0x000fc600078e02ff */
[----:B------:R-:W4:Y:S04]  /*bfa0*/  LDL.LU R28, [R1+0x90] ;  /* 0x00009000011c7983 */ /* 0x000f280000300800 */
[----:B------:R0:W-:Y:S04]  /*bfb0*/  STL [R1+0xdc], R6 ;  /* 0x0000dc0601007387 */ /* 0x0001e80000100800 */
[----:B------:R-:W4:Y:S01]  /*bfc0*/  LDL.LU R27, [R1+0x8c] ;  /* 0x00008c00011b7983 */ /* 0x000f220000300800 */
[----:B0-----:R-:W-:-:S03]  /*bfd0*/  IMAD R6, R4, c[0x0][0x190], RZ ;  /* 0x0000640004067a24 */ /* 0x001fc600078e02ff */
[----:B------:R2:W-:Y:S04]  /*bfe0*/  STL [R1+0xd4], R5 ;  /* 0x0000d40501007387 */ /* 0x0005e80000100800 */
[----:B------:R-:W-:Y:S01]  /*bff0*/  STL [R1+0xcc], R6 ;  /* 0x0000cc0601007387 */ /* 0x000fe20000100800 */
[----:B------:R-:W-:-:S05]  /*c000*/  IMAD R4, R3, c[0x0][0x190], RZ ;  /* 0x0000640003047a24 */ /* 0x000fca00078e02ff */
[----:B------:R0:W-:Y:S01]  /*c010*/  STL [R1+0xc8], R4 ;  /* 0x0000c80401007387 */ /* 0x0001e20000100800 */
[----:B--2---:R-:W-:Y:S02]  /*c020*/  IMAD R5, R29, c[0x0][0x190], RZ ;  /* 0x000064001d057a24 */ /* 0x004fe400078e02ff */
[----:B------:R-:W-:-:S03]  /*c030*/  IMAD R3, R26, c[0x0][0x190], RZ ;  /* 0x000064001a037a24 */ /* 0x000fc600078e02ff */
[----:B------:R-:W-:Y:S01]  /*c040*/  STL [R1+0xc0], R5 ;  /* 0x0000c00501007387 */ /* 0x000fe20000100800 */
[----:B0-----:R-:W-:-:S03]  /*c050*/  IMAD R4, R0, c[0x0][0x190], RZ ;  /* 0x0000640000047a24 */ /* 0x001fc600078e02ff */
[----:B------:R0:W-:Y:S01]  /*c060*/  STL [R1+0xb8], R3 ;  /* 0x0000b80301007387 */ /* 0x0001e20000100800 */
[----:B------:R-:W-:-:S03]  /*c070*/  IMAD R0, R24, c[0x0][0x190], RZ ;  /* 0x0000640018007a24 */ /* 0x000fc600078e02ff */
[----:B------:R-:W-:Y:S04]  /*c080*/  STL [R1+0xac], R4 ;  /* 0x0000ac0401007387 */ /* 0x000fe80000100800 */
[----:B------:R-:W2:Y:S01]  /*c090*/  LDL.LU R8, [R1+0x84] ;  /* 0x0000840001087983 */ /* 0x000ea20000300800 */
[----:B0-----:R-:W-:-:S03]  /*c0a0*/  IMAD R3, R22, c[0x0][0x190], RZ ;  /* 0x0000640016037a24 */ /* 0x001fc600078e02ff */
[----:B------:R3:W-:Y:S04]  /*c0b0*/  STL [R1+0xa8], R0 ;  /* 0x0000a80001007387 */ /* 0x0007e80000100800 */
[----:B------:R-:W-:Y:S04]  /*c0c0*/  STL [R1+0xa0], R3 ;  /* 0x0000a00301007387 */ /* 0x000fe80000100800 */
[----:B------:R-:W2:Y:S04]  /*c0d0*/  LDL.LU R21, [R1+0x80] ;  /* 0x0000800001157983 */ /* 0x000ea80000300800 */
[----:B------:R-:W2:Y:S01]  /*c0e0*/  LDL.LU R20, [R1+0x7c] ;  /* 0x00007c0001147983 */ /* 0x000ea20000300800 */
[----:B---3--:R-:W-:-:S05]  /*c0f0*/  IMAD R0, R13, c[0x0][0x190], RZ ;  /* 0x000064000d007a24 */ /* 0x008fca00078e02ff */
[----:B------:R0:W-:Y:S04]  /*c100*/  STL [R1+0x9c], R0 ;  /* 0x00009c0001007387 */ /* 0x0001e80000100800 */
        /* <DEDUP_REMOVED lines=10> */
[----:B0-----:R-:W3:Y:S04]  /*c1b0*/  LDL.LU R0, [R1+0x38] ;  /* 0x0000380001007983 */ /* 0x001ee80000300800 */
[----:B------:R-:W3:Y:S04]  /*c1c0*/  LDL.LU R24, [R1+0x34] ;  /* 0x0000340001187983 */ /* 0x000ee80000300800 */
[----:B------:R-:W3:Y:S04]  /*c1d0*/  LDL.LU R22, [R1+0x30] ;  /* 0x0000300001167983 */ /* 0x000ee80000300800 */
[----:B------:R-:W3:Y:S01]  /*c1e0*/  LDL.LU R13, [R1+0x2c] ;  /* 0x00002c00010d7983 */ /* 0x000ee20000300800 */
[----:B----4-:R-:W-:-:S03]  /*c1f0*/  IMAD R3, R2, c[0x0][0x190], RZ ;  /* 0x0000640002037a24 */ /* 0x010fc600078e02ff */
[----:B------:R-:W4:Y:S04]  /*c200*/  LDL.LU R2, [R1+0x24] ;  /* 0x0000240001027983 */ /* 0x000f280000300800 */
[----:B------:R-:W4:Y:S04]  /*c210*/  LDL.LU R10, [R1+0x1c] ;  /* 0x00001c00010a7983 */ /* 0x000f280000300800 */
[----:B------:R0:W-:Y:S04]  /*c220*/  STL [R1+0x98], R3 ;  /* 0x0000980301007387 */ /* 0x0001e80000100800 */
[----:B------:R-:W4:Y:S04]  /*c230*/  LDL.LU R11, [R1+0x14] ;  /* 0x00001400010b7983 */ /* 0x000f280000300800 */
[----:B------:R-:W4:Y:S01]  /*c240*/  LDL.LU R6, [R1+0xa4] ;  /* 0x0000a40001067983 */ /* 0x000f220000300800 */
[----:B------:R-:W-:-:S05]  /*c250*/  IMAD R4, R28, c[0x0][0x190], RZ ;  /* 0x000064001c047a24 */ /* 0x000fca00078e02ff */
[----:B------:R-:W-:Y:S01]  /*c260*/  STL [R1+0x90], R4 ;  /* 0x0000900401007387 */ /* 0x000fe20000100800 */
[----:B0-----:R-:W-:-:S03]  /*c270*/  IMAD R3, R27, c[0x0][0x190], RZ ;  /* 0x000064001b037a24 */ /* 0x001fc600078e02ff */
[----:B------:R-:W4:Y:S04]  /*c280*/  LDL.LU R27, [R1+0xb4] ;  /* 0x0000b400011b7983 */ /* 0x000f280000300800 */
[----:B------:R0:W-:Y:S04]  /*c290*/  STL [R1+0x8c], R3 ;  /* 0x00008c0301007387 */ /* 0x0001e80000100800 */
[----:B------:R-:W4:Y:S04]  /*c2a0*/  LDL.LU R28, [R1+0x18] ;  /* 0x00001800011c7983 */ /* 0x000f280000300800 */
[----:B------:R-:W4:Y:S04]  /*c2b0*/  LDL.LU R29, [R1+0x10] ;  /* 0x00001000011d7983 */ /* 0x000f280000300800 */
[----:B0-----:R-:W4:Y:S04]  /*c2c0*/  LDL.LU R3, [R1+0xc] ;  /* 0x00000c0001037983 */ /* 0x001f280000300800 */
[----:B------:R-:W4:Y:S04]  /*c2d0*/  LDL.LU R4, [R1+0x8] ;  /* 0x0000080001047983 */ /* 0x000f280000300800 */
[----:B------:R-:W4:Y:S01]  /*c2e0*/  LDL.LU R5, [R1+0x4] ;  /* 0x0000040001057983 */ /* 0x000f220000300800 */
[----:B--2---:R-:W-:-:S05]  /*c2f0*/  IMAD R8, R8, c[0x0][0x190], RZ ;  /* 0x0000640008087a24 */ /* 0x004fca00078e02ff */
[----:B------:R0:W-:Y:S01]  /*c300*/  STL [R1+0x84], R8 ;  /* 0x0000840801007387 */ /* 0x0001e20000100800 */
[----:B------:R-:W-:-:S03]  /*c310*/  IMAD R21, R21, c[0x0][0x190], RZ ;  /* 0x0000640015157a24 */ /* 0x000fc600078e02ff */
[----:B0-----:R-:W2:Y:S01]  /*c320*/  LDL.LU R8, [R1] ;  /* 0x0000000001087983 */ /* 0x001ea20000300800 */
[----:B------:R-:W-:-:S03]  /*c330*/  IMAD R20, R20, c[0x0][0x190], RZ ;  /* 0x0000640014147a24 */ /* 0x000fc600078e02ff */
[----:B------:R0:W-:Y:S04]  /*c340*/  STL [R1+0x80], R21 ;  /* 0x0000801501007387 */ /* 0x0001e80000100800 */
[----:B0-----:R-:W2:Y:S04]  /*c350*/  LDL.LU R21, [R1+0x23fc] ;  /* 0x0023fc0001157983 */ /* 0x001ea80000300800 */
[----:B------:R0:W-:Y:S04]  /*c360*/  STL [R1+0x7c], R20 ;  /* 0x00007c1401007387 */ /* 0x0001e80000100800 */
[----:B0-----:R-:W2:Y:S01]  /*c370*/  LDL.LU R20, [R1+0x23f8] ;  /* 0x0023f80001147983 */ /* 0x001ea20000300800 */
[----:B---3--:R-:W-:-:S02]  /*c380*/  IMAD R19, R19, c[0x0][0x190], RZ ;  /* 0x0000640013137a24 */ /* 0x008fc400078e02ff */
[----:B------:R-:W-:-:S03]  /*c390*/  IMAD R18, R18, c[0x0][0x190], RZ ;  /* 0x0000640012127a24 */ /* 0x000fc600078e02ff */
[----:B------:R0:W-:Y:S01]  /*c3a0*/  STL [R1+0x78], R19 ;  /* 0x0000781301007387 */ /* 0x0001e20000100800 */
[----:B------:R-:W-:Y:S02]  /*c3b0*/  IMAD R17, R17, c[0x0][0x190], RZ ;  /* 0x0000640011117a24 */ /* 0x000fe400078e02ff */
[----:B------:R-:W-:Y:S01]  /*c3c0*/  IMAD R16, R16, c[0x0][0x190], RZ ;  /* 0x0000640010107a24 */ /* 0x000fe200078e02ff */
[----:B0-----:R-:W3:Y:S01]  /*c3d0*/  LDL.LU R19, [R1+0x23f4] ;  /* 0x0023f40001137983 */ /* 0x001ee20000300800 */
[----:B------:R-:W-:-:S03]  /*c3e0*/  IMAD R15, R15, c[0x0][0x190], RZ ;  /* 0x000064000f0f7a24 */ /* 0x000fc600078e02ff */
[----:B------:R0:W-:Y:S01]  /*c3f0*/  STL [R1+0x74], R18 ;  /* 0x0000741201007387 */ /* 0x0001e20000100800 */
[----:B------:R-:W-:Y:S02]  /*c400*/  IMAD R14, R14, c[0x0][0x190], RZ ;  /* 0x000064000e0e7a24 */ /* 0x000fe400078e02ff */
[----:B------:R-:W-:Y:S01]  /*c410*/  IMAD R12, R12, c[0x0][0x190], RZ ;  /* 0x000064000c0c7a24 */ /* 0x000fe200078e02ff */
[----:B0-----:R-:W2:Y:S04]  /*c420*/  LDL.LU R18, [R1+0x23f0] ;  /* 0x0023f00001127983 */ /* 0x001ea80000300800 */
[----:B------:R0:W-:Y:S01]  /*c430*/  STL [R1+0x6c], R17 ;  /* 0x00006c1101007387 */ /* 0x0001e20000100800 */
[----:B------:R-:W-:Y:S02]  /*c440*/  IMAD R9, R9, c[0x0][0x190], RZ ;  /* 0x0000640009097a24 */ /* 0x000fe400078e02ff */
[----:B------:R-:W-:Y:S01]  /*c450*/  IMAD R7, R7, c[0x0][0x190], RZ ;  /* 0x0000640007077a24 */ /* 0x000fe200078e02ff */
[----:B0-----:R-:W2:Y:S04]  /*c460*/  LDL.LU R17, [R1+0x23ec] ;  /* 0x0023ec0001117983 */ /* 0x001ea80000300800 */
[----:B------:R0:W-:Y:S01]  /*c470*/  STL [R1+0x64], R16 ;  /* 0x0000641001007387 */ /* 0x0001e20000100800 */
[----:B------:R-:W-:-:S03]  /*c480*/  IMAD R26, R26, c[0x0][0x190], RZ ;  /* 0x000064001a1a7a24 */ /* 0x000fc600078e02ff */
        /* <DEDUP_REMOVED lines=24> */
[----:B0-----:R-:W2:Y:S01]  /*c610*/  LDL.LU R13, [R1+0x23c0] ;  /* 0x0023c000010d7983 */ /* 0x001ea20000300800 */
[----:B----4-:R-:W-:-:S02]  /*c620*/  IMAD R10, R10, c[0x0][0x190], RZ ;  /* 0x000064000a0a7a24 */ /* 0x010fc400078e02ff */
[----:B--2---:R-:W-:-:S05]  /*c630*/  IMAD R13, R13, c[0x0][0x190], RZ ;  /* 0x000064000d0d7a24 */ /* 0x004fca00078e02ff */
[----:B------:R0:W-:Y:S04]  /*c640*/  STL [R1+0x28], R13 ;  /* 0x0000280d01007387 */ /* 0x0001e80000100800 */
[----:B0-----:R-:W2:Y:S04]  /*c650*/  LDL.LU R13, [R1+0x23bc] ;  /* 0x0023bc00010d7983 */ /* 0x001ea80000300800 */
[----:B------:R0:W-:Y:S02]  /*c660*/  STL [R1+0x1c], R10 ;  /* 0x00001c0a01007387 */ /* 0x0001e40000100800 */
[----:B0-----:R-:W-:-:S05]  /*c670*/  IMAD R10, R11, c[0x0][0x190], RZ ;  /* 0x000064000b0a7a24 */ /* 0x001fca00078e02ff */
[----:B------:R0:W-:Y:S02]  /*c680*/  STL [R1+0x14], R10 ;  /* 0x0000140a01007387 */ /* 0x0001e40000100800 */
[----:B0-----:R-:W-:Y:S02]  /*c690*/  LEA R10, P4, R27, c[0x0][0x160], 0x1 ;  /* 0x000058001b0a7a11 */ /* 0x001fe400078808ff */
[----:B--2---:R-:W-:-:S05]  /*c6a0*/  LEA R11, P5, R6, R13, 0x1 ;  /* 0x0000000d060b7211 */ /* 0x004fca00078a08ff */
[----:B------:R0:W-:Y:S02]  /*c6b0*/  STL [R1+0x2354], R11 ;  /* 0x0023540b01007387 */ /* 0x0001e40000100800 */
[----:B0-----:R-:W-:-:S05]  /*c6c0*/  LEA R11, P3, R28, R13, 0x1 ;  /* 0x0000000d1c0b7211 */ /* 0x001fca00078608ff */
        /* <DEDUP_REMOVED lines=9> */
[----:B0-----:R-:W-:Y:S02]  /*c760*/  LEA.HI.X.SX32 R11, R6, R0, 0x1, P5 ;  /* 0x00000000060b7211 */ /* 0x001fe400028f0eff */
[----:B------:R-:W2:Y:S04]  /*c770*/  LDL.LU R6, [R1+0x23b8] ;  /* 0x0023b80001067983 */ /* 0x000ea80000300800 */
[----:B------:R0:W-:Y:S02]  /*c780*/  STL [R1+0x233c], R11 ;  /* 0x00233c0b01007387 */ /* 0x0001e40000100800 */
[----:B0-----:R-:W-:-:S05]  /*c790*/  LEA R11, P5, R8, R13, 0x1 ;  /* 0x0000000d080b7211 */ /* 0x001fca00078a08ff */
[----:B------:R0:W-:Y:S02]  /*c7a0*/  STL [R1+0x2338], R11 ;  /* 0x0023380b01007387 */ /* 0x0001e40000100800 */
[----:B0-----:R-:W-:Y:S02]  /*c7b0*/  LEA.HI.X.SX32 R11, R27, c[0x0][0x164], 0x1, P4 ;  /* 0x000059001b0b7a11 */ /* 0x001fe400020f0eff */
[----:B------:R-:W-:-:S05]  /*c7c0*/  LEA R27, P4, R26, R13, 0x1 ;  /* 0x0000000d1a1b7211 */ /* 0x000fca00078808ff */
[----:B------:R0:W-:Y:S04]  /*c7d0*/  STL [R1+0x2334], R27 ;  /* 0x0023341b01007387 */ /* 0x0001e80000100800 */
[----:B0-----:R-:W4:Y:S01]  /*c7e0*/  LDL.LU R27, [R1+0x23b4] ;  /* 0x0023b400011b7983 */ /* 0x001f220000300800 */
[----:B------:R-:W-:-:S05]  /*c7f0*/  LEA.HI.X.SX32 R28, R28, R0, 0x1, P3 ;  /* 0x000000001c1c7211 */ /* 0x000fca00018f0eff */
[----:B------:R4:W-:Y:S02]  /*c800*/  STL [R1+0x232c], R28 ;  /* 0x00232c1c01007387 */ /* 0x0009e40000100800 */
[----:B----4-:R-:W-:-:S05]  /*c810*/  LEA R28, P3, R27, R13, 0x1 ;  /* 0x0000000d1b1c7211 */ /* 0x010fca00078608ff */
[----:B------:R0:W-:Y:S04]  /*c820*/  STL [R1+0x2330], R28 ;  /* 0x0023301c01007387 */ /* 0x0001e80000100800 */
[----:B0-----:R-:W4:Y:S01]  /*c830*/  LDL.LU R28, [R1+0x23b0] ;  /* 0x0023b000011c7983 */ /* 0x001f220000300800 */
[----:B------:R-:W-:-:S03]  /*c840*/  LEA.HI.X.SX32 R29, R29, R0, 0x1, P2 ;  /* 0x000000001d1d7211 */ /* 0x000fc600010f0eff */
[----:B------:R-:W-:Y:S04]  /*c850*/  STL.64 [R1+0x1738], R10 ;  /* 0x0017380a01007387 */ /* 0x000fe80000100a00 */
[----:B------:R4:W-:Y:S02]  /*c860*/  STL [R1+0x2324], R29 ;  /* 0x0023241d01007387 */ /* 0x0009e40000100800 */
[----:B----4-:R-:W-:-:S05]  /*c870*/  LEA R29, P2, R28, R13, 0x1 ;  /* 0x0000000d1c1d7211 */ /* 0x010fca00078408ff */
[----:B------:R0:W-:Y:S04]  /*c880*/  STL [R1+0x2328], R29 ;  /* 0x0023281d01007387 */ /* 0x0001e80000100800 */
[----:B0-----:R-:W4:Y:S01]  /*c890*/  LDL.LU R29, [R1+0x23ac] ;  /* 0x0023ac00011d7983 */ /* 0x001f220000300800 */
[----:B------:R-:W-:-:S05]  /*c8a0*/  LEA.HI.X.SX32 R3, R3, R0, 0x1, P1 ;  /* 0x0000000003037211 */ /* 0x000fca00008f0eff */
        /* <DEDUP_REMOVED lines=17> */
[----:B------:R0:W-:Y:S02]  /*c9c0*/  STL [R1+0x2308], R8 ;  /* 0x0023080801007387 */ /* 0x0001e40000100800 */
[----:B0-----:R-:W-:Y:S02]  /*c9d0*/  LEA.HI.X.SX32 R8, R26, R0, 0x1, P4 ;  /* 0x000000001a087211 */ /* 0x001fe400020f0eff */
[----:B--2---:R-:W-:-:S03]  /*c9e0*/  LEA R26, P4, R6, R13, 0x1 ;  /* 0x0000000d061a7211 */ /* 0x004fc600078808ff */
[----:B------:R0:W-:Y:S04]  /*c9f0*/  STL [R1+0x22fc], R8 ;  /* 0x0022fc0801007387 */ /* 0x0001e80000100800 */
[----:B------:R1:W-:Y:S01]  /*ca00*/  STL [R1+0x2300], R26 ;  /* 0x0023001a01007387 */ /* 0x0003e20000100800 */
[----:B0-----:R-:W-:Y:S01]  /*ca10*/  LEA.HI.X.SX32 R8, R27, R0, 0x1, P3 ;  /* 0x000000001b087211 */ /* 0x001fe200018f0eff */
[----:B------:R-:W-:Y:S02]  /*ca20*/  IMAD.MOV.U32 R27, RZ, RZ, R11 ;  /* 0x000000ffff1b7224 */ /* 0x000fe400078e000b */
[----:B-1----:R-:W-:Y:S02]  /*ca30*/  IMAD.MOV.U32 R26, RZ, RZ, R10 ;  /* 0x000000ffff1a7224 */ /* 0x002fe400078e000a */
[----:B------:R-:W2:Y:S04]  /*ca40*/  LDL.LU.64 R10, [R1+0x2398] ;  /* 0x00239800010a7983 */ /* 0x000ea80000300a00 */
[----:B------:R0:W-:Y:S02]  /*ca50*/  STL [R1+0x22f4], R8 ;  /* 0x0022f40801007387 */ /* 0x0001e40000100800 */
[----:B0-----:R-:W-:-:S05]  /*ca60*/  LEA R8, P3, R7, R13, 0x1 ;  /* 0x0000000d07087211 */ /* 0x001fca00078608ff */
[----:B------:R0:W-:Y:S04]  /*ca70*/  STL [R1+0x22f8], R8 ;  /* 0x0022f80801007387 */ /* 0x0001e80000100800 */
[----:B0-----:R-:W4:Y:S01]  /*ca80*/  LDL.LU R8, [R1+0x2394] ;  /* 0x0023940001087983 */ /* 0x001f220000300800 */
[-C--:B------:R-:W-:Y:S02]  /*ca90*/  LEA.HI.X.SX32 R28, R28, R0.reuse, 0x1, P2 ;  /* 0x000000001c1c7211 */ /* 0x080fe400010f0eff */
[----:B------:R-:W-:-:S03]  /*caa0*/  LEA.HI.X.SX32 R29, R29, R0, 0x1, P1 ;  /* 0x000000001d1d7211 */ /* 0x000fc600008f0eff */
[----:B------:R-:W-:Y:S04]  /*cab0*/  STL [R1+0x22ec], R28 ;  /* 0x0022ec1c01007387 */ /* 0x000fe80000100800 */
[----:B------:R0:W-:Y:S02]  /*cac0*/  STL [R1+0x22e4], R29 ;  /* 0x0022e41d01007387 */ /* 0x0001e40000100800 */
[----:B0-----:R-:W-:Y:S01]  /*cad0*/  IMAD.MOV.U32 R29, RZ, RZ, R27 ;  /* 0x000000ffff1d7224 */ /* 0x001fe200078e001b */
[-C--:B------:R-:W-:Y:S01]  /*cae0*/  LEA R27, P1, R9, R13.reuse, 0x1 ;  /* 0x0000000d091b7211 */ /* 0x080fe200078208ff */
[----:B------:R-:W-:Y:S02]  /*caf0*/  IMAD R23, R23, c[0x0][0x190], RZ ;  /* 0x0000640017177a24 */ /* 0x000fe400078e02ff */
[----:B------:R-:W-:Y:S01]  /*cb00*/  IMAD R25, R25, c[0x0][0x190], RZ ;  /* 0x0000640019197a24 */ /* 0x000fe200078e02ff */
[----:B----4-:R-:W-:-:S05]  /*cb10*/  LEA R28, P2, R8, R13, 0x1 ;  /* 0x0000000d081c7211 */ /* 0x010fca00078408ff */
[----:B------:R0:W-:Y:S04]  /*cb20*/  STL [R1+0x22f0], R28 ;  /* 0x0022f01c01007387 */ /* 0x0001e80000100800 */
[----:B------:R2:W-:Y:S01]  /*cb30*/  STL [R1+0x22e8], R27 ;  /* 0x0022e81b01007387 */ /* 0x0005e20000100800 */
[----:B0-----:R-:W-:Y:S01]  /*cb40*/  IMAD.MOV.U32 R28, RZ, RZ, R26 ;  /* 0x000000ffff1c7224 */ /* 0x001fe200078e001a */
[-C--:B------:R-:W-:Y:S02]  /*cb50*/  LEA.HI.X.SX32 R26, R3, R0.reuse, 0x1, P0 ;  /* 0x00000000031a7211 */ /* 0x080fe400000f0eff */
[-C--:B------:R-:W-:Y:S02]  /*cb60*/  LEA.HI.X.SX32 R3, R4, R0.reuse, 0x1, P6 ;  /* 0x0000000004037211 */ /* 0x080fe400030f0eff */
[----:B--2---:R-:W-:Y:S01]  /*cb70*/  LEA R27, P0, R10, R13, 0x1 ;  /* 0x0000000d0a1b7211 */ /* 0x004fe200078008ff */
[----:B------:R0:W-:Y:S01]  /*cb80*/  STL [R1+0x22dc], R26 ;  /* 0x0022dc1a01007387 */ /* 0x0001e20000100800 */
[----:B------:R-:W-:-:S03]  /*cb90*/  LEA.HI.X.SX32 R4, R5, R0, 0x1, P5 ;  /* 0x0000000005047211 */ /* 0x000fc600028f0eff */
[----:B------:R-:W-:Y:S01]  /*cba0*/  STL [R1+0x22e0], R27 ;  /* 0x0022e01b01007387 */ /* 0x000fe20000100800 */
[----:B------:R-:W-:-:S03]  /*cbb0*/  LEA.HI.X.SX32 R5, R6, R0, 0x1, P4 ;  /* 0x0000000006057211 */ /* 0x000fc600020f0eff */
[----:B------:R1:W-:Y:S01]  /*cbc0*/  STL [R1+0x22d4], R3 ;  /* 0x0022d40301007387 */ /* 0x0003e20000100800 */
[----:B0-----:R-:W-:-:S05]  /*cbd0*/  LEA R26, P6, R11, R13, 0x1 ;  /* 0x0000000d0b1a7211 */ /* 0x001fca00078c08ff */
[----:B------:R-:W-:Y:S01]  /*cbe0*/  STL [R1+0x22d8], R26 ;  /* 0x0022d81a01007387 */ /* 0x000fe20000100800 */
[----:B-1----:R-:W-:-:S03]  /*cbf0*/  LEA R3, P5, R12, R13, 0x1 ;  /* 0x0000000d0c037211 */ /* 0x002fc600078a08ff */
[----:B------:R0:W-:Y:S04]  /*cc00*/  STL [R1+0x22cc], R4 ;  /* 0x0022cc0401007387 */ /* 0x0001e80000100800 */
[----:B------:R1:W-:Y:S01]  /*cc10*/  STL [R1+0x22d0], R3 ;  /* 0x0022d00301007387 */ /* 0x0003e20000100800 */
[----:B0-----:R-:W-:-:S03]  /*cc20*/  LEA R4, P4, R14, R13, 0x1 ;  /* 0x0000000d0e047211 */ /* 0x001fc600078808ff */
[----:B------:R-:W-:Y:S01]  /*cc30*/  STL [R1+0x22c4], R5 ;  /* 0x0022c40501007387 */ /* 0x000fe20000100800 */
[----:B-1----:R-:W-:-:S03]  /*cc40*/  LEA.HI.X.SX32 R3, R7, R0, 0x1, P3 ;  /* 0x0000000007037211 */ /* 0x002fc600018f0eff */
[----:B------:R-:W2:Y:S04]  /*cc50*/  LDL.LU R7, [R1+0x20] ;  /* 0x0000200001077983 */ /* 0x000ea80000300800 */
[----:B------:R0:W-:Y:S04]  /*cc60*/  STL [R1+0x22c8], R4 ;  /* 0x0022c80401007387 */ /* 0x0001e80000100800 */
[----:B------:R-:W4:Y:S04]  /*cc70*/  LDL.LU R6, [R1+0x40] ;  /* 0x0000400001067983 */ /* 0x000f280000300800 */
[----:B------:R1:W-:Y:S01]  /*cc80*/  STL [R1+0x22bc], R3 ;  /* 0x0022bc0301007387 */ /* 0x0003e20000100800 */
[----:B0-----:R-:W-:-:S03]  /*cc90*/  LEA R4, P3, R15, R13, 0x1 ;  /* 0x0000000d0f047211 */ /* 0x001fc600078608ff */
[----:B------:R-:W4:Y:S01]  /*cca0*/  LDL.LU R27, [R1+0x50] ;  /* 0x00005000011b7983 */ /* 0x000f220000300800 */
[----:B-1----:R-:W-:-:S03]  /*ccb0*/  LEA.HI.X.SX32 R3, R8, R0, 0x1, P2 ;  /* 0x0000000008037211 */ /* 0x002fc600010f0eff */
[----:B------:R0:W-:Y:S04]  /*ccc0*/  STL [R1+0x22c0], R4 ;  /* 0x0022c00401007387 */ /* 0x0001e80000100800 */
[----:B------:R1:W-:Y:S04]  /*ccd0*/  STL [R1+0x22b4], R3 ;  /* 0x0022b40301007387 */ /* 0x0003e80000100800 */
[----:B------:R-:W4:Y:S01]  /*cce0*/  LDL.LU R5, [R1+0x58] ;  /* 0x0000580001057983 */ /* 0x000f220000300800 */
[----:B0-----:R-:W-:Y:S02]  /*ccf0*/  LEA R4, P2, R16, R13, 0x1 ;  /* 0x0000000d10047211 */ /* 0x001fe400078408ff */
[----:B-1----:R-:W-:-:S03]  /*cd00*/  LEA.HI.X.SX32 R3, R9, R0, 0x1, P1 ;  /* 0x0000000009037211 */ /* 0x002fc600008f0eff */
[----:B------:R0:W-:Y:S01]  /*cd10*/  STL [R1+0x22b8], R4 ;  /* 0x0022b80401007387 */ /* 0x0001e20000100800 */
[----:B------:R-:W-:-:S03]  /*cd20*/  LEA R8, P1, R17, R13, 0x1 ;  /* 0x0000000d11087211 */ /* 0x000fc600078208ff */
[----:B------:R1:W-:Y:S04]  /*cd30*/  STL [R1+0x22ac], R3 ;  /* 0x0022ac0301007387 */ /* 0x0003e80000100800 */
[----:B0-----:R-:W4:Y:S01]  /*cd40*/  LDL.LU R4, [R1+0x60] ;  /* 0x0000600001047983 */ /* 0x001f220000300800 */
[----:B-1----:R-:W-:-:S03]  /*cd50*/  LEA.HI.X.SX32 R3, R10, R0, 0x1, P0 ;  /* 0x000000000a037211 */ /* 0x002fc600000f0eff */
[----:B------:R0:W-:Y:S04]  /*cd60*/  STL [R1+0x22b0], R8 ;  /* 0x0022b00801007387 */ /* 0x0001e80000100800 */
[----:B------:R1:W-:Y:S01]  /*cd70*/  STL [R1+0x22a4], R3 ;  /* 0x0022a40301007387 */ /* 0x0003e20000100800 */
[----:B0-----:R-:W-:Y:S02]  /*cd80*/  LEA R8, P0, R18, R13, 0x1 ;  /* 0x0000000d12087211 */ /* 0x001fe400078008ff */
[----:B-1----:R-:W-:-:S03]  /*cd90*/  LEA.HI.X.SX32 R3, R11, R0, 0x1, P6 ;  /* 0x000000000b037211 */ /* 0x002fc600030f0eff */
[----:B------:R0:W-:Y:S01]  /*cda0*/  STL [R1+0x22a8], R8 ;  /* 0x0022a80801007387 */ /* 0x0001e20000100800 */
[----:B---3--:R-:W-:-:S03]  /*cdb0*/  LEA R9, P6, R19, R13, 0x1 ;  /* 0x0000000d13097211 */ /* 0x008fc600078c08ff */
[----:B------:R1:W-:Y:S01]  /*cdc0*/  STL [R1+0x229c], R3 ;  /* 0x00229c0301007387 */ /* 0x0003e20000100800 */
[----:B0-----:R-:W-:-:S03]  /*cdd0*/  LEA.HI.X.SX32 R8, R12, R0, 0x1, P5 ;  /* 0x000000000c087211 */ /* 0x001fc600028f0eff */
[----:B------:R0:W-:Y:S01]  /*cde0*/  STL [R1+0x22a0], R9 ;  /* 0x0022a00901007387 */ /* 0x0001e20000100800 */
[----:B-1----:R-:W-:-:S03]  /*cdf0*/  LEA R3, P5, R20, R13, 0x1 ;  /* 0x0000000d14037211 */ /* 0x002fc600078a08ff */
[----:B------:R1:W-:Y:S01]  /*ce00*/  STL [R1+0x2294], R8 ;  /* 0x0022940801007387 */ /* 0x0003e20000100800 */
[----:B0-----:R-:W-:-:S03]  /*ce10*/  LEA.HI.X.SX32 R9, R14, R0, 0x1, P4 ;  /* 0x000000000e097211 */ /* 0x001fc600020f0eff */
[----:B------:R0:W-:Y:S01]  /*ce20*/  STL [R1+0x2298], R3 ;  /* 0x0022980301007387 */ /* 0x0001e20000100800 */
[----:B-1----:R-:W-:-:S03]  /*ce30*/  LEA R8, P4, R21, R13, 0x1 ;  /* 0x0000000d15087211 */ /* 0x002fc600078808ff */
[----:B------:R-:W-:Y:S04]  /*ce40*/  STL [R1+0x228c], R9 ;  /* 0x00228c0901007387 */ /* 0x000fe80000100800 */
[----:B------:R-:W3:Y:S01]  /*ce50*/  LDL.LU R26, [R1+0x94] ;  /* 0x00009400011a7983 */ /* 0x000ee20000300800 */
[----:B0-----:R-:W-:-:S03]  /*ce60*/  LEA.HI.X.SX32 R3, R15, R0, 0x1, P3 ;  /* 0x000000000f037211 */ /* 0x001fc600018f0eff */
[----:B------:R0:W-:Y:S04]  /*ce70*/  STL [R1+0x2290], R8 ;  /* 0x0022900801007387 */ /* 0x0001e80000100800 */
[----:B------:R1:W-:Y:S01]  /*ce80*/  STL [R1+0x2284], R3 ;  /* 0x0022840301007387 */ /* 0x0003e20000100800 */
[-C--:B0-----:R-:W-:Y:S02]  /*ce90*/  LEA R8, P3, R23, R13.reuse, 0x1 ;  /* 0x0000000d17087211 */ /* 0x081fe400078608ff */
[----:B-1----:R-:W-:Y:S02]  /*cea0*/  LEA.HI.X.SX32 R3, R16, R0, 0x1, P2 ;  /* 0x0000000010037211 */ /* 0x002fe400010f0eff */
[----:B------:R-:W3:Y:S04]  /*ceb0*/  LDL.LU R16, [R1+0x88] ;  /* 0x0000880001107983 */ /* 0x000ee80000300800 */
[----:B------:R0:W-:Y:S04]  /*cec0*/  STL [R1+0x2288], R8 ;  /* 0x0022880801007387 */ /* 0x0001e80000100800 */
[----:B------:R-:W3:Y:S04]  /*ced0*/  LDL.LU R15, [R1+0xb0] ;  /* 0x0000b000010f7983 */ /* 0x000ee80000300800 */
[----:B------:R1:W-:Y:S01]  /*cee0*/  STL [R1+0x227c], R3 ;  /* 0x00227c0301007387 */ /* 0x0003e20000100800 */
[----:B0-----:R-:W-:-:S02]  /*cef0*/  LEA R8, P2, R25, R13, 0x1 ;  /* 0x0000000d19087211 */ /* 0x001fc400078408ff */
[-C--:B-1----:R-:W-:Y:S02]  /*cf00*/  LEA.HI.X.SX32 R3, R17, R0.reuse, 0x1, P1 ;  /* 0x0000000011037211 */ /* 0x082fe400008f0eff */
[----:B------:R-:W3:Y:S04]  /*cf10*/  LDL.LU R17, [R1+0x70] ;  /* 0x0000700001117983 */ /* 0x000ee80000300800 */
[----:B------:R-:W-:Y:S04]  /*cf20*/  STL [R1+0x2280], R8 ;  /* 0x0022800801007387 */ /* 0x000fe80000100800 */
[----:B------:R-:W3:Y:S04]  /*cf30*/  LDL.LU R14, [R1+0xbc] ;  /* 0x0000bc00010e7983 */ /* 0x000ee80000300800 */
[----:B------:R0:W-:Y:S02]  /*cf40*/  STL [R1+0x2274], R3 ;  /* 0x0022740301007387 */ /* 0x0001e40000100800 */
[----:B0-----:R-:W-:-:S02]  /*cf50*/  LEA.HI.X.SX32 R3, R18, R0, 0x1, P0 ;  /* 0x0000000012037211 */ /* 0x001fc400000f0eff */
[----:B------:R-:W3:Y:S01]  /*cf60*/  LDL.LU R18, [R1+0x68] ;  /* 0x0000680001127983 */ /* 0x000ee20000300800 */
[-C--:B------:R-:W-:Y:S02]  /*cf70*/  LEA.HI.X.SX32 R9, R19, R0.reuse, 0x1, P6 ;  /* 0x0000000013097211 */ /* 0x080fe400030f0eff */
[----:B------:R-:W-:Y:S02]  /*cf80*/  LEA.HI.X.SX32 R19, R25, R0, 0x1, P2 ;  /* 0x0000000019137211 */ /* 0x000fe400010f0eff */
[----:B--2---:R-:W-:-:S05]  /*cf90*/  LEA R8, P1, R7, R13, 0x1 ;  /* 0x0000000d07087211 */ /* 0x004fca00078208ff */
[----:B------:R4:W-:Y:S04]  /*cfa0*/  STL [R1+0x2278], R8 ;  /* 0x0022780801007387 */ /* 0x0009e80000100800 */
[----:B------:R-:W2:Y:S04]  /*cfb0*/  LDL.LU R12, [R1+0xc4] ;  /* 0x0000c400010c7983 */ /* 0x000ea80000300800 */
[----:B------:R0:W-:Y:S01]  /*cfc0*/  STL [R1+0x226c], R3 ;  /* 0x00226c0301007387 */ /* 0x0001e20000100800 */
[----:B----4-:R-:W-:-:S03]  /*cfd0*/  LEA R8, P0, R6, R13, 0x1 ;  /* 0x0000000d06087211 */ /* 0x010fc600078008ff */
[----:B0-----:R-:W4:Y:S04]  /*cfe0*/  LDL.LU R3, [R1+0xd0] ;  /* 0x0000d00001037983 */ /* 0x001f280000300800 */
[----:B------:R0:W-:Y:S04]  /*cff0*/  STL [R1+0x2270], R8 ;  /* 0x0022700801007387 */ /* 0x0001e80000100800 */
[----:B------:R1:W-:Y:S04]  /*d000*/  STL [R1+0x2264], R9 ;  /* 0x0022640901007387 */ /* 0x0003e80000100800 */
[----:B------:R-:W4:Y:S01]  /*d010*/  LDL.LU R11, [R1+0xd8] ;  /* 0x0000d800010b7983 */ /* 0x000f220000300800 */
[----:B0-----:R-:W-:-:S02]  /*d020*/  LEA R8, P6, R27, R13, 0x1 ;  /* 0x0000000d1b087211 */ /* 0x001fc400078c08ff */
[----:B-1----:R-:W-:-:S03]  /*d030*/  LEA.HI.X.SX32 R9, R20, R0, 0x1, P5 ;  /* 0x0000000014097211 */ /* 0x002fc600028f0eff */
[----:B------:R0:W-:Y:S04]  /*d040*/  STL [R1+0x2268], R8 ;  /* 0x0022680801007387 */ /* 0x0001e80000100800 */
[----:B------:R1:W-:Y:S04]  /*d050*/  STL [R1+0x225c], R9 ;  /* 0x00225c0901007387 */ /* 0x0003e80000100800 */
[----:B------:R-:W4:Y:S01]  /*d060*/  LDL.LU R10, [R1+0xec] ;  /* 0x0000ec00010a7983 */ /* 0x000f220000300800 */
[----:B0-----:R-:W-:Y:S02]  /*d070*/  LEA R8, P5, R5, R13, 0x1 ;  /* 0x0000000d05087211 */ /* 0x001fe400078a08ff */
[----:B-1----:R-:W-:-:S03]  /*d080*/  LEA.HI.X.SX32 R9, R21, R0, 0x1, P4 ;  /* 0x0000000015097211 */ /* 0x002fc600020f0eff */
[----:B------:R0:W-:Y:S04]  /*d090*/  STL [R1+0x2260], R8 ;  /* 0x0022600801007387 */ /* 0x0001e80000100800 */
[----:B------:R1:W-:Y:S01]  /*d0a0*/  STL [R1+0x2254], R9 ;  /* 0x0022540901007387 */ /* 0x0003e20000100800 */
[----:B0-----:R-:W-:Y:S02]  /*d0b0*/  LEA R8, P4, R4, R13, 0x1 ;  /* 0x0000000d04087211 */ /* 0x001fe400078808ff */
[----:B-1----:R-:W-:-:S03]  /*d0c0*/  LEA.HI.X.SX32 R9, R23, R0, 0x1, P3 ;  /* 0x0000000017097211 */ /* 0x002fc600018f0eff */
[----:B------:R-:W-:Y:S04]  /*d0d0*/  STL [R1+0x2258], R8 ;  /* 0x0022580801007387 */ /* 0x000fe80000100800 */
[----:B------:R0:W-:Y:S04]  /*d0e0*/  STL [R1+0x224c], R9 ;  /* 0x00224c0901007387 */ /* 0x0001e80000100800 */
[----:B0-----:R-:W4:Y:S01]  /*d0f0*/  LDL.LU R9, [R1+0xf4] ;  /* 0x0000f40001097983 */ /* 0x001f220000300800 */
[-C--:B---3--:R-:W-:Y:S02]  /*d100*/  LEA R20, P2, R17, R13.reuse, 0x1 ;  /* 0x0000000d11147211 */ /* 0x088fe400078408ff */
[----:B------:R-:W-:-:S05]  /*d110*/  LEA R8, P3, R18, R13, 0x1 ;  /* 0x0000000d12087211 */ /* 0x000fca00078608ff */
[----:B------:R0:W-:Y:S04]  /*d120*/  STL [R1+0x2250], R8 ;  /* 0x0022500801007387 */ /* 0x0001e80000100800 */
[----:B0-----:R-:W3:Y:S04]  /*d130*/  LDL.LU R8, [R1+0xfc] ;  /* 0x0000fc0001087983 */ /* 0x001ee80000300800 */
[----:B------:R0:W-:Y:S04]  /*d140*/  STL [R1+0x1f78], R19 ;  /* 0x001f781301007387 */ /* 0x0001e80000100800 */
[----:B------:R1:W-:Y:S01]  /*d150*/  STL [R1+0x1f98], R20 ;  /* 0x001f981401007387 */ /* 0x0003e20000100800 */
[----:B0-----:R-:W-:-:S03]  /*d160*/  LEA.HI.X.SX32 R19, R7, R0, 0x1, P1 ;  /* 0x0000000007137211 */ /* 0x001fc600008f0eff */
[----:B------:R-:W3:Y:S01]  /*d170*/  LDL.LU R7, [R1+0x108] ;  /* 0x0001080001077983 */ /* 0x000ee20000300800 */
[----:B-1----:R-:W-:-:S03]  /*d180*/  LEA R20, P1, R16, R13, 0x1 ;  /* 0x0000000d10147211 */ /* 0x002fc600078208ff */
        /* <DEDUP_REMOVED lines=10> */
[----:B------:R0:W-:Y:S02]  /*d230*/  STL [R1+0x1f84], R19 ;  /* 0x001f841301007387 */ /* 0x0001e40000100800 */
[----:B0-----:R-:W-:Y:S02]  /*d240*/  LEA.HI.X.SX32 R19, R5, R0, 0x1, P5 ;  /* 0x0000000005137211 */ /* 0x001fe400028f0eff */
[----:B------:R-:W3:Y:S04]  /*d250*/  LDL.LU R5, [R1+0x198] ;  /* 0x0001980001057983 */ /* 0x000ee80000300800 */
[----:B------:R0:W-:Y:S04]  /*d260*/  STL [R1+0x1fb0], R20 ;  /* 0x001fb01401007387 */ /* 0x0001e80000100800 */
[----:B------:R1:W-:Y:S01]  /*d270*/  STL [R1+0x1f88], R19 ;  /* 0x001f881301007387 */ /* 0x0003e20000100800 */
[----:B0-----:R-:W-:-:S02]  /*d280*/  LEA R20, P5, R14, R13, 0x1 ;  /* 0x0000000d0e147211 */ /* 0x001fc400078a08ff */
[-C--:B-1----:R-:W-:Y:S02]  /*d290*/  LEA.HI.X.SX32 R19, R4, R0.reuse, 0x1, P4 ;  /* 0x0000000004137211 */ /* 0x082fe400020f0eff */
[----:B------:R-:W3:Y:S04]  /*d2a0*/  LDL.LU R4, [R1+0x194] ;  /* 0x0001940001047983 */ /* 0x000ee80000300800 */
[----:B------:R-:W-:Y:S04]  /*d2b0*/  STL [R1+0x1fb8], R20 ;  /* 0x001fb81401007387 */ /* 0x000fe80000100800 */
[----:B------:R0:W-:Y:S02]  /*d2c0*/  STL [R1+0x1f8c], R19 ;  /* 0x001f8c1301007387 */ /* 0x0001e40000100800 */
[----:B0-----:R-:W-:-:S02]  /*d2d0*/  LEA.HI.X.SX32 R19, R18, R0, 0x1, P3 ;  /* 0x0000000012137211 */ /* 0x001fc400018f0eff */
[----:B------:R-:W3:Y:S01]  /*d2e0*/  LDL.LU R18, [R1+0x190] ;  /* 0x0001900001127983 */ /* 0x000ee20000300800 */
[----:B--2---:R-:W-:-:S05]  /*d2f0*/  LEA R20, P4, R12, R13, 0x1 ;  /* 0x0000000d0c147211 */ /* 0x004fca00078808ff */
[----:B------:R4:W-:Y:S04]  /*d300*/  STL [R1+0x1fc0], R20 ;  /* 0x001fc01401007387 */ /* 0x0009e80000100800 */
[----:B------:R0:W-:Y:S01]  /*d310*/  STL [R1+0x1f90], R19 ;  /* 0x001f901301007387 */ /* 0x0001e20000100800 */
[-C--:B----4-:R-:W-:Y:S02]  /*d320*/  LEA R20, P3, R3, R13.reuse, 0x1 ;  /* 0x0000000d03147211 */ /* 0x090fe400078608ff */
[----:B0-----:R-:W-:Y:S02]  /*d330*/  LEA.HI.X.SX32 R19, R17, R0, 0x1, P2 ;  /* 0x0000000011137211 */ /* 0x001fe400010f0eff */
[----:B------:R-:W2:Y:S04]  /*d340*/  LDL.LU R17, [R1+0x18c] ;  /* 0x00018c0001117983 */ /* 0x000ea80000300800 */
[----:B------:R0:W-:Y:S04]  /*d350*/  STL [R1+0x1fc8], R20 ;  /* 0x001fc81401007387 */ /* 0x0001e80000100800 */
[----:B------:R1:W-:Y:S01]  /*d360*/  STL [R1+0x1f94], R19 ;  /* 0x001f941301007387 */ /* 0x0003e20000100800 */
[----:B0-----:R-:W-:-:S02]  /*d370*/  LEA R20, P2, R11, R13, 0x1 ;  /* 0x0000000d0b147211 */ /* 0x001fc400078408ff */
[----:B-1----:R-:W-:Y:S02]  /*d380*/  LEA.HI.X.SX32 R19, R16, R0, 0x1, P1 ;  /* 0x0000000010137211 */ /* 0x002fe400008f0eff */
[----:B------:R-:W4:Y:S04]  /*d390*/  LDL.LU R16, [R1+0x188] ;  /* 0x0001880001107983 */ /* 0x000f280000300800 */
[----:B------:R0:W-:Y:S04]  /*d3a0*/  STL [R1+0x1fd0], R20 ;  /* 0x001fd01401007387 */ /* 0x0001e80000100800 */
[----:B------:R1:W-:Y:S01]  /*d3b0*/  STL [R1+0x1f9c], R19 ;  /* 0x001f9c1301007387 */ /* 0x0003e20000100800 */
[----:B0-----:R-:W-:-:S02]  /*d3c0*/  LEA R20, P1, R10, R13, 0x1 ;  /* 0x0000000d0a147211 */ /* 0x001fc400078208ff */
[----:B-1----:R-:W-:-:S03]  /*d3d0*/  LEA.HI.X.SX32 R19, R26, R0, 0x1, P0 ;  /* 0x000000001a137211 */ /* 0x002fc600000f0eff */
[----:B------:R0:W-:Y:S04]  /*d3e0*/  STL [R1+0x1fd8], R20 ;  /* 0x001fd81401007387 */ /* 0x0001e80000100800 */
[----:B------:R-:W4:Y:S04]  /*d3f0*/  LDL.LU R26, [R1+0x184] ;  /* 0x00018400011a7983 */ /* 0x000f280000300800 */
[----:B------:R1:W-:Y:S01]  /*d400*/  STL [R1+0x1fa4], R19 ;  /* 0x001fa41301007387 */ /* 0x0003e20000100800 */
[----:B0-----:R-:W-:-:S03]  /*d410*/  LEA.HI.X.SX32 R20, R15, R0, 0x1, P6 ;  /* 0x000000000f147211 */ /* 0x001fc600030f0eff */
[----:B------:R-:W4:Y:S01]  /*d420*/  LDL.LU R15, [R1+0x180] ;  /* 0x00018000010f7983 */ /* 0x000f220000300800 */
[----:B-1----:R-:W-:-:S05]  /*d430*/  LEA R19, P0, R9, R13, 0x1 ;  /* 0x0000000d09137211 */ /* 0x002fca00078008ff */
[----:B------:R-:W-:Y:S04]  /*d440*/  STL [R1+0x1fe0], R19 ;  /* 0x001fe01301007387 */ /* 0x000fe80000100800 */
[----:B------:R0:W-:Y:S02]  /*d450*/  STL [R1+0x1fac], R20 ;  /* 0x001fac1401007387 */ /* 0x0001e40000100800 */
[----:B0-----:R-:W-:Y:S02]  /*d460*/  LEA.HI.X.SX32 R20, R14, R0, 0x1, P5 ;  /* 0x000000000e147211 */ /* 0x001fe400028f0eff */
[----:B------:R-:W4:Y:S01]  /*d470*/  LDL.LU R14, [R1+0x17c] ;  /* 0x00017c00010e7983 */ /* 0x000f220000300800 */
[----:B---3--:R-:W-:-:S05]  /*d480*/  LEA R19, P6, R8, R13, 0x1 ;  /* 0x0000000d08137211 */ /* 0x008fca00078c08ff */
[----:B------:R0:W-:Y:S04]  /*d490*/  STL [R1+0x1fe8], R19 ;  /* 0x001fe81301007387 */ /* 0x0001e80000100800 */
[----:B------:R1:W-:Y:S01]  /*d4a0*/  STL [R1+0x1fb4], R20 ;  /* 0x001fb41401007387 */ /* 0x0003e20000100800 */
[-C--:B0-----:R-:W-:Y:S02]  /*d4b0*/  LEA R19, P5, R7, R13.reuse, 0x1 ;  /* 0x0000000d07137211 */ /* 0x081fe400078a08ff */
[----:B-1----:R-:W-:Y:S02]  /*d4c0*/  LEA.HI.X.SX32 R20, R12, R0, 0x1, P4 ;  /* 0x000000000c147211 */ /* 0x002fe400020f0eff */
[----:B------:R-:W3:Y:S04]  /*d4d0*/  LDL.LU R12, [R1+0x178] ;  /* 0x00017800010c7983 */ /* 0x000ee80000300800 */
[----:B------:R0:W-:Y:S04]  /*d4e0*/  STL [R1+0x1ff0], R19 ;  /* 0x001ff01301007387 */ /* 0x0001e80000100800 */
[----:B------:R1:W-:Y:S01]  /*d4f0*/  STL [R1+0x1fbc], R20 ;  /* 0x001fbc1401007387 */ /* 0x0003e20000100800 */
[----:B0-----:R-:W-:-:S02]  /*d500*/  LEA R19, P4, R6, R13, 0x1 ;  /* 0x0000000d06137211 */ /* 0x001fc400078808ff */
        /* <DEDUP_REMOVED lines=26> */
[----:B------:R-:W-:Y:S02]  /*d6b0*/  LEA.HI.X.SX32 R6, R6, R0, 0x1, P4 ;  /* 0x0000000006067211 */ /* 0x000fe400020f0eff */
[----:B--2---:R-:W-:-:S05]  /*d6c0*/  LEA R19, P6, R17, R13, 0x1 ;  /* 0x0000000d11137211 */ /* 0x004fca00078c08ff */
[----:B------:R4:W-:Y:S04]  /*d6d0*/  STL [R1+0x2020], R19 ;  /* 0x0020201301007387 */ /* 0x0009e80000100800 */
[----:B------:R-:W-:Y:S01]  /*d6e0*/  STL [R1+0x1fec], R20 ;  /* 0x001fec1401007387 */ /* 0x000fe20000100800 */
[----:B----4-:R-:W-:-:S05]  /*d6f0*/  LEA R19, P5, R16, R13, 0x1 ;  /* 0x0000000d10137211 */ /* 0x010fca00078a08ff */
[----:B------:R0:W-:Y:S04]  /*d700*/  STL [R1+0x2028], R19 ;  /* 0x0020281301007387 */ /* 0x0001e80000100800 */
[----:B------:R1:W-:Y:S01]  /*d710*/  STL [R1+0x1ff4], R6 ;  /* 0x001ff40601007387 */ /* 0x0003e20000100800 */
[----:B0-----:R-:W-:-:S03]  /*d720*/  LEA.HI.X.SX32 R19, R27, R0, 0x1, P3 ;  /* 0x000000001b137211 */ /* 0x001fc600018f0eff */
[----:B-1----:R-:W2:Y:S01]  /*d730*/  LDL.LU R6, [R1+0x15c] ;  /* 0x00015c0001067983 */ /* 0x002ea20000300800 */
[----:B------:R-:W-:-:S05]  /*d740*/  LEA R20, P4, R26, R13, 0x1 ;  /* 0x0000000d1a147211 */ /* 0x000fca00078808ff */
[----:B------:R0:W-:Y:S04]  /*d750*/  STL [R1+0x2030], R20 ;  /* 0x0020301401007387 */ /* 0x0001e80000100800 */
[----:B------:R-:W4:Y:S01]  /*d760*/  LDL.LU R27, [R1+0x158] ;  /* 0x00015800011b7983 */ /* 0x000f220000300800 */
[----:B0-----:R-:W-:-:S03]  /*d770*/  LEA R20, P3, R15, R13, 0x1 ;  /* 0x0000000d0f147211 */ /* 0x001fc600078608ff */
[----:B------:R0:W-:Y:S04]  /*d780*/  STL [R1+0x1ffc], R19 ;  /* 0x001ffc1301007387 */ /* 0x0001e80000100800 */
[----:B------:R1:W-:Y:S01]  /*d790*/  STL [R1+0x2038], R20 ;  /* 0x0020381401007387 */ /* 0x0003e20000100800 */
[----:B0-----:R-:W-:-:S03]  /*d7a0*/  LEA.HI.X.SX32 R19, R5, R0, 0x1, P2 ;  /* 0x0000000005137211 */ /* 0x001fc600010f0eff */
[----:B------:R-:W4:Y:S04]  /*d7b0*/  LDL.LU R5, [R1+0x154] ;  /* 0x0001540001057983 */ /* 0x000f280000300800 */
[----:B------:R0:W-:Y:S01]  /*d7c0*/  STL [R1+0x2004], R19 ;  /* 0x0020041301007387 */ /* 0x0001e20000100800 */
[----:B-1----:R-:W-:-:S05]  /*d7d0*/  LEA R20, P2, R14, R13, 0x1 ;  /* 0x0000000d0e147211 */ /* 0x002fca00078408ff */
[----:B------:R-:W-:Y:S01]  /*d7e0*/  STL [R1+0x2040], R20 ;  /* 0x0020401401007387 */ /* 0x000fe20000100800 */
[----:B0-----:R-:W-:-:S03]  /*d7f0*/  LEA.HI.X.SX32 R19, R4, R0, 0x1, P1 ;  /* 0x0000000004137211 */ /* 0x001fc600008f0eff */
[----:B------:R-:W4:Y:S04]  /*d800*/  LDL.LU R4, [R1+0x150] ;  /* 0x0001500001047983 */ /* 0x000f280000300800 */
[----:B------:R0:W-:Y:S02]  /*d810*/  STL [R1+0x200c], R19 ;  /* 0x00200c1301007387 */ /* 0x0001e40000100800 */
[----:B0-----:R-:W-:Y:S02]  /*d820*/  LEA.HI.X.SX32 R19, R18, R0, 0x1, P0 ;  /* 0x0000000012137211 */ /* 0x001fe400000f0eff */
[----:B---3--:R-:W-:-:S05]  /*d830*/  LEA R20, P1, R12, R13, 0x1 ;  /* 0x0000000d0c147211 */ /* 0x008fca00078208ff */
[----:B------:R0:W-:Y:S04]  /*d840*/  STL [R1+0x2048], R20 ;  /* 0x0020481401007387 */ /* 0x0001e80000100800 */
[----:B------:R-:W3:Y:S04]  /*d850*/  LDL.LU R18, [R1+0x14c] ;  /* 0x00014c0001127983 */ /* 0x000ee80000300800 */
[----:B------:R1:W-:Y:S01]  /*d860*/  STL [R1+0x2014], R19 ;  /* 0x0020141301007387 */ /* 0x0003e20000100800 */
[----:B0-----:R-:W-:Y:S02]  /*d870*/  LEA R20, P0, R3, R13, 0x1 ;  /* 0x0000000d03147211 */ /* 0x001fe400078008ff */
[----:B-1----:R-:W-:-:S02]  /*d880*/  LEA.HI.X.SX32 R19, R17, R0, 0x1, P6 ;  /* 0x0000000011137211 */ /* 0x002fc400030f0eff */
[----:B------:R-:W3:Y:S04]  /*d890*/  LDL.LU R17, [R1+0x148] ;  /* 0x0001480001117983 */ /* 0x000ee80000300800 */
[----:B------:R0:W-:Y:S04]  /*d8a0*/  STL [R1+0x2050], R20 ;  /* 0x0020501401007387 */ /* 0x0001e80000100800 */
        /* <DEDUP_REMOVED lines=22> */
[----:B-1----:R-:W-:-:S03]  /*da10*/  LEA.HI.X.SX32 R19, R12, R0, 0x1, P1 ;  /* 0x000000000c137211 */ /* 0x002fc600008f0eff */
[----:B------:R0:W-:Y:S04]  /*da20*/  STL [R1+0x2078], R20 ;  /* 0x0020781401007387 */ /* 0x0001e80000100800 */
[----:B------:R-:W3:Y:S04]  /*da30*/  LDL.LU R12, [R1+0x134] ;  /* 0x00013400010c7983 */ /* 0x000ee80000300800 */
[----:B------:R2:W-:Y:S01]  /*da40*/  STL [R1+0x2044], R19 ;  /* 0x0020441301007387 */ /* 0x0005e20000100800 */
[----:B0-----:R-:W-:-:S03]  /*da50*/  LEA.HI.X.SX32 R20, R3, R0, 0x1, P0 ;  /* 0x0000000003147211 */ /* 0x001fc600000f0eff */
        /* <DEDUP_REMOVED lines=15> */
[-C--:B-1----:R-:W-:Y:S02]  /*db50*/  LEA.HI.X.SX32 R20, R9, R0.reuse, 0x1, P4 ;  /* 0x0000000009147211 */ /* 0x082fe400020f0eff */
[----:B------:R-:W4:Y:S04]  /*db60*/  LDL.LU R9, [R1+0x120] ;  /* 0x0001200001097983 */ /* 0x000f280000300800 */
[----:B------:R-:W-:Y:S04]  /*db70*/  STL [R1+0x2098], R19 ;  /* 0x0020981301007387 */ /* 0x000fe80000100800 */
[----:B------:R0:W-:Y:S02]  /*db80*/  STL [R1+0x2064], R20 ;  /* 0x0020641401007387 */ /* 0x0001e40000100800 */
[----:B0-----:R-:W-:-:S02]  /*db90*/  LEA.HI.X.SX32 R20, R8, R0, 0x1, P3 ;  /* 0x0000000008147211 */ /* 0x001fc400018f0eff */
[----:B------:R-:W4:Y:S01]  /*dba0*/  LDL.LU R8, [R1+0x11c] ;  /* 0x00011c0001087983 */ /* 0x000f220000300800 */
[----:B------:R-:W-:Y:S02]  /*dbb0*/  LEA.HI.X.SX32 R4, R4, R0, 0x1, P5 ;  /* 0x0000000004047211 */ /* 0x000fe400028f0eff */
        /* <DEDUP_REMOVED lines=23> */
[----:B0-----:R-:W-:-:S05]  /*dd30*/  LEA R19, P6, R14, R13, 0x1 ;  /* 0x0000000d0e137211 */ /* 0x001fca00078c08ff */
[----:B------:R-:W-:Y:S04]  /*dd40*/  STL [R1+0x20c8], R19 ;  /* 0x0020c81301007387 */ /* 0x000fe80000100800 */
[----:B------:R0:W-:Y:S01]  /*dd50*/  STL [R1+0x2094], R4 ;  /* 0x0020940401007387 */ /* 0x0001e20000100800 */
[----:B-1----:R-:W-:-:S03]  /*dd60*/  LEA.HI.X.SX32 R20, R18, R0, 0x1, P4 ;  /* 0x0000000012147211 */ /* 0x002fc600020f0eff */
[----:B0-----:R-:W3:Y:S01]  /*dd70*/  LDL.LU R4, [R1+0x100] ;  /* 0x0001000001047983 */ /* 0x001ee20000300800 */
[----:B------:R-:W-:-:S05]  /*dd80*/  LEA R19, P5, R12, R13, 0x1 ;  /* 0x0000000d0c137211 */ /* 0x000fca00078a08ff */
[----:B------:R0:W-:Y:S01]  /*dd90*/  STL [R1+0x20d0], R19 ;  /* 0x0020d01301007387 */ /* 0x0001e20000100800 */
[----:B------:R-:W-:-:S03]  /*dda0*/  LEA R18, P4, R3, R13, 0x1 ;  /* 0x0000000d03127211 */ /* 0x000fc600078808ff */
[----:B0-----:R-:W3:Y:S04]  /*ddb0*/  LDL.LU R19, [R1+0xf8] ;  /* 0x0000f80001137983 */ /* 0x001ee80000300800 */
[----:B------:R-:W-:Y:S04]  /*ddc0*/  STL [R1+0x209c], R20 ;  /* 0x00209c1401007387 */ /* 0x000fe80000100800 */
[----:B------:R0:W-:Y:S04]  /*ddd0*/  STL [R1+0x20d8], R18 ;  /* 0x0020d81201007387 */ /* 0x0001e80000100800 */
[----:B0-----:R-:W3:Y:S01]  /*dde0*/  LDL.LU R18, [R1+0xf0] ;  /* 0x0000f00001127983 */ /* 0x001ee20000300800 */
[----:B------:R-:W-:-:S05]  /*ddf0*/  LEA.HI.X.SX32 R17, R17, R0, 0x1, P3 ;  /* 0x0000000011117211 */ /* 0x000fca00018f0eff */
[----:B------:R0:W-:Y:S02]  /*de00*/  STL [R1+0x20a4], R17 ;  /* 0x0020a41101007387 */ /* 0x0001e40000100800 */
[----:B0-----:R-:W-:Y:S02]  /*de10*/  LEA.HI.X.SX32 R17, R16, R0, 0x1, P2 ;  /* 0x0000000010117211 */ /* 0x001fe400010f0eff */
[----:B--2---:R-:W-:-:S05]  /*de20*/  LEA R20, P3, R11, R13, 0x1 ;  /* 0x0000000d0b147211 */ /* 0x004fca00078608ff */
[----:B------:R-:W-:Y:S04]  /*de30*/  STL [R1+0x20e0], R20 ;  /* 0x0020e01401007387 */ /* 0x000fe80000100800 */
[----:B------:R0:W-:Y:S01]  /*de40*/  STL [R1+0x20ac], R17 ;  /* 0x0020ac1101007387 */ /* 0x0001e20000100800 */
[----:B------:R-:W-:-:S03]  /*de50*/  LEA.HI.X.SX32 R16, R26, R0, 0x1, P1 ;  /* 0x000000001a107211 */ /* 0x000fc600008f0eff */
[----:B0-----:R-:W2:Y:S01]  /*de60*/  LDL.LU R17, [R1+0xe8] ;  /* 0x0000e80001117983 */ /* 0x001ea20000300800 */
[----:B----4-:R-:W-:-:S05]  /*de70*/  LEA R20, P2, R10, R13, 0x1 ;  /* 0x0000000d0a147211 */ /* 0x010fca00078408ff */
[----:B------:R0:W-:Y:S04]  /*de80*/  STL [R1+0x20e8], R20 ;  /* 0x0020e81401007387 */ /* 0x0001e80000100800 */
[----:B------:R-:W4:Y:S01]  /*de90*/  LDL.LU R26, [R1+0xe4] ;  /* 0x0000e400011a7983 */ /* 0x000f220000300800 */
[----:B------:R-:W-:-:S03]  /*dea0*/  LEA.HI.X.SX32 R15, R15, R0, 0x1, P0 ;  /* 0x000000000f0f7211 */ /* 0x000fc600000f0eff */
[----:B------:R1:W-:Y:S01]  /*deb0*/  STL [R1+0x20b4], R16 ;  /* 0x0020b41001007387 */ /* 0x0003e20000100800 */
[----:B0-----:R-:W-:-:S03]  /*dec0*/  LEA R20, P1, R9, R13, 0x1 ;  /* 0x0000000d09147211 */ /* 0x001fc600078208ff */
[----:B-1----:R-:W4:Y:S04]  /*ded0*/  LDL.LU R16, [R1+0xe0] ;  /* 0x0000e00001107983 */ /* 0x002f280000300800 */
[----:B------:R0:W-:Y:S01]  /*dee0*/  STL [R1+0x20f0], R20 ;  /* 0x0020f01401007387 */ /* 0x0001e20000100800 */
[----:B------:R-:W-:-:S03]  /*def0*/  LEA.HI.X.SX32 R14, R14, R0, 0x1, P6 ;  /* 0x000000000e0e7211 */ /* 0x000fc600030f0eff */
[----:B------:R1:W-:Y:S01]  /*df00*/  STL [R1+0x20bc], R15 ;  /* 0x0020bc0f01007387 */ /* 0x0003e20000100800 */
[-C--:B------:R-:W-:Y:S02]  /*df10*/  LEA.HI.X.SX32 R12, R12, R0.reuse, 0x1, P5 ;  /* 0x000000000c0c7211 */ /* 0x080fe400028f0eff */
[----:B0-----:R-:W-:Y:S01]  /*df20*/  LEA R20, P0, R8, R13, 0x1 ;  /* 0x0000000d08147211 */ /* 0x001fe200078008ff */
[----:B-1----:R-:W4:Y:S04]  /*df30*/  LDL.LU R15, [R1+0xdc] ;  /* 0x0000dc00010f7983 */ /* 0x002f280000300800 */
[----:B------:R-:W-:Y:S04]  /*df40*/  STL [R1+0x20f8], R20 ;  /* 0x0020f81401007387 */ /* 0x000fe80000100800 */
[----:B------:R0:W-:Y:S04]  /*df50*/  STL [R1+0x20c4], R14 ;  /* 0x0020c40e01007387 */ /* 0x0001e80000100800 */
[----:B0-----:R-:W4:Y:S01]  /*df60*/  LDL.LU R14, [R1+0xd4] ;  /* 0x0000d400010e7983 */ /* 0x001f220000300800 */
[----:B------:R-:W-:-:S02]  /*df70*/  LEA.HI.X.SX32 R10, R10, R0, 0x1, P2 ;  /* 0x000000000a0a7211 */ /* 0x000fc400010f0eff */
[-C--:B------:R-:W-:Y:S02]  /*df80*/  LEA.HI.X.SX32 R9, R9, R0.reuse, 0x1, P1 ;  /* 0x0000000009097211 */ /* 0x080fe400008f0eff */
[----:B------:R-:W-:Y:S02]  /*df90*/  LEA.HI.X.SX32 R8, R8, R0, 0x1, P0 ;  /* 0x0000000008087211 */ /* 0x000fe400000f0eff */
[----:B---3--:R-:W-:-:S05]  /*dfa0*/  LEA R20, P6, R7, R13, 0x1 ;  /* 0x0000000d07147211 */ /* 0x008fca00078c08ff */
[----:B------:R-:W-:Y:S04]  /*dfb0*/  STL [R1+0x2100], R20 ;  /* 0x0021001401007387 */ /* 0x000fe80000100800 */
[----:B------:R0:W-:Y:S02]  /*dfc0*/  STL [R1+0x20cc], R12 ;  /* 0x0020cc0c01007387 */ /* 0x0001e40000100800 */
[-C--:B0-----:R-:W-:Y:S02]  /*dfd0*/  LEA.HI.X.SX32 R12, R3, R0.reuse, 0x1, P4 ;  /* 0x00000000030c7211 */ /* 0x081fe400020f0eff */
[----:B------:R-:W-:Y:S01]  /*dfe0*/  LEA R20, P5, R6, R13, 0x1 ;  /* 0x0000000d06147211 */ /* 0x000fe200078a08ff */
[----:B------:R-:W3:Y:S04]  /*dff0*/  LDL.LU R3, [R1+0xcc] ;  /* 0x0000cc0001037983 */ /* 0x000ee80000300800 */
[----:B------:R0:W-:Y:S04]  /*e000*/  STL [R1+0x2108], R20 ;  /* 0x0021081401007387 */ /* 0x0001e80000100800 */
[----:B------:R1:W-:Y:S01]  /*e010*/  STL [R1+0x20d4], R12 ;  /* 0x0020d40c01007387 */ /* 0x0003e20000100800 */
[----:B0-----:R-:W-:-:S02]  /*e020*/  LEA.HI.X.SX32 R20, R11, R0, 0x1, P3 ;  /* 0x000000000b147211 */ /* 0x001fc400018f0eff */
[-C--:B------:R-:W-:Y:S01]  /*e030*/  LEA R21, P4, R27, R13.reuse, 0x1 ;  /* 0x0000000d1b157211 */ /* 0x080fe200078808ff */
[----:B-1----:R-:W3:Y:S04]  /*e040*/  LDL.LU R12, [R1+0xc8] ;  /* 0x0000c800010c7983 */ /* 0x002ee80000300800 */
[----:B------:R-:W-:Y:S04]  /*e050*/  STL [R1+0x2110], R21 ;  /* 0x0021101501007387 */ /* 0x000fe80000100800 */
[----:B------:R-:W-:Y:S01]  /*e060*/  STL [R1+0x20dc], R20 ;  /* 0x0020dc1401007387 */ /* 0x000fe20000100800 */
[----:B------:R-:W-:-:S05]  /*e070*/  LEA R11, P3, R5, R13, 0x1 ;  /* 0x0000000d050b7211 */ /* 0x000fca00078608ff */
[----:B------:R0:W-:Y:S04]  /*e080*/  STL [R1+0x2118], R11 ;  /* 0x0021180b01007387 */ /* 0x0001e80000100800 */
[----:B0-----:R-:W3:Y:S04]  /*e090*/  LDL.LU R11, [R1+0xc0] ;  /* 0x0000c000010b7983 */ /* 0x001ee80000300800 */
[----:B------:R0:W-:Y:S04]  /*e0a0*/  STL [R1+0x20e4], R10 ;  /* 0x0020e40a01007387 */ /* 0x0001e80000100800 */
[----:B0-----:R-:W3:Y:S01]  /*e0b0*/  LDL.LU R10, [R1+0xb8] ;  /* 0x0000b800010a7983 */ /* 0x001ee20000300800 */
[----:B------:R-:W-:-:S05]  /*e0c0*/  LEA R20, P2, R4, R13, 0x1 ;  /* 0x0000000d04147211 */ /* 0x000fca00078408ff */
[----:B------:R-:W-:Y:S04]  /*e0d0*/  STL [R1+0x2120], R20 ;  /* 0x0021201401007387 */ /* 0x000fe80000100800 */
[----:B------:R0:W-:Y:S04]  /*e0e0*/  STL [R1+0x20ec], R9 ;  /* 0x0020ec0901007387 */ /* 0x0001e80000100800 */
[----:B0-----:R-:W3:Y:S01]  /*e0f0*/  LDL.LU R9, [R1+0xac] ;  /* 0x0000ac0001097983 */ /* 0x001ee20000300800 */
[----:B------:R-:W-:-:S05]  /*e100*/  LEA R20, P1, R19, R13, 0x1 ;  /* 0x0000000d13147211 */ /* 0x000fca00078208ff */
[----:B------:R-:W-:Y:S04]  /*e110*/  STL [R1+0x2128], R20 ;  /* 0x0021281401007387 */ /* 0x000fe80000100800 */
[----:B------:R0:W-:Y:S01]  /*e120*/  STL [R1+0x20f4], R8 ;  /* 0x0020f40801007387 */ /* 0x0001e20000100800 */
[----:B------:R-:W-:-:S03]  /*e130*/  LEA R21, P0, R18, R13, 0x1 ;  /* 0x0000000d12157211 */ /* 0x000fc600078008ff */
[----:B0-----:R-:W3:Y:S01]  /*e140*/  LDL.LU R8, [R1+0xa8] ;  /* 0x0000a80001087983 */ /* 0x001ee20000300800 */
[----:B------:R-:W-:-:S03]  /*e150*/  LEA.HI.X.SX32 R20, R7, R0, 0x1, P6 ;  /* 0x0000000007147211 */ /* 0x000fc600030f0eff */
[----:B------:R0:W-:Y:S04]  /*e160*/  STL [R1+0x2130], R21 ;  /* 0x0021301501007387 */ /* 0x0001e80000100800 */
[----:B------:R-:W3:Y:S04]  /*e170*/  LDL.LU R7, [R1+0xa0] ;  /* 0x0000a00001077983 */ /* 0x000ee80000300800 */
[----:B------:R4:W-:Y:S01]  /*e180*/  STL [R1+0x20fc], R20 ;  /* 0x0020fc1401007387 */ /* 0x0009e20000100800 */
[----:B0-----:R-:W-:Y:S02]  /*e190*/  LEA.HI.X.SX32 R21, R6, R0, 0x1, P5 ;  /* 0x0000000006157211 */ /* 0x001fe400028f0eff */
[----:B--2---:R-:W-:-:S05]  /*e1a0*/  LEA R23, P6, R17, R13, 0x1 ;  /* 0x0000000d11177211 */ /* 0x004fca00078c08ff */
[----:B------:R-:W-:Y:S04]  /*e1b0*/  STL [R1+0x2138], R23 ;  /* 0x0021381701007387 */ /* 0x000fe80000100800 */
[----:B------:R-:W2:Y:S01]  /*e1c0*/  LDL.LU R6, [R1+0x9c] ;  /* 0x00009c0001067983 */ /* 0x000ea20000300800 */
[----:B----4-:R-:W-:-:S03]  /*e1d0*/  LEA R20, P5, R26, R13, 0x1 ;  /* 0x0000000d1a147211 */ /* 0x010fc600078a08ff */
[----:B------:R0:W-:Y:S04]  /*e1e0*/  STL [R1+0x2104], R21 ;  /* 0x0021041501007387 */ /* 0x0001e80000100800 */
[----:B------:R1:W-:Y:S01]  /*e1f0*/  STL [R1+0x2140], R20 ;  /* 0x0021401401007387 */ /* 0x0003e20000100800 */
[----:B0-----:R-:W-:-:S03]  /*e200*/  LEA.HI.X.SX32 R21, R27, R0, 0x1, P4 ;  /* 0x000000001b157211 */ /* 0x001fc600020f0eff */
[----:B------:R-:W4:Y:S01]  /*e210*/  LDL.LU R27, [R1+0x98] ;  /* 0x00009800011b7983 */ /* 0x000f220000300800 */
[----:B-1----:R-:W-:-:S03]  /*e220*/  LEA R20, P4, R16, R13, 0x1 ;  /* 0x0000000d10147211 */ /* 0x002fc600078808ff */
        /* <DEDUP_REMOVED lines=11> */
[----:B------:R-:W-:Y:S01]  /*e2e0*/  STL [R1+0x2158], R20 ;  /* 0x0021581401007387 */ /* 0x000fe20000100800 */
[-C--:B0-----:R-:W-:Y:S02]  /*e2f0*/  LEA.HI.X.SX32 R21, R19, R0.reuse, 0x1, P1 ;  /* 0x0000000013157211 */ /* 0x081fe400008f0eff */
[-C--:B------:R-:W-:Y:S02]  /*e300*/  LEA.HI.X.SX32 R19, R18, R0.reuse, 0x1, P0 ;  /* 0x0000000012137211 */ /* 0x080fe400000f0eff */
[-C--:B------:R-:W-:Y:S01]  /*e310*/  LEA.HI.X.SX32 R17, R17, R0.reuse, 0x1, P6 ;  /* 0x0000000011117211 */ /* 0x080fe200030f0eff */
[----:B------:R0:W-:Y:S04]  /*e320*/  STL [R1+0x2124], R21 ;  /* 0x0021241501007387 */ /* 0x0001e80000100800 */
[----:B0-----:R-:W4:Y:S01]  /*e330*/  LDL.LU R21, [R1+0x84] ;  /* 0x0000840001157983 */ /* 0x001f220000300800 */
[----:B------:R-:W-:-:S02]  /*e340*/  LEA.HI.X.SX32 R15, R15, R0, 0x1, P3 ;  /* 0x000000000f0f7211 */ /* 0x000fc400018f0eff */
[----:B---3--:R-:W-:-:S05]  /*e350*/  LEA R20, P1, R3, R13, 0x1 ;  /* 0x0000000d03147211 */ /* 0x008fca00078208ff */
[----:B------:R0:W-:Y:S04]  /*e360*/  STL [R1+0x2160], R20 ;  /* 0x0021601401007387 */ /* 0x0001e80000100800 */
[----:B------:R-:W-:Y:S01]  /*e370*/  STL [R1+0x212c], R19 ;  /* 0x00212c1301007387 */ /* 0x000fe20000100800 */
[----:B------:R-:W-:-:S05]  /*e380*/  LEA R18, P0, R12, R13, 0x1 ;  /* 0x0000000d0c127211 */ /* 0x000fca00078008ff */
[----:B------:R-:W-:Y:S04]  /*e390*/  STL [R1+0x2168], R18 ;  /* 0x0021681201007387 */ /* 0x000fe80000100800 */
[----:B------:R1:W-:Y:S04]  /*e3a0*/  STL [R1+0x2134], R17 ;  /* 0x0021341101007387 */ /* 0x0003e80000100800 */
[----:B0-----:R-:W3:Y:S01]  /*e3b0*/  LDL.LU R20, [R1+0x80] ;  /* 0x0000800001147983 */ /* 0x001ee20000300800 */
[----:B-1----:R-:W-:Y:S02]  /*e3c0*/  LEA.HI.X.SX32 R17, R26, R0, 0x1, P5 ;  /* 0x000000001a117211 */ /* 0x002fe400028f0eff */
[----:B------:R-:W-:-:S05]  /*e3d0*/  LEA R18, P6, R11, R13, 0x1 ;  /* 0x0000000d0b127211 */ /* 0x000fca00078c08ff */
[----:B------:R0:W-:Y:S04]  /*e3e0*/  STL [R1+0x2170], R18 ;  /* 0x0021701201007387 */ /* 0x0001e80000100800 */
[----:B------:R-:W3:Y:S04]  /*e3f0*/  LDL.LU R26, [R1+0x7c] ;  /* 0x00007c00011a7983 */ /* 0x000ee80000300800 */
[----:B------:R1:W-:Y:S01]  /*e400*/  STL [R1+0x213c], R17 ;  /* 0x00213c1101007387 */ /* 0x0003e20000100800 */
[----:B0-----:R-:W-:Y:S02]  /*e410*/  LEA R18, P5, R10, R13, 0x1 ;  /* 0x0000000d0a127211 */ /* 0x001fe400078a08ff */
[----:B-1----:R-:W-:-:S03]  /*e420*/  LEA.HI.X.SX32 R17, R16, R0, 0x1, P4 ;  /* 0x0000000010117211 */ /* 0x002fc600020f0eff */
[----:B------:R-:W-:Y:S04]  /*e430*/  STL [R1+0x2178], R18 ;  /* 0x0021781201007387 */ /* 0x000fe80000100800 */
[----:B------:R-:W-:Y:S04]  /*e440*/  STL [R1+0x2144], R17 ;  /* 0x0021441101007387 */ /* 0x000fe80000100800 */
[----:B------:R-:W3:Y:S01]  /*e450*/  LDL.LU R19, [R1+0x78] ;  /* 0x0000780001137983 */ /* 0x000ee20000300800 */
[----:B------:R-:W-:-:S05]  /*e460*/  LEA R16, P4, R9, R13, 0x1 ;  /* 0x0000000d09107211 */ /* 0x000fca00078808ff */
[----:B------:R0:W-:Y:S04]  /*e470*/  STL [R1+0x2180], R16 ;  /* 0x0021801001007387 */ /* 0x0001e80000100800 */
[----:B------:R1:W-:Y:S01]  /*e480*/  STL [R1+0x214c], R15 ;  /* 0x00214c0f01007387 */ /* 0x0003e20000100800 */
[----:B0-----:R-:W-:Y:S02]  /*e490*/  LEA R16, P3, R8, R13, 0x1 ;  /* 0x0000000d08107211 */ /* 0x001fe400078608ff */
[----:B-1----:R-:W-:-:S03]  /*e4a0*/  LEA.HI.X.SX32 R15, R14, R0, 0x1, P2 ;  /* 0x000000000e0f7211 */ /* 0x002fc600010f0eff */
[----:B------:R-:W-:Y:S01]  /*e4b0*/  STL [R1+0x2188], R16 ;  /* 0x0021881001007387 */ /* 0x000fe20000100800 */
[----:B------:R-:W-:-:S03]  /*e4c0*/  LEA R14, P2, R7, R13, 0x1 ;  /* 0x0000000d070e7211 */ /* 0x000fc600078408ff */
[----:B------:R-:W3:Y:S04]  /*e4d0*/  LDL.LU R18, [R1+0x74] ;  /* 0x0000740001127983 */ /* 0x000ee80000300800 */
[----:B------:R0:W-:Y:S04]  /*e4e0*/  STL [R1+0x2154], R15 ;  /* 0x0021540f01007387 */ /* 0x0001e80000100800 */
[----:B------:R2:W-:Y:S01]  /*e4f0*/  STL [R1+0x2190], R14 ;  /* 0x0021900e01007387 */ /* 0x0005e20000100800 */
[----:B0-----:R-:W-:-:S03]  /*e500*/  LEA.HI.X.SX32 R15, R3, R0, 0x1, P1 ;  /* 0x00000000030f7211 */ /* 0x001fc600008f0eff */
[----:B------:R-:W3:Y:S01]  /*e510*/  LDL.LU R3, [R1+0x6c] ;  /* 0x00006c0001037983 */ /* 0x000ee20000300800 */
[----:B------:R-:W-:-:S03]  /*e520*/  LEA.HI.X.SX32 R12, R12, R0, 0x1, P0 ;  /* 0x000000000c0c7211 */ /* 0x000fc600000f0eff */
[----:B------:R-:W-:Y:S04]  /*e530*/  STL [R1+0x215c], R15 ;  /* 0x00215c0f01007387 */ /* 0x000fe80000100800 */
[----:B------:R-:W3:Y:S01]  /*e540*/  LDL.LU R17, [R1+0x64] ;  /* 0x0000640001117983 */ /* 0x000ee20000300800 */
[----:B------:R-:W-:Y:S02]  /*e550*/  LEA.HI.X.SX32 R10, R10, R0, 0x1, P5 ;  /* 0x000000000a0a7211 */ /* 0x000fe400028f0eff */
[----:B--2---:R-:W-:-:S05]  /*e560*/  LEA R14, P1, R6, R13, 0x1 ;  /* 0x0000000d060e7211 */ /* 0x004fca00078208ff */
[----:B------:R4:W-:Y:S04]  /*e570*/  STL [R1+0x2198], R14 ;  /* 0x0021980e01007387 */ /* 0x0009e80000100800 */
[----:B------:R0:W-:Y:S04]  /*e580*/  STL [R1+0x2164], R12 ;  /* 0x0021640c01007387 */ /* 0x0001e80000100800 */
[----:B------:R-:W2:Y:S01]  /*e590*/  LDL.LU R16, [R1+0x5c] ;  /* 0x00005c0001107983 */ /* 0x000ea20000300800 */
[----:B----4-:R-:W-:Y:S02]  /*e5a0*/  LEA R14, P0, R27, R13, 0x1 ;  /* 0x0000000d1b0e7211 */ /* 0x010fe400078008ff */
[----:B0-----:R-:W-:-:S03]  /*e5b0*/  LEA.HI.X.SX32 R12, R11, R0, 0x1, P6 ;  /* 0x000000000b0c7211 */ /* 0x001fc600030f0eff */
[----:B------:R0:W-:Y:S04]  /*e5c0*/  STL [R1+0x21a0], R14 ;  /* 0x0021a00e01007387 */ /* 0x0001e80000100800 */
[----:B------:R-:W-:Y:S04]  /*e5d0*/  STL [R1+0x216c], R12 ;  /* 0x00216c0c01007387 */ /* 0x000fe80000100800 */
[----:B------:R-:W4:Y:S01]  /*e5e0*/  LDL.LU R15, [R1+0x54] ;  /* 0x00005400010f7983 */ /* 0x000f220000300800 */
[----:B------:R-:W-:-:S05]  /*e5f0*/  LEA R11, P6, R5, R13, 0x1 ;  /* 0x0000000d050b7211 */ /* 0x000fca00078c08ff */
[----:B------:R1:W-:Y:S04]  /*e600*/  STL [R1+0x21a8], R11 ;  /* 0x0021a80b01007387 */ /* 0x0003e80000100800 */
[----:B0-----:R-:W4:Y:S04]  /*e610*/  LDL.LU R14, [R1+0x4c] ;  /* 0x00004c00010e7983 */ /* 0x001f280000300800 */
[----:B------:R0:W-:Y:S01]  /*e620*/  STL [R1+0x2174], R10 ;  /* 0x0021740a01007387 */ /* 0x0001e20000100800 */
[----:B-1----:R-:W-:Y:S02]  /*e630*/  LEA R11, P5, R4, R13, 0x1 ;  /* 0x0000000d040b7211 */ /* 0x002fe400078a08ff */
[----:B------:R-:W-:-:S03]  /*e640*/  LEA.HI.X.SX32 R8, R8, R0, 0x1, P3 ;  /* 0x0000000008087211 */ /* 0x000fc600018f0eff */
[----:B------:R1:W-:Y:S01]  /*e650*/  STL [R1+0x21b0], R11 ;  /* 0x0021b00b01007387 */ /* 0x0003e20000100800 */
[----:B0-----:R-:W-:-:S03]  /*e660*/  LEA.HI.X.SX32 R10, R9, R0, 0x1, P4 ;  /* 0x00000000090a7211 */ /* 0x001fc600020f0eff */
[----:B------:R-:W4:Y:S04]  /*e670*/  LDL.LU R12, [R1+0x48] ;  /* 0x00004800010c7983 */ /* 0x000f280000300800 */
[----:B------:R0:W-:Y:S01]  /*e680*/  STL [R1+0x217c], R10 ;  /* 0x00217c0a01007387 */ /* 0x0001e20000100800 */
[----:B------:R-:W-:Y:S02]  /*e690*/  LEA.HI.X.SX32 R6, R6, R0, 0x1, P1 ;  /* 0x0000000006067211 */ /* 0x000fe400008f0eff */
[----:B------:R-:W-:-:S05]  /*e6a0*/  LEA R9, P4, R21, R13, 0x1 ;  /* 0x0000000d15097211 */ /* 0x000fca00078808ff */
[----:B------:R-:W-:Y:S04]  /*e6b0*/  STL [R1+0x21b8], R9 ;  /* 0x0021b80901007387 */ /* 0x000fe80000100800 */
[----:B-1----:R-:W4:Y:S04]  /*e6c0*/  LDL.LU R11, [R1+0x44] ;  /* 0x00004400010b7983 */ /* 0x002f280000300800 */
[----:B------:R1:W-:Y:S04]  /*e6d0*/  STL [R1+0x2184], R8 ;  /* 0x0021840801007387 */ /* 0x0003e80000100800 */
[----:B0-----:R-:W4:Y:S01]  /*e6e0*/  LDL.LU R10, [R1+0x3c] ;  /* 0x00003c00010a7983 */ /* 0x001f220000300800 */
[----:B-1----:R-:W-:-:S02]  /*e6f0*/  LEA.HI.X.SX32 R8, R7, R0, 0x1, P2 ;  /* 0x0000000007087211 */ /* 0x002fc400010f0eff */
[-C--:B------:R-:W-:Y:S02]  /*e700*/  LEA.HI.X.SX32 R5, R5, R0.reuse, 0x1, P6 ;  /* 0x0000000005057211 */ /* 0x080fe400030f0eff */
[----:B------:R-:W-:Y:S02]  /*e710*/  LEA.HI.X.SX32 R4, R4, R0, 0x1, P5 ;  /* 0x0000000004047211 */ /* 0x000fe400028f0eff */
[----:B---3--:R-:W-:-:S05]  /*e720*/  LEA R9, P3, R20, R13, 0x1 ;  /* 0x0000000d14097211 */ /* 0x008fca00078608ff */
[----:B------:R0:W-:Y:S04]  /*e730*/  STL [R1+0x21c0], R9 ;  /* 0x0021c00901007387 */ /* 0x0001e80000100800 */
[----:B0-----:R-:W3:Y:S04]  /*e740*/  LDL.LU R9, [R1+0x38] ;  /* 0x0000380001097983 */ /* 0x001ee80000300800 */
[----:B------:R0:W-:Y:S01]  /*e750*/  STL [R1+0x218c], R8 ;  /* 0x00218c0801007387 */ /* 0x0001e20000100800 */
[----:B------:R-:W-:-:S05]  /*e760*/  LEA R7, P2, R26, R13, 0x1 ;  /* 0x0000000d1a077211 */ /* 0x000fca00078408ff */
[----:B------:R1:W-:Y:S04]  /*e770*/  STL [R1+0x21c8], R7 ;  /* 0x0021c80701007387 */ /* 0x0003e80000100800 */
[----:B0-----:R-:W3:Y:S04]  /*e780*/  LDL.LU R8, [R1+0x34] ;  /* 0x0000340001087983 */ /* 0x001ee80000300800 */
[----:B------:R0:W-:Y:S04]  /*e790*/  STL [R1+0x2194], R6 ;  /* 0x0021940601007387 */ /* 0x0001e80000100800 */
[----:B-1----:R-:W3:Y:S01]  /*e7a0*/  LDL.LU R7, [R1+0x30] ;  /* 0x0000300001077983 */ /* 0x002ee20000300800 */
[----:B------:R-:W-:-:S02]  /*e7b0*/  LEA R23, P1, R19, R13, 0x1 ;  /* 0x0000000d13177211 */ /* 0x000fc400078208ff */
[----:B0-----:R-:W-:-:S03]  /*e7c0*/  LEA.HI.X.SX32 R6, R27, R0, 0x1, P0 ;  /* 0x000000001b067211 */ /* 0x001fc600000f0eff */
[----:B------:R-:W-:Y:S04]  /*e7d0*/  STL [R1+0x21d0], R23 ;  /* 0x0021d01701007387 */ /* 0x000fe80000100800 */
[----:B------:R-:W3:Y:S04]  /*e7e0*/  LDL.LU R27, [R1+0x2c] ;  /* 0x00002c00011b7983 */ /* 0x000ee80000300800 */
[----:B------:R0:W-:Y:S04]  /*e7f0*/  STL [R1+0x219c], R6 ;  /* 0x00219c0601007387 */ /* 0x0001e80000100800 */
[----:B0-----:R-:W3:Y:S01]  /*e800*/  LDL.LU R6, [R1+0x28] ;  /* 0x0000280001067983 */ /* 0x001ee20000300800 */
[----:B------:R-:W-:-:S05]  /*e810*/  LEA R23, P0, R18, R13, 0x1 ;  /* 0x0000000d12177211 */ /* 0x000fca00078008ff */
[----:B------:R0:W-:Y:S04]  /*e820*/  STL [R1+0x21d8], R23 ;  /* 0x0021d81701007387 */ /* 0x0001e80000100800 */
[----:B------:R1:W-:Y:S01]  /*e830*/  STL [R1+0x21a4], R5 ;  /* 0x0021a40501007387 */ /* 0x0003e20000100800 */
[----:B0-----:R-:W-:-:S03]  /*e840*/  LEA R23, P6, R3, R13, 0x1 ;  /* 0x0000000d03177211 */ /* 0x001fc600078c08ff */
[----:B-1----:R-:W3:Y:S04]  /*e850*/  LDL.LU R5, [R1+0x1c] ;  /* 0x00001c0001057983 */ /* 0x002ee80000300800 */
[----:B------:R-:W-:Y:S04]  /*e860*/  STL [R1+0x21e0], R23 ;  /* 0x0021e01701007387 */ /* 0x000fe80000100800 */
[----:B------:R0:W-:Y:S04]  /*e870*/  STL [R1+0x21ac], R4 ;  /* 0x0021ac0401007387 */ /* 0x0001e80000100800 */
[----:B0-----:R-:W3:Y:S01]  /*e880*/  LDL.LU R4, [R1+0x14] ;  /* 0x0000140001047983 */ /* 0x001ee20000300800 */
[----:B------:R-:W-:-:S02]  /*e890*/  LEA R23, P5, R17, R13, 0x1 ;  /* 0x0000000d11177211 */ /* 0x000fc400078a08ff */
[----:B------:R-:W-:-:S03]  /*e8a0*/  LEA.HI.X.SX32 R21, R21, R0, 0x1, P4 ;  /* 0x0000000015157211 */ /* 0x000fc600020f0eff */
[----:B------:R0:W-:Y:S04]  /*e8b0*/  STL [R1+0x21e8], R23 ;  /* 0x0021e81701007387 */ /* 0x0001e80000100800 */
[----:B------:R4:W-:Y:S01]  /*e8c0*/  STL [R1+0x21b4], R21 ;  /* 0x0021b41501007387 */ /* 0x0009e20000100800 */
[-C--:B0-----:R-:W-:Y:S02]  /*e8d0*/  LEA.HI.X.SX32 R23, R20, R0.reuse, 0x1, P3 ;  /* 0x0000000014177211 */ /* 0x081fe400018f0eff */
[----:B--2---:R-:W-:Y:S02]  /*e8e0*/  LEA R25, P4, R16, R13, 0x1 ;  /* 0x0000000d10197211 */ /* 0x004fe400078808ff */
[----:B------:R-:W-:-:S03]  /*e8f0*/  LEA.HI.X.SX32 R20, R26, R0, 0x1, P2 ;  /* 0x000000001a147211 */ /* 0x000fc600010f0eff */
[----:B------:R-:W-:Y:S04]  /*e900*/  STL [R1+0x21f0], R25 ;  /* 0x0021f01901007387 */ /* 0x000fe80000100800 */
[----:B------:R-:W-:Y:S04]  /*e910*/  STL [R1+0x21bc], R23 ;  /* 0x0021bc1701007387 */ /* 0x000fe80000100800 */
[----:B------:R-:W2:Y:S01]  /*e920*/  LDL.LU R26, [R1+0x1ec] ;  /* 0x0001ec00011a7983 */ /* 0x000ea20000300800 */
[----:B----4-:R-:W-:-:S05]  /*e930*/  LEA R21, P3, R15, R13, 0x1 ;  /* 0x0000000d0f157211 */ /* 0x010fca00078608ff */
[----:B------:R0:W-:Y:S04]  /*e940*/  STL [R1+0x21f8], R21 ;  /* 0x0021f81501007387 */ /* 0x0001e80000100800 */
[----:B------:R1:W-:Y:S01]  /*e950*/  STL [R1+0x21c4], R20 ;  /* 0x0021c41401007387 */ /* 0x0003e20000100800 */
[-C--:B------:R-:W-:Y:S02]  /*e960*/  LEA.HI.X.SX32 R18, R18, R0.reuse, 0x1, P0 ;  /* 0x0000000012127211 */ /* 0x080fe400000f0eff */
[----:B0-----:R-:W-:Y:S02]  /*e970*/  LEA R21, P2, R14, R13, 0x1 ;  /* 0x0000000d0e157211 */ /* 0x001fe400078408ff */
[----:B-1----:R-:W-:-:S03]  /*e980*/  LEA.HI.X.SX32 R20, R19, R0, 0x1, P1 ;  /* 0x0000000013147211 */ /* 0x002fc600008f0eff */
[----:B------:R-:W-:Y:S04]  /*e990*/  STL [R1+0x2200], R21 ;  /* 0x0022001501007387 */ /* 0x000fe80000100800 */
[----:B------:R-:W-:Y:S01]  /*e9a0*/  STL [R1+0x21cc], R20 ;  /* 0x0021cc1401007387 */ /* 0x000fe20000100800 */
[----:B------:R-:W-:-:S05]  /*e9b0*/  LEA R19, P1, R12, R13, 0x1 ;  /* 0x0000000d0c137211 */ /* 0x000fca00078208ff */
[----:B------:R0:W-:Y:S04]  /*e9c0*/  STL [R1+0x2208], R19 ;  /* 0x0022081301007387 */ /* 0x0001e80000100800 */
[----:B------:R1:W-:Y:S01]  /*e9d0*/  STL [R1+0x21d4], R18 ;  /* 0x0021d41201007387 */ /* 0x0003e20000100800 */
[-C--:B0-----:R-:W-:Y:S02]  /*e9e0*/  LEA.HI.X.SX32 R19, R3, R0.reuse, 0x1, P6 ;  /* 0x0000000003137211 */ /* 0x081fe400030f0eff */
[----:B------:R-:W-:Y:S02]  /*e9f0*/  LEA.HI.X.SX32 R15, R15, R0, 0x1, P3 ;  /* 0x000000000f0f7211 */ /* 0x000fe400018f0eff */
[----:B------:R-:W-:-:S05]  /*ea00*/  LEA R20, P0, R11, R13, 0x1 ;  /* 0x0000000d0b147211 */ /* 0x000fca00078008ff */
[----:B------:R-:W-:Y:S01]  /*ea10*/  STL [R1+0x2210], R20 ;  /* 0x0022101401007387 */ /* 0x000fe20000100800 */
[----:B-1----:R-:W-:-:S03]  /*ea20*/  LEA R18, P6, R10, R13, 0x1 ;  /* 0x0000000d0a127211 */ /* 0x002fc600078c08ff */
[----:B------:R-:W4:Y:S04]  /*ea30*/  LDL.LU R3, [R1+0x1f4] ;  /* 0x0001f40001037983 */ /* 0x000f280000300800 */
[----:B------:R0:W-:Y:S04]  /*ea40*/  STL [R1+0x21dc], R19 ;  /* 0x0021dc1301007387 */ /* 0x0001e80000100800 */
[----:B------:R3:W-:Y:S01]  /*ea50*/  STL [R1+0x2218], R18 ;  /* 0x0022181201007387 */ /* 0x0007e20000100800 */
[-C--:B0-----:R-:W-:Y:S02]  /*ea60*/  LEA.HI.X.SX32 R19, R17, R0.reuse, 0x1, P5 ;  /* 0x0000000011137211 */ /* 0x081fe400028f0eff */
[----:B------:R-:W-:-:S03]  /*ea70*/  LEA.HI.X.SX32 R17, R16, R0, 0x1, P4 ;  /* 0x0000000010117211 */ /* 0x000fc600020f0eff */
[----:B------:R-:W-:Y:S01]  /*ea80*/  STL [R1+0x21e4], R19 ;  /* 0x0021e41301007387 */ /* 0x000fe20000100800 */
[----:B------:R-:W-:Y:S01]  /*ea90*/  IMAD R2, R2, c[0x0][0x190], RZ ;  /* 0x0000640002027a24 */ /* 0x000fe200078e02ff */
[----:B------:R-:W-:Y:S01]  /*eaa0*/  LEA.HI.X.SX32 R11, R11, R0, 0x1, P0 ;  /* 0x000000000b0b7211 */ /* 0x000fe200000f0eff */
[----:B------:R-:W-:Y:S02]  /*eab0*/  IMAD R22, R22, c[0x0][0x190], RZ ;  /* 0x0000640016167a24 */ /* 0x000fe400078e02ff */
[----:B------:R-:W-:Y:S01]  /*eac0*/  IMAD R24, R24, c[0x0][0x190], RZ ;  /* 0x0000640018187a24 */ /* 0x000fe200078e02ff */
[----:B---3--:R-:W-:-:S05]  /*ead0*/  LEA R18, P5, R9, R13, 0x1 ;  /* 0x0000000d09127211 */ /* 0x008fca00078a08ff */
[----:B------:R-:W-:Y:S04]  /*eae0*/  STL [R1+0x2220], R18 ;  /* 0x0022201201007387 */ /* 0x000fe80000100800 */
[----:B------:R0:W-:Y:S01]  /*eaf0*/  STL [R1+0x21ec], R17 ;  /* 0x0021ec1101007387 */ /* 0x0001e20000100800 */
[----:B------:R-:W-:-:S05]  /*eb00*/  LEA R16, P4, R8, R13, 0x1 ;  /* 0x0000000d08107211 */ /* 0x000fca00078808ff */
[----:B------:R1:W-:Y:S01]  /*eb10*/  STL [R1+0x2228], R16 ;  /* 0x0022281001007387 */ /* 0x0003e20000100800 */
[----:B0-----:R-:W-:-:S03]  /*eb20*/  LEA R17, P3, R7, R13, 0x1 ;  /* 0x0000000d07117211 */ /* 0x001fc600078608ff */
[----:B------:R0:W-:Y:S01]  /*eb30*/  STL [R1+0x21f4], R15 ;  /* 0x0021f40f01007387 */ /* 0x0001e20000100800 */
[-C--:B-1----:R-:W-:Y:S02]  /*eb40*/  LEA.HI.X.SX32 R16, R14, R0.reuse, 0x1, P2 ;  /* 0x000000000e107211 */ /* 0x082fe400010f0eff */
[----:B------:R-:W-:Y:S01]  /*eb50*/  LEA.HI.X.SX32 R14, R12, R0, 0x1, P1 ;  /* 0x000000000c0e7211 */ /* 0x000fe200008f0eff */
[----:B------:R-:W-:Y:S01]  /*eb60*/  STL [R1+0x2230], R17 ;  /* 0x0022301101007387 */ /* 0x000fe20000100800 */
[----:B0-----:R-:W-:-:S03]  /*eb70*/  LEA R15, P2, R27, R13, 0x1 ;  /* 0x0000000d1b0f7211 */ /* 0x001fc600078408ff */
[----:B------:R-:W-:Y:S04]  /*eb80*/  STL [R1+0x21fc], R16 ;  /* 0x0021fc1001007387 */ /* 0x000fe80000100800 */
[----:B------:R-:W-:Y:S04]  /*eb90*/  STL [R1+0x2234], R15 ;  /* 0x0022340f01007387 */ /* 0x000fe80000100800 */
[----:B------:R0:W-:Y:S01]  /*eba0*/  STL [R1+0x2204], R14 ;  /* 0x0022040e01007387 */ /* 0x0001e20000100800 */
[-C--:B------:R-:W-:Y:S02]  /*ebb0*/  LEA R12, P1, R6, R13.reuse, 0x1 ;  /* 0x0000000d060c7211 */ /* 0x080fe400078208ff */
[----:B0-----:R-:W-:-:S03]  /*ebc0*/  LEA R14, P0, R2, R13, 0x1 ;  /* 0x0000000d020e7211 */ /* 0x001fc600078008ff */
[----:B------:R0:W-:Y:S04]  /*ebd0*/  STL [R1+0x2238], R12 ;  /* 0x0022380c01007387 */ /* 0x0001e80000100800 */
[----:B------:R1:W-:Y:S01]  /*ebe0*/  STL [R1+0x220c], R11 ;  /* 0x00220c0b01007387 */ /* 0x0003e20000100800 */
[-C--:B------:R-:W-:Y:S02]  /*ebf0*/  LEA.HI.X.SX32 R8, R8, R0.reuse, 0x1, P4 ;  /* 0x0000000008087211 */ /* 0x080fe400020f0eff */
[-C--:B0-----:R-:W-:Y:S02]  /*ec00*/  LEA.HI.X.SX32 R12, R10, R0.reuse, 0x1, P6 ;  /* 0x000000000a0c7211 */ /* 0x081fe400030f0eff */
[----:B------:R-:W-:Y:S01]  /*ec10*/  LEA.HI.X.SX32 R10, R9, R0, 0x1, P5 ;  /* 0x00000000090a7211 */ /* 0x000fe200028f0eff */
[----:B------:R-:W-:Y:S04]  /*ec20*/  STL [R1+0x223c], R14 ;  /* 0x00223c0e01007387 */ /* 0x000fe80000100800 */
[----:B------:R-:W-:Y:S01]  /*ec30*/  STL [R1+0x2214], R12 ;  /* 0x0022140c01007387 */ /* 0x000fe20000100800 */
[----:B-1----:R-:W-:-:S05]  /*ec40*/  LEA R11, P6, R5, R13, 0x1 ;  /* 0x0000000d050b7211 */ /* 0x002fca00078c08ff */
[----:B------:R-:W-:Y:S04]  /*ec50*/  STL [R1+0x2240], R11 ;  /* 0x0022400b01007387 */ /* 0x000fe80000100800 */
[----:B------:R0:W-:Y:S01]  /*ec60*/  STL [R1+0x221c], R10 ;  /* 0x00221c0a01007387 */ /* 0x0001e20000100800 */
[-C--:B------:R-:W-:Y:S02]  /*ec70*/  LEA R9, P5, R4, R13.reuse, 0x1 ;  /* 0x0000000d04097211 */ /* 0x080fe400078a08ff */
[----:B0-----:R-:W-:-:S03]  /*ec80*/  LEA R10, P4, R22, R13, 0x1 ;  /* 0x0000000d160a7211 */ /* 0x001fc600078808ff */
[----:B------:R0:W-:Y:S04]  /*ec90*/  STL [R1+0x2244], R9 ;  /* 0x0022440901007387 */ /* 0x0001e80000100800 */
[----:B------:R1:W-:Y:S01]  /*eca0*/  STL [R1+0x2224], R8 ;  /* 0x0022240801007387 */ /* 0x0003e20000100800 */
[-C--:B0-----:R-:W-:Y:S02]  /*ecb0*/  LEA.HI.X.SX32 R9, R7, R0.reuse, 0x1, P3 ;  /* 0x0000000007097211 */ /* 0x081fe400018f0eff */
[-C--:B------:R-:W-:Y:S02]  /*ecc0*/  LEA.HI.X.SX32 R7, R27, R0.reuse, 0x1, P2 ;  /* 0x000000001b077211 */ /* 0x080fe400010f0eff */
[----:B-1----:R-:W-:Y:S01]  /*ecd0*/  LEA R8, P3, R24, R13, 0x1 ;  /* 0x0000000d18087211 */ /* 0x002fe200078608ff */
[----:B------:R-:W-:Y:S04]  /*ece0*/  STL [R1+0x2248], R10 ;  /* 0x0022480a01007387 */ /* 0x000fe80000100800 */
[----:B------:R-:W-:Y:S04]  /*ecf0*/  STL [R1+0x222c], R9 ;  /* 0x00222c0901007387 */ /* 0x000fe80000100800 */
[----:B------:R-:W-:Y:S04]  /*ed00*/  STL [R1+0x1f74], R8 ;  /* 0x001f740801007387 */ /* 0x000fe80000100800 */
[----:B------:R0:W-:Y:S02]  /*ed10*/  STL [R1+0x1f5c], R7 ;  /* 0x001f5c0701007387 */ /* 0x0001e40000100800 */
[----:B0-----:R-:W-:-:S02]  /*ed20*/  LEA.HI.X.SX32 R7, R6, R0, 0x1, P1 ;  /* 0x0000000006077211 */ /* 0x001fc400008f0eff */
[-C--:B------:R-:W-:Y:S02]  /*ed30*/  LEA.HI.X.SX32 R6, R2, R0.reuse, 0x1, P0 ;  /* 0x0000000002067211 */ /* 0x080fe400000f0eff */
[----:B------:R-:W3:Y:S01]  /*ed40*/  LDL.LU R2, [R1+0x2390] ;  /* 0x0023900001027983 */ /* 0x000ee20000300800 */
[----:B------:R-:W-:Y:S01]  /*ed50*/  IMAD.MOV.U32 R27, RZ, RZ, c[0x0][0x188] ;  /* 0x00006200ff1b7624 */ /* 0x000fe200078e00ff */
[----:B------:R-:W-:Y:S02]  /*ed60*/  LEA.HI.X.SX32 R5, R5, R0, 0x1, P6 ;  /* 0x0000000005057211 */ /* 0x000fe400030f0eff */
[----:B------:R0:W-:Y:S01]  /*ed70*/  STL [R1+0x1f60], R7 ;  /* 0x001f600701007387 */ /* 0x0001e20000100800 */
[----:B------:R-:W-:Y:S01]  /*ed80*/  IMAD R27, R27, 0x3f, RZ ;  /* 0x0000003f1b1b7824 */ /* 0x000fe200078e02ff */
[C---:B--2---:R-:W-:Y:S02]  /*ed90*/  LEA R16, P2, R26.reuse, c[0x0][0x160], 0x1 ;  /* 0x000058001a107a11 */ /* 0x044fe400078408ff */
[----:B------:R1:W-:Y:S02]  /*eda0*/  STL [R1+0x1f64], R6 ;  /* 0x001f640601007387 */ /* 0x0003e40000100800 */
[----:B------:R-:W-:-:S02]  /*edb0*/  LEA.HI.X.SX32 R17, R26, c[0x0][0x164], 0x1, P2 ;  /* 0x000059001a117a11 */ /* 0x000fc400010f0eff */
[----:B------:R2:W-:Y:S01]  /*edc0*/  STL [R1+0x1f68], R5 ;  /* 0x001f680501007387 */ /* 0x0005e20000100800 */
[-C--:B0-----:R-:W-:Y:S02]  /*edd0*/  LEA.HI.X.SX32 R7, R4, R0.reuse, 0x1, P5 ;  /* 0x0000000004077211 */ /* 0x081fe400028f0eff */
[-C--:B-1----:R-:W-:Y:S02]  /*ede0*/  LEA.HI.X.SX32 R6, R22, R0.reuse, 0x1, P4 ;  /* 0x0000000016067211 */ /* 0x082fe400020f0eff */
[----:B------:R-:W-:Y:S01]  /*edf0*/  LEA.HI.X.SX32 R0, R24, R0, 0x1, P3 ;  /* 0x0000000018007211 */ /* 0x000fe200018f0eff */
[----:B--2---:R-:W-:Y:S01]  /*ee00*/  IMAD.WIDE R4, R27, 0x2, R28 ;  /* 0x000000021b047825 */ /* 0x004fe200078e021c */
[----:B------:R-:W-:Y:S04]  /*ee10*/  STL [R1+0x1f6c], R7 ;  /* 0x001f6c0701007387 */ /* 0x000fe80000100800 */
[----:B------:R0:W-:Y:S01]  /*ee20*/  STL [R1+0x1f70], R6 ;  /* 0x001f700601007387 */ /* 0x0001e20000100800 */
[----:B------:R-:W-:-:S03]  /*ee30*/  IMAD.MOV.U32 R26, RZ, RZ, c[0x0][0x188] ;  /* 0x00006200ff1a7624 */ /* 0x000fc600078e00ff */
[----:B------:R1:W-:Y:S04]  /*ee40*/  STL [R1+0x1778], R0 ;  /* 0x0017780001007387 */ /* 0x0003e80000100800 */
[----:B------:R-:W-:Y:S01]  /*ee50*/  STL [R1+0x1f54], R4 ;  /* 0x001f540401007387 */ /* 0x000fe20000100800 */
[----:B0-----:R-:W-:-:S03]  /*ee60*/  IMAD.WIDE R6, R27, 0x2, R16 ;  /* 0x000000021b067825 */ /* 0x001fc600078e0210 */
[----:B------:R0:W-:Y:S04]  /*ee70*/  STL [R1+0x1f50], R5 ;  /* 0x001f500501007387 */ /* 0x0001e80000100800 */
[----:B------:R-:W-:Y:S01]  /*ee80*/  STL.64 [R1+0x1748], R16 ;  /* 0x0017481001007387 */ /* 0x000fe20000100a00 */
[----:B-1----:R-:W-:Y:S01]  /*ee90*/  IMAD R0, R26, 0x3e, RZ ;  /* 0x0000003e1a007824 */ /* 0x002fe200078e02ff */
[----:B----4-:R-:W-:-:S04]  /*eea0*/  LEA R12, P0, R3, c[0x0][0x160], 0x1 ;  /* 0x00005800030c7a11 */ /* 0x010fc800078008ff */
[----:B------:R-:W-:-:S05]  /*eeb0*/  LEA.HI.X.SX32 R13, R3, c[0x0][0x164], 0x1, P0 ;  /* 0x00005900030d7a11 */ /* 0x000fca00000f0eff */
[----:B0-----:R-:W-:-:S04]  /*eec0*/  IMAD.WIDE R4, R27, 0x2, R12 ;  /* 0x000000021b047825 */ /* 0x001fc800078e020c */
[----:B------:R-:W-:Y:S01]  /*eed0*/  IMAD R3, R26, 0x3d, RZ ;  /* 0x0000003d1a037824 */ /* 0x000fe200078e02ff */
[----:B---3--:R-:W-:-:S04]  /*eee0*/  LEA R14, P1, R2, c[0x0][0x160], 0x1 ;  /* 0x00005800020e7a11 */ /* 0x008fc800078208ff */
[----:B------:R-:W-:Y:S02]  /*eef0*/  LEA.HI.X.SX32 R15, R2, c[0x0][0x164], 0x1, P1 ;  /* 0x00005900020f7a11 */ /* 0x000fe400008f0eff */
[----:B------:R0:W5:Y:S03]  /*ef00*/  LDL.LU R2, [R1+0x238c] ;  /* 0x00238c0001027983 */ /* 0x0001660000300800 */
[----:B------:R-:W-:Y:S01]  /*ef10*/  IMAD.WIDE R8, R27, 0x2, R14 ;  /* 0x000000021b087825 */ /* 0x000fe200078e020e */
[----:B------:R-:W-:Y:S04]  /*ef20*/  STL.64 [R1+0x1758], R12 ;  /* 0x0017580c01007387 */ /* 0x000fe80000100a00 */
[----:B------:R-:W-:Y:S04]  /*ef30*/  STL.64 [R1+0x1750], R14 ;  /* 0x0017500e01007387 */ /* 0x000fe80000100a00 */
[----:B------:R-:W-:Y:S04]  /*ef40*/  STL [R1+0x1f58], R6 ;  /* 0x001f580601007387 */ /* 0x000fe80000100800 */
[----:B------:R1:W-:Y:S04]  /*ef50*/  STL [R1+0x1f48], R7 ;  /* 0x001f480701007387 */ /* 0x0003e80000100800 */
[----:B------:R-:W-:Y:S04]  /*ef60*/  STL [R1+0x1f4c], R8 ;  /* 0x001f4c0801007387 */ /* 0x000fe80000100800 */
[----:B------:R2:W-:Y:S01]  /*ef70*/  STL [R1+0x1f30], R9 ;  /* 0x001f300901007387 */ /* 0x0005e20000100800 */
[----:B-1----:R-:W-:-:S03]  /*ef80*/  IMAD.WIDE R6, R0, 0x2, R28 ;  /* 0x0000000200067825 */ /* 0x002fc600078e021c */
[----:B------:R-:W-:Y:S04]  /*ef90*/  STL [R1+0x1f44], R4 ;  /* 0x001f440401007387 */ /* 0x000fe80000100800 */
[----:B------:R1:W-:Y:S01]  /*efa0*/  STL [R1+0x1f3c], R5 ;  /* 0x001f3c0501007387 */ /* 0x0003e20000100800 */
[----:B--2---:R-:W-:-:S03]  /*efb0*/  IMAD.WIDE R8, R0, 0x2, R14 ;  /* 0x0000000200087825 */ /* 0x004fc600078e020e */
[----:B------:R-:W-:Y:S01]  /*efc0*/  STL [R1+0x1f40], R6 ;  /* 0x001f400601007387 */ /* 0x000fe20000100800 */
[----:B-1----:R-:W-:-:S03]  /*efd0*/  IMAD.WIDE R4, R0, 0x2, R16 ;  /* 0x0000000200047825 */ /* 0x002fc600078e0210 */
[----:B------:R1:W-:Y:S04]  /*efe0*/  STL [R1+0x1f34], R7 ;  /* 0x001f340701007387 */ /* 0x0003e80000100800 */
[----:B------:R-:W-:Y:S04]  /*eff0*/  STL [R1+0x1f38], R4 ;  /* 0x001f380401007387 */ /* 0x000fe80000100800 */
[----:B------:R2:W-:Y:S01]  /*f000*/  STL [R1+0x1f28], R5 ;  /* 0x001f280501007387 */ /* 0x0005e20000100800 */
[----:B-1----:R-:W-:-:S03]  /*f010*/  IMAD.WIDE R6, R0, 0x2, R12 ;  /* 0x0000000200067825 */ /* 0x002fc600078e020c */
[----:B------:R-:W-:Y:S04]  /*f020*/  STL [R1+0x1f2c], R8 ;  /* 0x001f2c0801007387 */ /* 0x000fe80000100800 */
[----:B------:R1:W-:Y:S01]  /*f030*/  STL [R1+0x1f10], R9 ;  /* 0x001f100901007387 */ /* 0x0003e20000100800 */
[----:B--2---:R-:W-:-:S03]  /*f040*/  IMAD.WIDE R4, R3, 0x2, R28 ;  /* 0x0000000203047825 */ /* 0x004fc600078e021c */
[----:B------:R-:W-:Y:S04]  /*f050*/  STL [R1+0x1f24], R6 ;  /* 0x001f240601007387 */ /* 0x000fe80000100800 */
[----:B------:R2:W-:Y:S01]  /*f060*/  STL [R1+0x1f1c], R7 ;  /* 0x001f1c0701007387 */ /* 0x0005e20000100800 */
[----:B-1----:R-:W-:-:S03]  /*f070*/  IMAD.WIDE R8, R3, 0x2, R14 ;  /* 0x0000000203087825 */ /* 0x002fc600078e020e */
[----:B------:R-:W-:Y:S01]  /*f080*/  STL [R1+0x1f20], R4 ;  /* 0x001f200401007387 */ /* 0x000fe20000100800 */
[----:B------:R-:W-:Y:S02]  /*f090*/  IMAD R0, R26, 0x3c, RZ ;  /* 0x0000003c1a007824 */ /* 0x000fe400078e02ff */
[C---:B--2---:R-:W-:Y:S01]  /*f0a0*/  IMAD.WIDE R6, R3.reuse, 0x2, R16 ;  /* 0x0000000203067825 */ /* 0x044fe200078e0210 */
        /* <DEDUP_REMOVED lines=165> */
[----:B------:R-:W-:Y:S02]  /*fb00*/  IMAD R3, R26, 0x2f, RZ ;  /* 0x0000002f1a037824 */ /* 0x000fe400078e02ff */
[C---:B-1----:R-:W-:Y:S01]  /*fb10*/  IMAD.WIDE R8, R0.reuse, 0x2, R14 ;  /* 0x0000000200087825 */ /* 0x042fe200078e020e */
[----:B------:R-:W-:Y:S03]  /*fb20*/  STL [R1+0x1d80], R6 ;  /* 0x001d800601007387 */ /* 0x000fe60000100800 */
        /* <DEDUP_REMOVED lines=10> */
[----:B------:R-:W-:-:S03]  /*fbd0*/  IMAD R0, R26, 0x2e, RZ ;  /* 0x0000002e1a007824 */ /* 0x000fc600078e02ff */
[----:B------:R-:W-:Y:S01]  /*fbe0*/  STL [R1+0x1d60], R4 ;  /* 0x001d600401007387 */ /* 0x000fe20000100800 */
[----:B-1----:R-:W-:-:S03]  /*fbf0*/  IMAD.WIDE R8, R3, 0x2, R12 ;  /* 0x0000000203087825 */ /* 0x002fc600078e020c */
[----:B------:R1:W-:Y:S01]  /*fc00*/  STL [R1+0x1d54], R5 ;  /* 0x001d540501007387 */ /* 0x0003e20000100800 */
[----:B--2---:R-:W-:-:S05]  /*fc10*/  IMAD.WIDE R6, R3, 0x2, R16 ;  /* 0x0000000203067825 */ /* 0x004fca00078e0210 */
        /* <DEDUP_REMOVED lines=10> */
[----:B------:R-:W-:-:S03]  /*fcc0*/  IMAD R3, R26, 0x2d, RZ ;  /* 0x0000002d1a037824 */ /* 0x000fc600078e02ff */
[----:B------:R2:W-:Y:S01]  /*fcd0*/  STL [R1+0x1790], R7 ;  /* 0x0017900701007387 */ /* 0x0005e20000100800 */
[----:B-1----:R-:W-:-:S03]  /*fce0*/  IMAD.WIDE R8, R0, 0x2, R12 ;  /* 0x0000000200087825 */ /* 0x002fc600078e020c */
[----:B------:R-:W-:Y:S01]  /*fcf0*/  STL [R1+0x179c], R4 ;  /* 0x00179c0401007387 */ /* 0x000fe20000100800 */
[----:B------:R-:W-:-:S04]  /*fd00*/  IMAD.WIDE R10, R3, 0x2, R28 ;  /* 0x00000002030a7825 */ /* 0x000fc800078e021c */
[----:B--2---:R-:W-:Y:S01]  /*fd10*/  IMAD.WIDE R6, R0, 0x2, R14 ;  /* 0x0000000200067825 */ /* 0x004fe200078e020e */
[----:B------:R1:W-:Y:S04]  /*fd20*/  STL [R1+0x1798], R5 ;  /* 0x0017980501007387 */ /* 0x0003e80000100800 */
[----:B------:R-:W-:Y:S01]  /*fd30*/  STL [R1+0x17a4], R6 ;  /* 0x0017a40601007387 */ /* 0x000fe20000100800 */
[----:B------:R-:W-:-:S03]  /*fd40*/  IMAD R0, R26, 0x2c, RZ ;  /* 0x0000002c1a007824 */ /* 0x000fc600078e02ff */
        /* <DEDUP_REMOVED lines=155> */
[----:B------:R-:W-:-:S03]  /*10700*/  IMAD.SHL.U32 R0, R26, 0x20, RZ ;  /* 0x000000201a007824 */ /* 0x000fc600078e00ff */
        /* <DEDUP_REMOVED lines=394> */
[----:B------:R2:W-:Y:S04]  /*11fb0*/  STL [R1+0x1cf4], R10 ;  /* 0x001cf40a01007387 */ /* 0x0005e80000100800 */
[----:B------:R-:W-:Y:S01]  /*11fc0*/  STL [R1+0x1cf0], R11 ;  /* 0x001cf00b01007387 */ /* 0x000fe20000100800 */
[----:B-1----:R-:W-:-:S03]  /*11fd0*/  IMAD.WIDE R8, R3, 0x2, R12 ;  /* 0x0000000203087825 */ /* 0x002fc600078e020c */
[----:B------:R-:W-:Y:S01]  /*11fe0*/  STL [R1+0x1cfc], R4 ;  /* 0x001cfc0401007387 */ /* 0x000fe20000100800 */
[----:B--2---:R-:W-:-:S03]  /*11ff0*/  IMAD.SHL.U32 R10, R26, 0x2, RZ ;  /* 0x000000021a0a7824 */ /* 0x004fc600078e00ff */
[----:B------:R1:W-:Y:S04]  /*12000*/  STL [R1+0x1cf8], R5 ;  /* 0x001cf80501007387 */ /* 0x0003e80000100800 */
[----:B------:R-:W-:Y:S04]  /*12010*/  STL [R1+0x1d04], R6 ;  /* 0x001d040601007387 */ /* 0x000fe80000100800 */
[----:B------:R2:W-:Y:S01]  /*12020*/  STL [R1+0x1d00], R7 ;  /* 0x001d000701007387 */ /* 0x0005e20000100800 */
[----:B-1----:R-:W-:-:S03]  /*12030*/  IMAD.WIDE R4, R10, 0x2, R28 ;  /* 0x000000020a047825 */ /* 0x002fc600078e021c */
[----:B------:R-:W-:Y:S04]  /*12040*/  STL [R1+0x1d0c], R8 ;  /* 0x001d0c0801007387 */ /* 0x000fe80000100800 */
[----:B------:R-:W-:Y:S04]  /*12050*/  STL [R1+0x1d08], R9 ;  /* 0x001d080901007387 */ /* 0x000fe80000100800 */
[----:B------:R-:W-:Y:S04]  /*12060*/  STL [R1+0x1d14], R4 ;  /* 0x001d140401007387 */ /* 0x000fe80000100800 */
[----:B------:R1:W-:Y:S01]  /*12070*/  STL [R1+0x1d10], R5 ;  /* 0x001d100501007387 */ /* 0x0003e20000100800 */
[----:B--2---:R-:W-:-:S04]  /*12080*/  IMAD.WIDE R6, R10, 0x2, R16 ;  /* 0x000000020a067825 */ /* 0x004fc800078e0210 */
[----:B-1----:R-:W-:Y:S02]  /*12090*/  IMAD.WIDE R4, R26, 0x2, R28 ;  /* 0x000000021a047825 */ /* 0x002fe400078e021c */
[----:B------:R-:W1:Y:S02]  /*120a0*/  S2R R28, SR_TID.X ;  /* 0x00000000001c7919 */ /* 0x000e640000002100 */
[C---:B------:R-:W-:Y:S02]  /*120b0*/  IMAD.WIDE R8, R10.reuse, 0x2, R14 ;  /* 0x000000020a087825 */ /* 0x040fe400078e020e */
[----:B------:R-:W-:Y:S02]  /*120c0*/  STL [R1+0x1d1c], R6 ;  /* 0x001d1c0601007387 */ /* 0x000fe40000100800 */
[----:B------:R-:W-:Y:S02]  /*120d0*/  IMAD.WIDE R10, R10, 0x2, R12 ;  /* 0x000000020a0a7825 */ /* 0x000fe400078e020c */
[----:B------:R2:W-:Y:S04]  /*120e0*/  STL [R1+0x1d18], R7 ;  /* 0x001d180701007387 */ /* 0x0005e80000100800 */
[----:B------:R-:W-:Y:S04]  /*120f0*/  STL [R1+0x1d24], R8 ;  /* 0x001d240801007387 */ /* 0x000fe80000100800 */
[----:B------:R3:W-:Y:S01]  /*12100*/  STL [R1+0x1d20], R9 ;  /* 0x001d200901007387 */ /* 0x0007e20000100800 */
[----:B--2---:R-:W-:-:S03]  /*12110*/  IMAD.WIDE R6, R26, 0x2, R16 ;  /* 0x000000021a067825 */ /* 0x004fc600078e0210 */
[----:B------:R-:W-:Y:S04]  /*12120*/  STL [R1+0x1d2c], R10 ;  /* 0x001d2c0a01007387 */ /* 0x000fe80000100800 */
[----:B------:R-:W-:Y:S01]  /*12130*/  STL [R1+0x1d28], R11 ;  /* 0x001d280b01007387 */ /* 0x000fe20000100800 */
[----:B---3--:R-:W-:-:S03]  /*12140*/  IMAD.WIDE R8, R26, 0x2, R14 ;  /* 0x000000021a087825 */ /* 0x008fc600078e020e */
[----:B------:R-:W-:Y:S04]  /*12150*/  STL [R1+0x1d34], R4 ;  /* 0x001d340401007387 */ /* 0x000fe80000100800 */
[----:B------:R2:W-:Y:S04]  /*12160*/  STL [R1+0x1d30], R5 ;  /* 0x001d300501007387 */ /* 0x0005e80000100800 */
[----:B------:R1:W-:Y:S04]  /*12170*/  STL [R1+0x1d3c], R6 ;  /* 0x001d3c0601007387 */ /* 0x0003e80000100800 */
[----:B------:R-:W-:Y:S01]  /*12180*/  STL [R1+0x1d38], R7 ;  /* 0x001d380701007387 */ /* 0x000fe20000100800 */
[----:B--2---:R-:W-:-:S03]  /*12190*/  IMAD.WIDE R4, R26, 0x2, R12 ;  /* 0x000000021a047825 */ /* 0x004fc600078e020c */
[----:B------:R-:W-:Y:S04]  /*121a0*/  STL [R1+0x1d44], R8 ;  /* 0x001d440801007387 */ /* 0x000fe80000100800 */
[----:B------:R-:W-:Y:S01]  /*121b0*/  STL [R1+0x1d40], R9 ;  /* 0x001d400901007387 */ /* 0x000fe20000100800 */
[----:B-1----:R-:W-:-:S03]  /*121c0*/  IMAD.SHL.U32 R6, R28, 0x200, RZ ;  /* 0x000002001c067824 */ /* 0x002fc600078e00ff */
[----:B------:R1:W-:Y:S04]  /*121d0*/  STL [R1+0x1d4c], R4 ;  /* 0x001d4c0401007387 */ /* 0x0003e80000100800 */
[----:B------:R0:W-:Y:S04]  /*121e0*/  STL [R1+0x1d48], R5 ;  /* 0x001d480501007387 */ /* 0x0001e80000100800 */
[----:B------:R0:W-:Y:S01]  /*121f0*/  STL [R1+0x1774], RZ ;  /* 0x001774ff01007387 */ /* 0x0001e20000100800 */
[----:B-1----:R-:W-:-:S03]  /*12200*/  IMAD.SHL.U32 R4, R28, 0x20, RZ ;  /* 0x000000201c047824 */ /* 0x002fc600078e00ff */
[----:B------:R0:W-:Y:S04]  /*12210*/  STL [R1+0x2384], R6 ;  /* 0x0023840601007387 */ /* 0x0001e80000100800 */
[----:B------:R0:W-:Y:S04]  /*12220*/  STL [R1+0x2388], R4 ;  /* 0x0023880401007387 */ /* 0x0001e80000100800 */
        /* <DEDUP_REMOVED lines=928> */
[----:B------:R-:W-:Y:S01]  /*15c30*/  LOP3.LUT R27, R28, 0x7f, RZ, 0xc0, !PT ;  /* 0x0000007f1c1b7812 */ /* 0x000fe200078ec0ff */
[----:B------:R-:W-:Y:S01]  /*15c40*/  IMAD.SHL.U32 R3, R26, 0x40, RZ ;  /* 0x000000401a037824 */ /* 0x000fe200078e00ff */
[----:B------:R-:W-:-:S02]  /*15c50*/  ULDC UR4, c[0x0][0x18c] ;  /* 0x0000630000047ab9 */ /* 0x000fc40000000800 */
[----:B------:R-:W-:Y:S01]  /*15c60*/  USHF.L.U32 UR4, UR4, 0x6, URZ ;  /* 0x0000000604047899 */ /* 0x000fe2000800063f */
[----:B------:R-:W-:Y:S01]  /*15c70*/  IMAD.SHL.U32 R28, R27, 0x2, RZ ;  /* 0x000000021b1c7824 */ /* 0x000fe200078e00ff */
[----:B------:R-:W-:Y:S02]  /*15c80*/  SHF.R.S32.HI R0, RZ, 0x1f, R3 ;  /* 0x0000001fff007819 */ /* 0x000fe40000011403 */
[----:B------:R-:W-:Y:S02]  /*15c90*/  USHF.R.S32.HI UR5, URZ, 0x1f, UR4 ;  /* 0x0000001f3f057899 */ /* 0x000fe40008011404 */
[----:B0-----:R-:W2:Y:S04]  /*15ca0*/  LDL.LU R29, [R1+0x318] ;  /* 0x00031800011d7983 */ /* 0x001ea80000300800 */
[----:B------:R-:W3:Y:S04]  /*15cb0*/  LDL.LU R27, [R1+0x31c] ;  /* 0x00031c00011b7983 */ /* 0x000ee80000300800 */
[----:B------:R-:W4:Y:S01]  /*15cc0*/  LDL.LU R26, [R1+0x314] ;  /* 0x00031400011a7983 */ /* 0x000f220000300800 */
[----:B------:R-:W-:Y:S01]  /*15cd0*/  SHF.L.U64.HI R0, R3, 0x1, R0 ;  /* 0x0000000103007819 */ /* 0x000fe20000010200 */
[----:B------:R-:W-:-:S02]  /*15ce0*/  USHF.L.U32 UR8, UR4, 0x1, URZ ;  /* 0x0000000104087899 */ /* 0x000fc4000800063f */
[----:B------:R-:W-:Y:S01]  /*15cf0*/  USHF.L.U64.HI UR5, UR4, 0x1, UR5 ;  /* 0x0000000104057899 */ /* 0x000fe20008010205 */
[----:B--2---:R-:W-:Y:S02]  /*15d00*/  SHF.R.S32.HI R5, RZ, 0x6, R29 ;  /* 0x00000006ff057819 */ /* 0x004fe4000001141d */
[----:B---3--:R-:W-:-:S03]  /*15d10*/  LOP3.LUT R3, R27, 0x400, R4, 0xf8, !PT ;  /* 0x000004001b037812 */ /* 0x008fc600078ef804 */
[----:B------:R0:W-:Y:S01]  /*15d20*/  STL [R1+0x2380], R5 ;  /* 0x0023800501007387 */ /* 0x0001e20000100800 */
[----:B------:R-:W-:Y:S02]  /*15d30*/  LOP3.LUT R4, R28, 0x20, RZ, 0x3c, !PT ;  /* 0x000000201c047812 */ /* 0x000fe400078e3cff */
[----:B----4-:R-:W-:Y:S01]  /*15d40*/  LOP3.LUT R29, R26, 0x2000, R6, 0xf8, !PT ;  /* 0x000020001a1d7812 */ /* 0x010fe200078ef806 */
[----:B------:R-:W-:Y:S01]  /*15d50*/  STL [R1+0x370], RZ ;  /* 0x000370ff01007387 */ /* 0x000fe20000100800 */
[C---:B------:R-:W-:Y:S02]  /*15d60*/  LOP3.LUT R6, R28.reuse, 0x30, RZ, 0x3c, !PT ;  /* 0x000000301c067812 */ /* 0x040fe400078e3cff */
[C---:B------:R-:W-:Y:S01]  /*15d70*/  LOP3.LUT R4, R28.reuse, 0x50, RZ, 0x3c, !PT ;  /* 0x000000501c047812 */ /* 0x040fe200078e3cff */
[----:B------:R-:W-:Y:S01]  /*15d80*/  STL [R1+0x374], RZ ;  /* 0x000374ff01007387 */ /* 0x000fe20000100800 */
[----:B------:R-:W-:Y:S02]  /*15d90*/  LOP3.LUT R6, R28, 0x60, RZ, 0x3c, !PT ;  /* 0x000000601c067812 */ /* 0x000fe400078e3cff */
[C---:B-----5:R-:W-:Y:S01]  /*15da0*/  LOP3.LUT R4, R2.reuse, 0x20, RZ, 0x3c, !PT ;  /* 0x0000002002047812 */ /* 0x060fe200078e3cff */
[----:B------:R1:W-:Y:S01]  /*15db0*/  STL [R1+0x1744], R3 ;  /* 0x0017440301007387 */ /* 0x0003e20000100800 */
[----:B------:R-:W-:-:S02]  /*15dc0*/  LOP3.LUT R6, R2, 0x40, RZ, 0x3c, !PT ;  /* 0x0000004002067812 */ /* 0x000fc400078e3cff */
[----:B------:R-:W-:Y:S01]  /*15dd0*/  LOP3.LUT R4, R3, 0x40, RZ, 0x3c, !PT ;  /* 0x0000004003047812 */ /* 0x000fe200078e3cff */
[----:B------:R2:W-:Y:S01]  /*15de0*/  STL [R1+0x378], RZ ;  /* 0x000378ff01007387 */ /* 0x0005e20000100800 */
[C---:B0-----:R-:W-:Y:S02]  /*15df0*/  LOP3.LUT R5, R28.reuse, 0x10, RZ, 0x3c, !PT ;  /* 0x000000101c057812 */ /* 0x041fe400078e3cff */
[C---:B------:R-:W-:Y:S01]  /*15e00*/  LOP3.LUT R5, R28.reuse, 0x40, RZ, 0x3c, !PT ;  /* 0x000000401c057812 */ /* 0x040fe200078e3cff */
[----:B------:R2:W-:Y:S01]  /*15e10*/  STL [R1+0x37c], RZ ;  /* 0x00037cff01007387 */ /* 0x0005e20000100800 */
[----:B------:R-:W-:Y:S02]  /*15e20*/  LOP3.LUT R5, R28, 0x70, RZ, 0x3c, !PT ;  /* 0x000000701c057812 */ /* 0x000fe400078e3cff */
[----:B-1----:R-:W-:Y:S01]  /*15e30*/  LOP3.LUT R3, R29, 0x40, RZ, 0x3c, !PT ;  /* 0x000000401d037812 */ /* 0x002fe200078e3cff */
[----:B------:R2:W-:Y:S01]  /*15e40*/  STL [R1+0x360], RZ ;  /* 0x000360ff01007387 */ /* 0x0005e20000100800 */
[----:B------:R-:W-:-:S03]  /*15e50*/  LOP3.LUT R5, R2, 0x60, RZ, 0x3c, !PT ;  /* 0x0000006002057812 */ /* 0x000fc600078e3cff */
        /* <DEDUP_REMOVED lines=91> */
[----:B------:R2:W-:Y:S04]  /*16410*/  STL [R1+0x235c], R6 ;  /* 0x00235c0601007387 */ /* 0x0005e80000100800 */
[----:B------:R2:W-:Y:S04]  /*16420*/  STL [R1+0x1730], R3 ;  /* 0x0017300301007387 */ /* 0x0005e80000100800 */
[----:B------:R2:W-:Y:S02]  /*16430*/  STL [R1+0x1764], R4 ;  /* 0x0017640401007387 */ /* 0x0005e40000100800 */
.L_x_3:
[----:B--2--5:R-:W2:Y:S04]  /*16440*/  LDL.64 R4, [R1+0x1758] ;  /* 0x0017580001047983 */ /* 0x024ea80000100a00 */
[----:B--2---:R0:W-:Y:S04]  /*16450*/  STL [R1+0x709c], R5 ;  /* 0x00709c0501007387 */ /* 0x0041e80000100800 */
[----:B0-----:R-:W2:Y:S01]  /*16460*/  LDL R5, [R1+0x1774] ;  /* 0x0017740001057983 */ /* 0x001ea20000100800 */
[----:B------:R-:W-:-:S03]  /*16470*/  IMAD.MOV.U32 R3, RZ, RZ, -0x40 ;  /* 0xffffffc0ff037424 */ /* 0x000fc600078e00ff */
[----:B------:R-:W-:Y:S04]  /*16480*/  STL [R1+0x6db4], R28 ;  /* 0x006db41c01007387 */ /* 0x000fe80000100800 */
        /* <DEDUP_REMOVED lines=73> */
[----:B------:R-:W-:Y:S01]  /*16920*/  STL [R1+0x6f2c], R28 ;  /* 0x006f2c1c01007387 */ /* 0x000fe20000100800 */
[----:B--2---:R-:W-:-:S03]  /*16930*/  IMAD R3, R5, R3, c[0x0][0x180] ;  /* 0x0000600005037624 */ /* 0x004fc600078e0203 */
        /* <DEDUP_REMOVED lines=111> */
[----:B------:R0:W-:Y:S04]  /*17030*/  STL [R1+0x7098], R27 ;  /* 0x0070981b01007387 */ /* 0x0001e80000100800 */
        /* <DEDUP_REMOVED lines=127> */
[----:B------:R-:W2:Y:S01]  /*17830*/  LDL.LU R5, [R1+0x709c] ;  /* 0x00709c0001057983 */ /* 0x000ea20000300800 */
[----:B------:R-:W-:-:S02]  /*17840*/  ISETP.GT.AND P0, PT, R3, RZ, PT ;  /* 0x000000ff0300720c */ /* 0x000fc40003f04270 */
[----:B0-----:R-:W-:Y:S02]  /*17850*/  PRMT R27, RZ, 0x7610, R27 ;  /* 0x00007610ff1b7816 */ /* 0x001fe4000000001b */
[----:B------:R-:W-:Y:S02]  /*17860*/  PRMT R28, RZ, 0x7610, R28 ;  /* 0x00007610ff1c7816 */ /* 0x000fe4000000001c */
[----:B------:R-:W-:-:S07]  /*17870*/  ISETP.GT.AND P1, PT, R3, 0x1, PT ;  /* 0x000000010300780c */ /* 0x000fce0003f24270 */
[----:B--2---:R-:W2:Y:S04]  /*17880*/  @P0 LDG.E.U16 R27, [R4.64] ;  /* 0x00000006041b0981 */ /* 0x004ea8000c1e1500 */
[----:B--2---:R0:W-:Y:S04]  /*17890*/  STL [R1+0xc08], R27 ;  /* 0x000c081b01007387 */ /* 0x0041e80000100800 */
[----:B0-----:R-:W2:Y:S04]  /*178a0*/  LDL.LU R27, [R1+0x7098] ;  /* 0x00709800011b7983 */ /* 0x001ea80000300800 */
[----:B------:R-:W3:Y:S01]  /*178b0*/  LDL.64 R4, [R1+0x1750] ;  /* 0x0017500001047983 */ /* 0x000ee20000100a00 */
[----:B--2---:R-:W-:-:S03]  /*178c0*/  PRMT R27, RZ, 0x7610, R27 ;  /* 0x00007610ff1b7816 */ /* 0x004fc6000000001b */
[----:B---3--:R-:W2:Y:S04]  /*178d0*/  @P0 LDG.E.U16 R28, [R4.64] ;  /* 0x00000006041c0981 */ /* 0x008ea8000c1e1500 */
        /* <DEDUP_REMOVED lines=12> */
[----:B------:R-:W3:Y:S04]  /*179a0*/  LDL R4, [R1+0x1d48] ;  /* 0x001d480001047983 */ /* 0x000ee80000100800 */
[----:B------:R-:W3:Y:S01]  /*179b0*/  LDL R5, [R1+0x1d4c] ;  /* 0x001d4c0001057983 */ /* 0x000ee20000100800 */
[----:B------:R-:W-:-:S02]  /*179c0*/  ISETP.GT.AND P0, PT, R3, 0x2, PT ;  /* 0x000000020300780c */ /* 0x000fc40003f04270 */
[----:B--2---:R-:W-:Y:S02]  /*179d0*/  PRMT R28, RZ, 0x7610, R28 ;  /* 0x00007610ff1c7816 */ /* 0x004fe4000000001c */
[----:B---3--:R-:W-:-:S04]  /*179e0*/  @P1 LOP3.LUT R5, R5, R4, RZ, 0x3c, !PT ;  /* 0x0000000405051212 */ /* 0x008fc800078e3cff */
[----:B------:R-:W-:-:S04]  /*179f0*/  @P1 LOP3.LUT R4, R5, R4, RZ, 0x3c, !PT ;  /* 0x0000000405041212 */ /* 0x000fc800078e3cff */
[----:B------:R-:W-:-:S05]  /*17a00*/  @P1 LOP3.LUT R5, R5, R4, RZ, 0x3c, !PT ;  /* 0x0000000405051212 */ /* 0x000fca00078e3cff */
[----:B------:R-:W2:Y:S04]  /*17a10*/  @P1 LDG.E.U16 R27, [R4.64] ;  /* 0x00000006041b1981 */ /* 0x000ea8000c1e1500 */
[----:B--2---:R0:W-:Y:S04]  /*17a20*/  STL [R1+0xbf8], R27 ;  /* 0x000bf81b01007387 */ /* 0x0041e80000100800 */
[----:B0-----:R-:W2:Y:S04]  /*17a30*/  LDL.LU R27, [R1+0x7088] ;  /* 0x00708800011b7983 */ /* 0x001ea80000300800 */
[----:B------:R-:W3:Y:S04]  /*17a40*/  LDL R4, [R1+0x1d40] ;  /* 0x001d400001047983 */ /* 0x000ee80000100800 */
[----:B------:R-:W3:Y:S01]  /*17a50*/  LDL R5, [R1+0x1d44] ;  /* 0x001d440001057983 */ /* 0x000ee20000100800 */
[----:B--2---:R-:W-:-:S02]  /*17a60*/  PRMT R27, RZ, 0x7610, R27 ;  /* 0x00007610ff1b7816 */ /* 0x004fc4000000001b */
        /* <DEDUP_REMOVED lines=470> */
[----:B------:R-:W-:-:S02]  /*197d0*/  PRMT R0, RZ, 0x7610, R0 ;  /* 0x00007610ff007816 */ /* 0x000fc40000000000 */
[----:B------:R-:W-:Y:S02]  /*197e0*/  ISETP.GT.AND P1, PT, R3, 0xf, PT ;  /* 0x0000000f0300780c */ /* 0x000fe40003f24270 */
        /* <DEDUP_REMOVED lines=8> */
[----:B------:R-:W3:Y:S02]  /*19870*/  LDL R5, [R1+0x1ba4] ;  /* 0x001ba40001057983 */ /* 0x000ee40000100800 */
[----:B---3--:R-:W-:-:S04]  /*19880*/  @P0 LOP3.LUT R5, R5, R4, RZ, 0x3c, !PT ;  /* 0x0000000405050212 */ /* 0x008fc800078e3cff */
[----:B------:R-:W-:-:S04]  /*19890*/  @P0 LOP3.LUT R4, R5, R4, RZ, 0x3c, !PT ;  /* 0x0000000405040212 */ /* 0x000fc800078e3cff */
[----:B------:R-:W-:-:S05]  /*198a0*/  @P0 LOP3.LUT R5, R5, R4, RZ, 0x3c, !PT ;  /* 0x0000000405050212 */ /* 0x000fca00078e3cff */
[----:B------:R-:W3:Y:S04]  /*198b0*/  @P0 LDG.E.U16 R28, [R4.64] ;  /* 0x00000006041c0981 */ /* 0x000ee8000c1e1500 */
[----:B---3--:R0:W-:Y:S04]  /*198c0*/  STL [R1+0xb10], R28 ;  /* 0x000b101c01007387 */ /* 0x0081e80000100800 */
[----:B0-----:R-:W3:Y:S04]  /*198d0*/  LDL.LU R28, [R1+0x6fb4] ;  /* 0x006fb400011c7983 */ /* 0x001ee80000300800 */
[----:B------:R-:W4:Y:S04]  /*198e0*/  LDL R4, [R1+0x1b98] ;  /* 0x001b980001047983 */ /* 0x000f280000100800 */
[----:B------:R-:W4:Y:S01]  /*198f0*/  LDL R5, [R1+0x1b9c] ;  /* 0x001b9c0001057983 */ /* 0x000f220000100800 */
[----:B--2---:R-:W-:-:S02]  /*19900*/  PRMT R27, RZ, 0x7610, R27 ;  /* 0x00007610ff1b7816 */ /* 0x004fc4000000001b */
[----:B----4-:R-:W-:-:S04]  /*19910*/  @P0 LOP3.LUT R5, R5, R4, RZ, 0x3c, !PT ;  /* 0x0000000405050212 */ /* 0x010fc800078e3cff */
[----:B------:R-:W-:-:S04]  /*19920*/  @P0 LOP3.LUT R4, R5, R4, RZ, 0x3c, !PT ;  /* 0x0000000405040212 */ /* 0x000fc800078e3cff */
[----:B------:R-:W-:-:S05]  /*19930*/  @P0 LOP3.LUT R5, R5, R4, RZ, 0x3c, !PT ;  /* 0x0000000405050212 */ /* 0x000fca00078e3cff */
[----:B------:R0:W2:Y:S04]  /*19940*/  @P0 LDG.E.U16 R0, [R4.64] ;  /* 0x0000000604000981 */ /* 0x0000a8000c1e1500 */
[----:B0-----:R-:W4:Y:S04]  /*19950*/  LDL R4, [R1+0x1b90] ;  /* 0x001b900001047983 */ /* 0x001f280000100800 */
[----:B------:R-:W4:Y:S01]  /*19960*/  LDL R5, [R1+0x1b94] ;  /* 0x001b940001057983 */ /* 0x000f220000100800 */
[----:B---3--:R-:W-:-:S03]  /*19970*/  PRMT R28, RZ, 0x7610, R28 ;  /* 0x00007610ff1c7816 */ /* 0x008fc6000000001c */
[----:B--2---:R-:W-:Y:S01]  /*19980*/  STL [R1+0x6ca4], R0 ;  /* 0x006ca40001007387 */ /* 0x004fe20000100800 */
[----:B----4-:R-:W-:-:S04]  /*19990*/  @P0 LOP3.LUT R5, R5, R4, RZ, 0x3c, !PT ;  /* 0x0000000405050212 */ /* 0x010fc800078e3cff */
        /* <DEDUP_REMOVED lines=264> */
[----:B---3--:R-:W-:Y:S02]  /*1aa20*/  PRMT R28, RZ, 0x7610, R28 ;  /* 0x00007610ff1c7816 */ /* 0x008fe4000000001c */
[----:B------:R-:W-:Y:S01]  /*1aa30*/  ISETP.GT.AND P1, PT, R3, 0x17, PT ;  /* 0x000000170300780c */ /* 0x000fe20003f24270 */
        /* <DEDUP_REMOVED lines=423> */
[----:B---3--:R-:W-:-:S02]  /*1c4b0*/  PRMT R28, RZ, 0x7610, R28 ;  /* 0x00007610ff1c7816 */ /* 0x008fc4000000001c */
[----:B----4-:R-:W-:-:S04]  /*1c4c0*/  @P1 LOP3.LUT R5, R5, R4, RZ, 0x3c, !PT ;  /* 0x0000000405051212 */ /* 0x010fc800078e3cff */
[----:B------:R-:W-:-:S04]  /*1c4d0*/  @P1 LOP3.LUT R4, R5, R4, RZ, 0x3c, !PT ;  /* 0x0000000405041212 */ /* 0x000fc800078e3cff */
[----:B------:R-:W-:-:S05]  /*1c4e0*/  @P1 LOP3.LUT R5, R5, R4, RZ, 0x3c, !PT ;  /* 0x0000000405051212 */ /* 0x000fca00078e3cff */
[----:B------:R-:W3:Y:S04]  /*1c4f0*/  @P1 LDG.E.U16 R28, [R4.64] ;  /* 0x00000006041c1981 */ /* 0x000ee8000c1e1500 */
[----:B---3--:R0:W-:Y:S04]  /*1c500*/  STL [R1+0x10c], R28 ;  /* 0x00010c1c01007387 */ /* 0x0081e80000100800 */
[----:B0-----:R-:W3:Y:S04]  /*1c510*/  LDL.LU R28, [R1+0x6e88] ;  /* 0x006e8800011c7983 */ /* 0x001ee80000300800 */
[----:B------:R-:W4:Y:S04]  /*1c520*/  LDL R4, [R1+0x1930] ;  /* 0x0019300001047983 */ /* 0x000f280000100800 */
[----:B------:R-:W4:Y:S01]  /*1c530*/  LDL R5, [R1+0x1934] ;  /* 0x0019340001057983 */ /* 0x000f220000100800 */
[----:B------:R-:W-:-:S02]  /*1c540*/  ISETP.GT.AND P0, PT, R3, 0x22, PT ;  /* 0x000000220300780c */ /* 0x000fc40003f04270 */
[----:B---3--:R-:W-:Y:S02]  /*1c550*/  PRMT R28, RZ, 0x7610, R28 ;  /* 0x00007610ff1c7816 */ /* 0x008fe4000000001c */
        /* <DEDUP_REMOVED lines=208> */
[----:B0-----:R-:W3:Y:S01]  /*1d260*/  LDL.LU R28, [R1+0x6e2c] ;  /* 0x006e2c00011c7983 */ /* 0x001ee20000300800 */
[----:B------:R-:W4:Y:S02]  /*1d270*/  LDL R4, [R1+0x1878] ;  /* 0x0018780001047983 */ /* 0x000f240000100800 */
        /* <DEDUP_REMOVED lines=186> */
[----:B------:R-:W-:-:S02]  /*1de20*/  PRMT R29, RZ, 0x7610, R29 ;  /* 0x00007610ff1d7816 */ /* 0x000fc4000000001d */
[----:B----4-:R-:W-:-:S04]  /*1de30*/  @P0 LOP3.LUT R5, R5, R4, RZ, 0x3c, !PT ;  /* 0x0000000405050212 */ /* 0x010fc800078e3cff */
[----:B------:R-:W-:-:S04]  /*1de40*/  @P0 LOP3.LUT R4, R5, R4, RZ, 0x3c, !PT ;  /* 0x0000000405040212 */ /* 0x000fc800078e3cff */
[----:B------:R-:W-:-:S05]  /*1de50*/  @P0 LOP3.LUT R5, R5, R4, RZ, 0x3c, !PT ;  /* 0x0000000405050212 */ /* 0x000fca00078e3cff */
[----:B------:R0:W4:Y:S04]  /*1de60*/  @P0 LDG.E.U16 R29, [R4.64] ;  /* 0x00000006041d0981 */ /* 0x000128000c1e1500 */
[----:B0-----:R-:W2:Y:S04]  /*1de70*/  LDL R4, [R1+0x17d0] ;  /* 0x0017d00001047983 */ /* 0x001ea80000100800 */
[----:B------:R-:W2:Y:S01]  /*1de80*/  LDL R5, [R1+0x17d4] ;  /* 0x0017d40001057983 */ /* 0x000ea20000100800 */
[----:B---3--:R-:W-:Y:S02]  /*1de90*/  PRMT R28, RZ, 0x7610, R28 ;  /* 0x00007610ff1c7816 */ /* 0x008fe4000000001c */
[----:B------:R-:W-:Y:S01]  /*1dea0*/  ISETP.GT.AND P1, PT, R3, 0x2d, PT ;  /* 0x0000002d0300780c */ /* 0x000fe20003f24270 */
[----:B----4-:R-:W-:Y:S01]  /*1deb0*/  STL [R1+0x6cfc], R29 ;  /* 0x006cfc1d01007387 */ /* 0x010fe20000100800 */
[----:B--2---:R-:W-:-:S04]  /*1dec0*/  @P0 LOP3.LUT R5, R5, R4, RZ, 0x3c, !PT ;  /* 0x0000000405050212 */ /* 0x004fc800078e3cff */
[----:B------:R-:W-:-:S04]  /*1ded0*/  @P0 LOP3.LUT R4, R5, R4, RZ, 0x3c, !PT ;  /* 0x0000000405040212 */ /* 0x000fc800078e3cff */
[----:B------:R-:W-:-:S05]  /*1dee0*/  @P0 LOP3.LUT R5, R5, R4, RZ, 0x3c, !PT ;  /* 0x0000000405050212 */ /* 0x000fca00078e3cff */
[----:B------:R-:W2:Y:S04]  /*1def0*/  @P0 LDG.E.U16 R28, [R4.64] ;  /* 0x00000006041c0981 */ /* 0x000ea8000c1e1500 */
[----:B--2---:R0:W-:Y:S04]  /*1df00*/  STL [R1+0x78], R28 ;  /* 0x0000781c01007387 */ /* 0x0041e80000100800 */
[----:B0-----:R-:W2:Y:S01]  /*1df10*/  LDL.LU R28, [R1+0x6dd8] ;  /* 0x006dd800011c7983 */ /* 0x001ea20000300800 */
[----:B------:R-:W3:Y:S02]  /*1df20*/  LDL R4, [R1+0x17c8] ;  /* 0x0017c80001047983 */ /* 0x000ee40000100800 */
[----:B------:R-:W3:Y:S01]  /*1df30*/  LDL R5, [R1+0x17cc] ;  /* 0x0017cc0001057983 */ /* 0x000ee20000100800 */
[----:B--2---:R-:W-:-:S02]  /*1df40*/  PRMT R28, RZ, 0x7610, R28 ;  /* 0x00007610ff1c7816 */ /* 0x004fc4000000001c */
[----:B---3--:R-:W-:-:S04]  /*1df50*/  @P1 LOP3.LUT R5, R5, R4, RZ, 0x3c, !PT ;  /* 0x0000000405051212 */ /* 0x008fc800078e3cff */
        /* <DEDUP_REMOVED lines=81> */
[----:B------:R-:W-:-:S02]  /*1e470*/  PRMT R27, RZ, 0x7610, R27 ;  /* 0x00007610ff1b7816 */ /* 0x000fc4000000001b */
[----:B---3--:R-:W-:-:S04]  /*1e480*/  @P0 LOP3.LUT R5, R5, R4, RZ, 0x3c, !PT ;  /* 0x0000000405050212 */ /* 0x008fc800078e3cff */
        /* <DEDUP_REMOVED lines=8> */
[----:B------:R-:W-:Y:S02]  /*1e510*/  ISETP.GT.AND P1, PT, R3, 0x30, PT ;  /* 0x000000300300780c */ /* 0x000fe40003f24270 */
[----:B----4-:R-:W-:-:S04]  /*1e520*/  @P0 LOP3.LUT R5, R5, R4, RZ, 0x3c, !PT ;  /* 0x0000000405050212 */ /* 0x010fc800078e3cff */
[----:B------:R-:W-:-:S04]  /*1e530*/  @P0 LOP3.LUT R4, R5, R4, RZ, 0x3c, !PT ;  /* 0x0000000405040212 */ /* 0x000fc800078e3cff */
[----:B------:R-:W-:-:S05]  /*1e540*/  @P0 LOP3.LUT R5, R5, R4, RZ, 0x3c, !PT ;  /* 0x0000000405050212 */ /* 0x000fca00078e3cff */
[----:B------:R-:W4:Y:S04]  /*1e550*/  @P0 LDG.E.U16 R26, [R4.64] ;  /* 0x00000006041a0981 */ /* 0x000f28000c1e1500 */
[----:B----4-:R0:W-:Y:S04]  /*1e560*/  STL [R1+0xc0c], R26 ;  /* 0x000c0c1a01007387 */ /* 0x0101e80000100800 */
[----:B0-----:R-:W4:Y:S01]  /*1e570*/  LDL.LU R26, [R1+0x6dac] ;  /* 0x006dac00011a7983 */ /* 0x001f220000300800 */
[----:B------:R-:W2:Y:S02]  /*1e580*/  LDL R4, [R1+0x1d5c] ;  /* 0x001d5c0001047983 */ /* 0x000ea40000100800 */
[----:B------:R-:W2:Y:S01]  /*1e590*/  LDL R5, [R1+0x1d64] ;  /* 0x001d640001057983 */ /* 0x000ea20000100800 */
[----:B------:R-:W-:-:S02]  /*1e5a0*/  PRMT R25, RZ, 0x7610, R25 ;  /* 0x00007610ff197816 */ /* 0x000fc40000000019 */
[----:B--2---:R-:W-:-:S04]  /*1e5b0*/  @P1 LOP3.LUT R5, R5, R4, RZ, 0x3c, !PT ;  /* 0x0000000405051212 */ /* 0x004fc800078e3cff */
[----:B------:R-:W-:-:S04]  /*1e5c0*/  @P1 LOP3.LUT R4, R5, R4, RZ, 0x3c, !PT ;  /* 0x0000000405041212 */ /* 0x000fc800078e3cff */
[----:B------:R-:W-:-:S05]  /*1e5d0*/  @P1 LOP3.LUT R5, R5, R4, RZ, 0x3c, !PT ;  /* 0x0000000405051212 */ /* 0x000fca00078e3cff */
[----:B------:R-:W2:Y:S04]  /*1e5e0*/  @P1 LDG.E.U16 R25, [R4.64] ;  /* 0x0000000604191981 */ /* 0x000ea8000c1e1500 */
[----:B--2---:R0:W-:Y:S04]  /*1e5f0*/  STL [R1+0x64], R25 ;  /* 0x0000641901007387 */ /* 0x0041e80000100800 */
[----:B0-----:R-:W2:Y:S01]  /*1e600*/  LDL.LU R25, [R1+0x6da8] ;  /* 0x006da80001197983 */ /* 0x001ea20000300800 */
        /* <DEDUP_REMOVED lines=21> */
[----:B------:R-:W-:Y:S02]  /*1e760*/  ISETP.GT.AND P2, PT, R3, 0x31, PT ;  /* 0x000000310300780c */ /* 0x000fe40003f44270 */
        /* <DEDUP_REMOVED lines=114> */
[----:B------:R0:W2:Y:S04]  /*1ee90*/  @P2 LDG.E.U16 R29, [R4.64] ;  /* 0x00000006041d2981 */ /* 0x0000a8000c1e1500 */
[----:B0-----:R-:W3:Y:S04]  /*1eea0*/  LDL R4, [R1+0x1ddc] ;  /* 0x001ddc0001047983 */ /* 0x001ee80000100800 */
[----:B------:R-:W3:Y:S01]  /*1eeb0*/  LDL R5, [R1+0x1de4] ;  /* 0x001de40001057983 */ /* 0x000ee20000100800 */
[----:B------:R-:W-:-:S03]  /*1eec0*/  PRMT R10, RZ, 0x7610, R10 ;  /* 0x00007610ff0a7816 */ /* 0x000fc6000000000a */
[----:B--2---:R-:W-:Y:S01]  /*1eed0*/  STL [R1+0x6d0c], R29 ;  /* 0x006d0c1d01007387 */ /* 0x004fe20000100800 */
        /* <DEDUP_REMOVED lines=15> */
[----:B------:R-:W2:Y:S02]  /*1efd0*/  LDL R4, [R1+0x1de8] ;  /* 0x001de80001047983 */ /* 0x000ea40000100800 */
[----:B------:R-:W2:Y:S01]  /*1efe0*/  LDL R5, [R1+0x1df8] ;  /* 0x001df80001057983 */ /* 0x000ea20000100800 */
[----:B------:R-:W-:-:S02]  /*1eff0*/  PRMT R0, RZ, 0x7610, R0 ;  /* 0x00007610ff007816 */ /* 0x000fc40000000000 */
[----:B--2---:R-:W-:-:S04]  /*1f000*/  @P1 LOP3.LUT R5, R5, R4, RZ, 0x3c, !PT ;  /* 0x0000000405051212 */ /* 0x004fc800078e3cff */
[----:B------:R-:W-:-:S04]  /*1f010*/  @P1 LOP3.LUT R4, R5, R4, RZ, 0x3c, !PT ;  /* 0x0000000405041212 */ /* 0x000fc800078e3cff */
[----:B------:R-:W-:-:S05]  /*1f020*/  @P1 LOP3.LUT R5, R5, R4, RZ, 0x3c, !PT ;  /* 0x0000000405051212 */ /* 0x000fca00078e3cff */
[----:B------:R0:W2:Y:S04]  /*1f030*/  @P1 LDG.E.U16 R0, [R4.64] ;  /* 0x0000000604001981 */ /* 0x0000a8000c1e1500 */
[----:B0-----:R-:W3:Y:S04]  /*1f040*/  LDL R4, [R1+0x1df4] ;  /* 0x001df40001047983 */ /* 0x001ee80000100800 */
[----:B------:R-:W3:Y:S01]  /*1f050*/  LDL R5, [R1+0x1e00] ;  /* 0x001e000001057983 */ /* 0x000ee20000100800 */
[----:B------:R-:W-:Y:S02]  /*1f060*/  PRMT R8, RZ, 0x7610, R8 ;  /* 0x00007610ff087816 */ /* 0x000fe40000000008 */
[----:B------:R-:W-:Y:S01]  /*1f070*/  ISETP.GT.AND P2, PT, R3, 0x38, PT ;  /* 0x000000380300780c */ /* 0x000fe20003f44270 */
        /* <DEDUP_REMOVED lines=13> */
[----:B------:R0:W3:Y:S04]  /*1f150*/  @P2 LDG.E.U16 R0, [R4.64] ;  /* 0x0000000604002981 */ /* 0x0000e8000c1e1500 */
[----:B0-----:R-:W2:Y:S04]  /*1f160*/  LDL R4, [R1+0x1e50] ;  /* 0x001e500001047983 */ /* 0x001ea80000100800 */
[----:B------:R-:W2:Y:S01]  /*1f170*/  LDL R5, [R1+0x1e6c] ;  /* 0x001e6c0001057983 */ /* 0x000ea20000100800 */
[----:B------:R-:W-:-:S03]  /*1f180*/  PRMT R29, RZ, 0x7610, R29 ;  /* 0x00007610ff1d7816 */ /* 0x000fc6000000001d */
[----:B---3--:R-:W-:Y:S01]  /*1f190*/  STL [R1+0x6d54], R0 ;  /* 0x006d540001007387 */ /* 0x008fe20000100800 */
        /* <DEDUP_REMOVED lines=17> */
[----:B------:R-:W-:Y:S02]  /*1f2b0*/  ISETP.GT.AND P1, PT, R3, 0x35, PT ;  /* 0x000000350300780c */ /* 0x000fe40003f24270 */
[----:B---3--:R-:W-:-:S04]  /*1f2c0*/  @P2 LOP3.LUT R5, R5, R4, RZ, 0x3c, !PT ;  /* 0x0000000405052212 */ /* 0x008fc800078e3cff */
[----:B------:R-:W-:-:S04]  /*1f2d0*/  @P2 LOP3.LUT R4, R5, R4, RZ, 0x3c, !PT ;  /* 0x0000000405042212 */ /* 0x000fc800078e3cff */
[----:B------:R-:W-:-:S05]  /*1f2e0*/  @P2 LOP3.LUT R5, R5, R4, RZ, 0x3c, !PT ;  /* 0x0000000405052212 */ /* 0x000fca00078e3cff */
[----:B------:R0:W3:Y:S04]  /*1f2f0*/  @P2 LDG.E.U16 R29, [R4.64] ;  /* 0x00000006041d2981 */ /* 0x0000e8000c1e1500 */
[----:B0-----:R-:W2:Y:S04]  /*1f300*/  LDL R4, [R1+0x1dfc] ;  /* 0x001dfc0001047983 */ /* 0x001ea80000100800 */
[----:B------:R-:W2:Y:S01]  /*1f310*/  LDL R5, [R1+0x1e04] ;  /* 0x001e040001057983 */ /* 0x000ea20000100800 */
[----:B------:R-:W-:-:S03]  /*1f320*/  PRMT R6, RZ, 0x7610, R6 ;  /* 0x00007610ff067816 */ /* 0x000fc60000000006 */
[----:B---3--:R0:W-:Y:S04]  /*1f330*/  STL [R1+0x8], R29 ;  /* 0x0000081d01007387 */ /* 0x0081e80000100800 */
[----:B0-----:R-:W3:Y:S01]  /*1f340*/  LDL R29, [R1+0x1ea0] ;  /* 0x001ea000011d7983 */ /* 0x001ee20000100800 */
[-C--:B--2---:R-:W-:Y:S02]  /*1f350*/  @P1 LOP3.LUT R5, R5, R4.reuse, RZ, 0x3c, !PT ;  /* 0x0000000405051212 */ /* 0x084fe400078e3cff */
[----:B------:R-:W-:Y:S02]  /*1f360*/  ISETP.GT.AND P2, PT, R3, 0x39, PT ;  /* 0x000000390300780c */ /* 0x000fe40003f44270 */
        /* <DEDUP_REMOVED lines=14> */
[----:B------:R-:W-:-:S03]  /*1f450*/  PRMT R27, RZ, 0x7610, R27 ;  /* 0x00007610ff1b7816 */ /* 0x000fc6000000001b */
[----:B--2---:R0:W-:Y:S01]  /*1f460*/  STL [R1], R28 ;  /* 0x0000001c01007387 */ /* 0x0041e20000100800 */
[----:B----4-:R-:W-:-:S03]  /*1f470*/  PRMT R26, RZ, 0x7610, R26 ;  /* 0x00007610ff1a7816 */ /* 0x010fc6000000001a */
[----:B0-----:R-:W2:Y:S01]  /*1f480*/  LDL R28, [R1+0x1e0c] ;  /* 0x001e0c00011c7983 */ /* 0x001ea20000100800 */
[----:B---3--:R-:W-:-:S04]  /*1f490*/  @P2 LOP3.LUT R5, R5, R4, RZ, 0x3c, !PT ;  /* 0x0000000405052212 */ /* 0x008fc800078e3cff */
[----:B------:R-:W-:-:S04]  /*1f4a0*/  @P2 LOP3.LUT R4, R5, R4, RZ, 0x3c, !PT ;  /* 0x0000000405042212 */ /* 0x000fc800078e3cff */
[----:B------:R-:W-:-:S05]  /*1f4b0*/  @P2 LOP3.LUT R5, R5, R4, RZ, 0x3c, !PT ;  /* 0x0000000405052212 */ /* 0x000fca00078e3cff */
[----:B------:R0:W3:Y:S04]  /*1f4c0*/  @P2 LDG.E.U16 R27, [R4.64] ;  /* 0x00000006041b2981 */ /* 0x0000e8000c1e1500 */
[----:B0-----:R-:W4:Y:S04]  /*1f4d0*/  LDL R4, [R1+0x1e88] ;  /* 0x001e880001047983 */ /* 0x001f280000100800 */
[----:B------:R-:W4:Y:S04]  /*1f4e0*/  LDL R5, [R1+0x1e98] ;  /* 0x001e980001057983 */ /* 0x000f280000100800 */
[----:B---3--:R0:W-:Y:S01]  /*1f4f0*/  STL [R1+0x6d40], R27 ;  /* 0x006d401b01007387 */ /* 0x0081e20000100800 */
[----:B------:R-:W-:-:S03]  /*1f500*/  PRMT R25, RZ, 0x7610, R25 ;  /* 0x00007610ff197816 */ /* 0x000fc60000000019 */
[----:B0-----:R-:W3:Y:S01]  /*1f510*/  LDL R27, [R1+0x1df0] ;  /* 0x001df000011b7983 */ /* 0x001ee20000100800 */
[----:B----4-:R-:W-:-:S04]  /*1f520*/  @P2 LOP3.LUT R5, R5, R4, RZ, 0x3c, !PT ;  /* 0x0000000405052212 */ /* 0x010fc800078e3cff */
[----:B------:R-:W-:-:S04]  /*1f530*/  @P2 LOP3.LUT R4, R5, R4, RZ, 0x3c, !PT ;  /* 0x0000000405042212 */ /* 0x000fc800078e3cff */
[----:B------:R-:W-:-:S05]  /*1f540*/  @P2 LOP3.LUT R5, R5, R4, RZ, 0x3c, !PT ;  /* 0x0000000405052212 */ /* 0x000fca00078e3cff */
[----:B------:R0:W4:Y:S04]  /*1f550*/  @P2 LDG.E.U16 R26, [R4.64] ;  /* 0x00000006041a2981 */ /* 0x000128000c1e1500 */
[----:B0-----:R-:W2:Y:S01]  /*1f560*/  LDL R5, [R1+0x1e94] ;  /* 0x001e940001057983 */ /* 0x001ea20000100800 */
[----:B------:R-:W-:Y:S01]  /*1f570*/  @P2 IMAD.MOV.U32 R4, RZ, RZ, R29 ;  /* 0x000000ffff042224 */ /* 0x000fe200078e001d */
[----:B------:R-:W-:Y:S02]  /*1f580*/  PRMT R24, RZ, 0x7610, R24 ;  /* 0x00007610ff187816 */ /* 0x000fe40000000018 */
[----:B----4-:R0:W-:Y:S01]  /*1f590*/  STL [R1+0x6d44], R26 ;  /* 0x006d441a01007387 */ /* 0x0101e20000100800 */
[----:B------:R-:W4:Y:S03]  /*1f5a0*/  LDL R29, [R1+0x1eb8] ;  /* 0x001eb800011d7983 */ /* 0x000f260000100800 */
[----:B--2---:R1:W2:Y:S04]  /*1f5b0*/  @P2 LDG.E.U16 R25, [R4.64] ;  /* 0x0000000604192981 */ /* 0x0042a8000c1e1500 */
[----:B0-----:R-:W4:Y:S01]  /*1f5c0*/  LDL R26, [R1+0x1eac] ;  /* 0x001eac00011a7983 */ /* 0x001f220000100800 */
[----:B-1----:R-:W-:-:S02]  /*1f5d0*/  @P1 IMAD.MOV.U32 R4, RZ, RZ, R28 ;  /* 0x000000ffff041224 */ /* 0x002fc400078e001c */
[----:B---3--:R-:W-:-:S05]  /*1f5e0*/  @P1 IMAD.MOV.U32 R5, RZ, RZ, R27 ;  /* 0x000000ffff051224 */ /* 0x008fca00078e001b */
[----:B------:R0:W3:Y:S04]  /*1f5f0*/  @P1 LDG.E.U16 R24, [R4.64] ;  /* 0x0000000604181981 */ /* 0x0000e8000c1e1500 */
[----:B--2---:R-:W-:Y:S01]  /*1f600*/  STL [R1+0x6d48], R25 ;  /* 0x006d481901007387 */ /* 0x004fe20000100800 */
[----:B0-----:R-:W2:Y:S02]  /*1f610*/  LDL R4, [R1+0x1e9c] ;  /* 0x001e9c0001047983 */ /* 0x001ea40000100800 */
[----:B------:R-:W2:Y:S01]  /*1f620*/  LDL R5, [R1+0x1ea4] ;  /* 0x001ea40001057983 */ /* 0x000ea20000100800 */
[----:B------:R-:W-:Y:S02]  /*1f630*/  ISETP.GT.AND P2, PT, R3, 0x3a, PT ;  /* 0x0000003a0300780c */ /* 0x000fe40003f44270 */
[----:B------:R-:W-:Y:S01]  /*1f640*/  PRMT R23, RZ, 0x7610, R23 ;  /* 0x00007610ff177816 */ /* 0x000fe20000000017 */
[----:B------:R-:W4:Y:S04]  /*1f650*/  LDL R28, [R1+0x1eb4] ;  /* 0x001eb400011c7983 */ /* 0x000f280000100800 */
[----:B------:R-:W4:Y:S04]  /*1f660*/  LDL R27, [R1+0x1ec0] ;  /* 0x001ec000011b7983 */ /* 0x000f280000100800 */
[----:B---3--:R0:W-:Y:S01]  /*1f670*/  STL [R1+0x6cc0], R24 ;  /* 0x006cc01801007387 */ /* 0x0081e20000100800 */
[----:B------:R-:W-:-:S03]  /*1f680*/  PRMT R22, RZ, 0x7610, R22 ;  /* 0x00007610ff167816 */ /* 0x000fc60000000016 */
[----:B0-----:R-:W3:Y:S01]  /*1f690*/  LDL R24, [R1+0x1ea8] ;  /* 0x001ea80001187983 */ /* 0x001ee20000100800 */
[----:B--2---:R-:W-:-:S04]  /*1f6a0*/  @P2 LOP3.LUT R5, R5, R4, RZ, 0x3c, !PT ;  /* 0x0000000405052212 */ /* 0x004fc800078e3cff */
[----:B------:R-:W-:-:S04]  /*1f6b0*/  @P2 LOP3.LUT R4, R5, R4, RZ, 0x3c, !PT ;  /* 0x0000000405042212 */ /* 0x000fc800078e3cff */
[----:B------:R-:W-:-:S05]  /*1f6c0*/  @P2 LOP3.LUT R5, R5, R4, RZ, 0x3c, !PT ;  /* 0x0000000405052212 */ /* 0x000fca00078e3cff */
[----:B------:R0:W2:Y:S04]  /*1f6d0*/  @P2 LDG.E.U16 R23, [R4.64] ;  /* 0x0000000604172981 */ /* 0x0000a8000c1e1500 */
[----:B0-----:R-:W2:Y:S01]  /*1f6e0*/  LDL R5, [R1+0x1e90] ;  /* 0x001e900001057983 */ /* 0x001ea20000100800 */
[----:B----4-:R-:W-:Y:S01]  /*1f6f0*/  @P2 IMAD.MOV.U32 R4, RZ, RZ, R26 ;  /* 0x000000ffff042224 */ /* 0x010fe200078e001a */
[----:B------:R-:W-:-:S04]  /*1f700*/  PRMT R21, RZ, 0x7610, R21 ;  /* 0x00007610ff157816 */ /* 0x000fc80000000015 */
[----:B--2---:R0:W2:Y:S04]  /*1f710*/  @P2 LDG.E.U16 R22, [R4.64] ;  /* 0x0000000604162981 */ /* 0x0040a8000c1e1500 */
[----:B------:R-:W-:Y:S01]  /*1f720*/  STL [R1+0x6d2c], R23 ;  /* 0x006d2c1701007387 */ /* 0x000fe20000100800 */
[----:B------:R-:W4:Y:S01]  /*1f730*/  LDL R26, [R1+0x1e18] ;  /* 0x001e1800011a7983 */ /* 0x000f220000100800 */
[----:B------:R-:W-:Y:S01]  /*1f740*/  PRMT R20, RZ, 0x7610, R20 ;  /* 0x00007610ff147816 */ /* 0x000fe20000000014 */
[----:B0-----:R-:W-:Y:S02]  /*1f750*/  @P2 IMAD.MOV.U32 R4, RZ, RZ, R29 ;  /* 0x000000ffff042224 */ /* 0x001fe400078e001d */
[----:B---3--:R-:W-:-:S05]  /*1f760*/  @P2 IMAD.MOV.U32 R5, RZ, RZ, R24 ;  /* 0x000000ffff052224 */ /* 0x008fca00078e0018 */
[----:B------:R0:W3:Y:S02]  /*1f770*/  @P2 LDG.E.U16 R21, [R4.64] ;  /* 0x0000000604152981 */ /* 0x0000e4000c1e1500 */
[----:B0-----:R-:W-:Y:S02]  /*1f780*/  @P2 IMAD.MOV.U32 R4, RZ, RZ, R27 ;  /* 0x000000ffff042224 */ /* 0x001fe400078e001b */
[----:B------:R-:W-:-:S05]  /*1f790*/  @P2 IMAD.MOV.U32 R5, RZ, RZ, R28 ;  /* 0x000000ffff052224 */ /* 0x000fca00078e001c */
[----:B------:R4:W3:Y:S04]  /*1f7a0*/  @P2 LDG.E.U16 R20, [R4.64] ;  /* 0x0000000604142981 */ /* 0x0008e8000c1e1500 */
[----:B--2---:R0:W-:Y:S04]  /*1f7b0*/  STL [R1+0x6d30], R22 ;  /* 0x006d301601007387 */ /* 0x0041e80000100800 */
[----:B0-----:R-:W2:Y:S01]  /*1f7c0*/  LDL R22, [R1+0x1e08] ;  /* 0x001e080001167983 */ /* 0x001ea20000100800 */
[----:B------:R-:W-:Y:S01]  /*1f7d0*/  PRMT R19, RZ, 0x7610, R19 ;  /* 0x00007610ff137816 */ /* 0x000fe20000000013 */
[----:B----4-:R-:W-:-:S02]  /*1f7e0*/  @P1 IMAD.MOV.U32 R4, RZ, RZ, R26 ;  /* 0x000000ffff041224 */ /* 0x010fc400078e001a */
[----:B---3--:R-:W-:Y:S01]  /*1f7f0*/  STL [R1+0x6d34], R21 ;  /* 0x006d341501007387 */ /* 0x008fe20000100800 */
[----:B------:R-:W3:Y:S02]  /*1f800*/  LDL R29, [R1+0x1eb0] ;  /* 0x001eb000011d7983 */ /* 0x000ee40000100800 */
[----:B------:R-:W4:Y:S02]  /*1f810*/  LDL R28, [R1+0x1ecc] ;  /* 0x001ecc00011c7983 */ /* 0x000f240000100800 */
[----:B------:R-:W3:Y:S01]  /*1f820*/  LDL R27, [R1+0x1ec8] ;  /* 0x001ec800011b7983 */ /* 0x000ee20000100800 */
[----:B------:R-:W3:Y:S04]  /*1f830*/  LDL R24, [R1+0x1ed8] ;  /* 0x001ed80001187983 */ /* 0x000ee80000100800 */
[----:B------:R-:W-:Y:S01]  /*1f840*/  STL [R1+0x6d38], R20 ;  /* 0x006d381401007387 */ /* 0x000fe20000100800 */
[----:B------:R-:W-:-:S02]  /*1f850*/  ISETP.GT.AND P2, PT, R3, 0x3b, PT ;  /* 0x0000003b0300780c */ /* 0x000fc40003f44270 */
[----:B------:R-:W-:Y:S02]  /*1f860*/  PRMT R18, RZ, 0x7610, R18 ;  /* 0x00007610ff127816 */ /* 0x000fe40000000012 */
[----:B------:R-:W-:Y:S02]  /*1f870*/  PRMT R17, RZ, 0x7610, R17 ;  /* 0x00007610ff117816 */ /* 0x000fe40000000011 */
[----:B------:R-:W-:Y:S01]  /*1f880*/  PRMT R16, RZ, 0x7610, R16 ;  /* 0x00007610ff107816 */ /* 0x000fe20000000010 */
[----:B------:R-:W3:Y:S01]  /*1f890*/  LDL R26, [R1+0x1ed4] ;  /* 0x001ed400011a7983 */ /* 0x000ee20000100800 */
[----:B--2---:R-:W-:-:S03]  /*1f8a0*/  @P1 IMAD.MOV.U32 R5, RZ, RZ, R22 ;  /* 0x000000ffff051224 */ /* 0x004fc600078e0016 */
[----:B------:R-:W2:Y:S04]  /*1f8b0*/  LDL R22, [R1+0x1ee0] ;  /* 0x001ee00001167983 */ /* 0x000ea80000100800 */
[----:B------:R0:W2:Y:S04]  /*1f8c0*/  @P1 LDG.E.U16 R19, [R4.64] ;  /* 0x0000000604131981 */ /* 0x0000a8000c1e1500 */
[----:B0-----:R-:W2:Y:S04]  /*1f8d0*/  LDL R4, [R1+0x1ebc] ;  /* 0x001ebc0001047983 */ /* 0x001ea80000100800 */
[----:B------:R-:W2:Y:S02]  /*1f8e0*/  LDL R5, [R1+0x1ec4] ;  /* 0x001ec40001057983 */ /* 0x000ea40000100800 */
[----:B--2---:R-:W-:-:S04]  /*1f8f0*/  @P2 LOP3.LUT R5, R5, R4, RZ, 0x3c, !PT ;  /* 0x0000000405052212 */ /* 0x004fc800078e3cff */
[----:B------:R-:W-:-:S04]  /*1f900*/  @P2 LOP3.LUT R4, R5, R4, RZ, 0x3c, !PT ;  /* 0x0000000405042212 */ /* 0x000fc800078e3cff */
[----:B------:R-:W-:-:S05]  /*1f910*/  @P2 LOP3.LUT R5, R5, R4, RZ, 0x3c, !PT ;  /* 0x0000000405052212 */ /* 0x000fca00078e3cff */
[----:B------:R4:W2:Y:S02]  /*1f920*/  @P2 LDG.E.U16 R18, [R4.64] ;  /* 0x0000000604122981 */ /* 0x0008a4000c1e1500 */
[----:B----4-:R-:W-:Y:S02]  /*1f930*/  @P2 IMAD.MOV.U32 R4, RZ, RZ, R28 ;  /* 0x000000ffff042224 */ /* 0x010fe400078e001c */
[----:B---3--:R-:W-:-:S05]  /*1f940*/  @P2 IMAD.MOV.U32 R5, RZ, RZ, R29 ;  /* 0x000000ffff052224 */ /* 0x008fca00078e001d */
[----:B------:R0:W3:Y:S02]  /*1f950*/  @P2 LDG.E.U16 R17, [R4.64] ;  /* 0x0000000604112981 */ /* 0x0000e4000c1e1500 */
[----:B0-----:R-:W-:Y:S02]  /*1f960*/  @P2 IMAD.MOV.U32 R4, RZ, RZ, R24 ;  /* 0x000000ffff042224 */ /* 0x001fe400078e0018 */
[----:B------:R-:W-:-:S05]  /*1f970*/  @P2 IMAD.MOV.U32 R5, RZ, RZ, R27 ;  /* 0x000000ffff052224 */ /* 0x000fca00078e001b */
[----:B------:R0:W4:Y:S01]  /*1f980*/  @P2 LDG.E.U16 R16, [R4.64] ;  /* 0x0000000604102981 */ /* 0x000122000c1e1500 */
[----:B------:R-:W-:-:S03]  /*1f990*/  PRMT R15, RZ, 0x7610, R15 ;  /* 0x00007610ff0f7816 */ /* 0x000fc6000000000f */
[----:B------:R-:W-:Y:S01]  /*1f9a0*/  STL [R1+0x6cc4], R19 ;  /* 0x006cc41301007387 */ /* 0x000fe20000100800 */
[----:B0-----:R-:W-:Y:S02]  /*1f9b0*/  @P2 IMAD.MOV.U32 R4, RZ, RZ, R22 ;  /* 0x000000ffff042224 */ /* 0x001fe400078e0016 */
[----:B------:R-:W-:-:S05]  /*1f9c0*/  @P2 IMAD.MOV.U32 R5, RZ, RZ, R26 ;  /* 0x000000ffff052224 */ /* 0x000fca00078e001a */
[----:B------:R0:W4:Y:S04]  /*1f9d0*/  @P2 LDG.E.U16 R15, [R4.64] ;  /* 0x00000006040f2981 */ /* 0x000128000c1e1500 */
[----:B--2---:R-:W-:Y:S04]  /*1f9e0*/  STL [R1+0x6d10], R18 ;  /* 0x006d101201007387 */ /* 0x004fe80000100800 */
[----:B---3--:R-:W-:Y:S01]  /*1f9f0*/  STL [R1+0x6d14], R17 ;  /* 0x006d141101007387 */ /* 0x008fe20000100800 */
[----:B------:R-:W2:Y:S02]  /*1fa00*/  LDL R29, [R1+0x1edc] ;  /* 0x001edc00011d7983 */ /* 0x000ea40000100800 */
[----:B------:R-:W3:Y:S01]  /*1fa10*/  LDL R24, [R1+0x1ee4] ;  /* 0x001ee40001187983 */ /* 0x000ee20000100800 */
[----:B----4-:R-:W-:Y:S01]  /*1fa20*/  STL [R1+0x6d18], R16 ;  /* 0x006d181001007387 */ /* 0x010fe20000100800 */
[----:B0-----:R-:W4:Y:S02]  /*1fa30*/  LDL R4, [R1+0x1e14] ;  /* 0x001e140001047983 */ /* 0x001f240000100800 */
[----:B------:R-:W4:Y:S01]  /*1fa40*/  LDL R5, [R1+0x1e20] ;  /* 0x001e200001057983 */ /* 0x000f220000100800 */
[----:B------:R-:W-:-:S02]  /*1fa50*/  ISETP.GT.AND P2, PT, R3, 0x3c, PT ;  /* 0x0000003c0300780c */ /* 0x000fc40003f44270 */
[----:B------:R-:W-:Y:S02]  /*1fa60*/  PRMT R14, RZ, 0x7610, R14 ;  /* 0x00007610ff0e7816 */ /* 0x000fe4000000000e */
[----:B------:R-:W-:Y:S01]  /*1fa70*/  PRMT R13, RZ, 0x7610, R13 ;  /* 0x00007610ff0d7816 */ /* 0x000fe2000000000d */
[----:B------:R-:W2:Y:S04]  /*1fa80*/  LDL R28, [R1+0x1ed0] ;  /* 0x001ed000011c7983 */ /* 0x000ea80000100800 */
[----:B------:R-:W2:Y:S04]  /*1fa90*/  LDL R27, [R1+0x1eec] ;  /* 0x001eec00011b7983 */ /* 0x000ea80000100800 */
[----:B------:R-:W2:Y:S04]  /*1faa0*/  LDL R26, [R1+0x1ee8] ;  /* 0x001ee800011a7983 */ /* 0x000ea80000100800 */
[----:B------:R-:W2:Y:S01]  /*1fab0*/  LDL R22, [R1+0x1ef8] ;  /* 0x001ef80001167983 */ /* 0x000ea20000100800 */
[----:B----4-:R-:W-:-:S04]  /*1fac0*/  @P1 LOP3.LUT R5, R5, R4, RZ, 0x3c, !PT ;  /* 0x0000000405051212 */ /* 0x010fc800078e3cff */
[----:B------:R-:W-:-:S04]  /*1fad0*/  @P1 LOP3.LUT R4, R5, R4, RZ, 0x3c, !PT ;  /* 0x0000000405041212 */ /* 0x000fc800078e3cff */
[----:B------:R-:W-:-:S05]  /*1fae0*/  @P1 LOP3.LUT R5, R5, R4, RZ, 0x3c, !PT ;  /* 0x0000000405051212 */ /* 0x000fca00078e3cff */
[----:B------:R3:W4:Y:S02]  /*1faf0*/  @P1 LDG.E.U16 R14, [R4.64] ;  /* 0x00000006040e1981 */ /* 0x000724000c1e1500 */
[----:B---3--:R-:W-:Y:S02]  /*1fb00*/  @P2 IMAD.MOV.U32 R4, RZ, RZ, R24 ;  /* 0x000000ffff042224 */ /* 0x008fe400078e0018 */
[----:B--2---:R-:W-:-:S05]  /*1fb10*/  @P2 IMAD.MOV.U32 R5, RZ, RZ, R29 ;  /* 0x000000ffff052224 */ /* 0x004fca00078e001d */
[----:B------:R0:W2:Y:S04]  /*1fb20*/  @P2 LDG.E.U16 R13, [R4.64] ;  /* 0x00000006040d2981 */ /* 0x0000a8000c1e1500 */
[----:B------:R1:W-:Y:S01]  /*1fb30*/  STL [R1+0x6d1c], R15 ;  /* 0x006d1c0f01007387 */ /* 0x0003e20000100800 */
[----:B------:R-:W-:Y:S01]  /*1fb40*/  PRMT R12, RZ, 0x7610, R12 ;  /* 0x00007610ff0c7816 */ /* 0x000fe2000000000c */
[----:B0-----:R-:W-:Y:S02]  /*1fb50*/  @P2 IMAD.MOV.U32 R4, RZ, RZ, R27 ;  /* 0x000000ffff042224 */ /* 0x001fe400078e001b */
[----:B------:R-:W-:-:S05]  /*1fb60*/  @P2 IMAD.MOV.U32 R5, RZ, RZ, R28 ;  /* 0x000000ffff052224 */ /* 0x000fca00078e001c */
[----:B------:R0:W3:Y:S04]  /*1fb70*/  @P2 LDG.E.U16 R12, [R4.64] ;  /* 0x00000006040c2981 */ /* 0x0000e8000c1e1500 */
[----:B----4-:R2:W-:Y:S01]  /*1fb80*/  STL [R1+0x6cc8], R14 ;  /* 0x006cc80e01007387 */ /* 0x0105e20000100800 */
[----:B------:R-:W4:Y:S02]  /*1fb90*/  LDL R29, [R1+0x1ef4] ;  /* 0x001ef400011d7983 */ /* 0x000f240000100800 */
[----:B------:R-:W4:Y:S01]  /*1fba0*/  LDL R24, [R1+0x1f00] ;  /* 0x001f000001187983 */ /* 0x000f220000100800 */
[----:B--2---:R-:W-:Y:S01]  /*1fbb0*/  STL [R1+0x6d04], R13 ;  /* 0x006d040d01007387 */ /* 0x004fe20000100800 */
[----:B------:R-:W2:Y:S02]  /*1fbc0*/  LDL R28, [R1+0x1efc] ;  /* 0x001efc00011c7983 */ /* 0x000ea40000100800 */
[----:B------:R-:W2:Y:S01]  /*1fbd0*/  LDL R27, [R1+0x1f04] ;  /* 0x001f0400011b7983 */ /* 0x000ea20000100800 */
[----:B------:R-:W-:-:S02]  /*1fbe0*/  PRMT R11, RZ, 0x7610, R11 ;  /* 0x00007610ff0b7816 */ /* 0x000fc4000000000b */
[----:B------:R-:W-:Y:S01]  /*1fbf0*/  ISETP.GT.AND P1, PT, R3, 0x3d, PT ;  /* 0x0000003d0300780c */ /* 0x000fe20003f24270 */
[----:B0-----:R-:W-:Y:S02]  /*1fc00*/  @P2 IMAD.MOV.U32 R4, RZ, RZ, R22 ;  /* 0x000000ffff042224 */ /* 0x001fe400078e0016 */
[----:B------:R-:W-:Y:S01]  /*1fc10*/  @P2 IMAD.MOV.U32 R5, RZ, RZ, R26 ;  /* 0x000000ffff052224 */ /* 0x000fe200078e001a */
[----:B------:R-:W-:-:S04]  /*1fc20*/  PRMT R10, RZ, 0x7610, R10 ;  /* 0x00007610ff0a7816 */ /* 0x000fc8000000000a */
[----:B------:R4:W2:Y:S01]  /*1fc30*/  @P2 LDG.E.U16 R11, [R4.64] ;  /* 0x00000006040b2981 */ /* 0x0008a2000c1e1500 */
[----:B------:R-:W-:-:S03]  /*1fc40*/  PRMT R9, RZ, 0x7610, R9 ;  /* 0x00007610ff097816 */ /* 0x000fc60000000009 */
[----:B---3--:R-:W-:Y:S01]  /*1fc50*/  STL [R1+0x6d08], R12 ;  /* 0x006d080c01007387 */ /* 0x008fe20000100800 */
[----:B------:R-:W3:Y:S02]  /*1fc60*/  LDL R26, [R1+0x1ef0] ;  /* 0x001ef000011a7983 */ /* 0x000ee40000100800 */
[----:B------:R-:W3:Y:S02]  /*1fc70*/  LDL R22, [R1+0x1f0c] ;  /* 0x001f0c0001167983 */ /* 0x000ee40000100800 */
[----:B-1----:R-:W3:Y:S01]  /*1fc80*/  LDL R15, [R1+0x1f08] ;  /* 0x001f0800010f7983 */ /* 0x002ee20000100800 */
[----:B------:R-:W3:Y:S01]  /*1fc90*/  LDL R14, [R1+0x1f18] ;  /* 0x001f1800010e7983 */ /* 0x000ee20000100800 */
[----:B----4-:R-:W-:Y:S02]  /*1fca0*/  @P2 IMAD.MOV.U32 R5, RZ, RZ, R29 ;  /* 0x000000ffff052224 */ /* 0x010fe400078e001d */
[----:B------:R-:W-:-:S05]  /*1fcb0*/  @P2 IMAD.MOV.U32 R4, RZ, RZ, R24 ;  /* 0x000000ffff042224 */ /* 0x000fca00078e0018 */
[----:B------:R2:W4:Y:S02]  /*1fcc0*/  @P2 LDG.E.U16 R10, [R4.64] ;  /* 0x00000006040a2981 */ /* 0x000524000c1e1500 */
[----:B--2---:R-:W-:Y:S02]  /*1fcd0*/  @P1 IMAD.MOV.U32 R5, RZ, RZ, R28 ;  /* 0x000000ffff051224 */ /* 0x004fe400078e001c */
[----:B------:R-:W-:-:S05]  /*1fce0*/  @P1 IMAD.MOV.U32 R4, RZ, RZ, R27 ;  /* 0x000000ffff041224 */ /* 0x000fca00078e001b */
[----:B------:R3:W2:Y:S04]  /*1fcf0*/  @P1 LDG.E.U16 R9, [R4.64] ;  /* 0x0000000604091981 */ /* 0x0006a8000c1e1500 */
[----:B------:R0:W-:Y:S01]  /*1fd00*/  STL [R1+0x6d20], R11 ;  /* 0x006d200b01007387 */ /* 0x0001e20000100800 */
[----:B------:R-:W2:Y:S03]  /*1fd10*/  LDL R24, [R1+0x1f14] ;  /* 0x001f140001187983 */ /* 0x000ea60000100800 */
[----:B0-----:R-:W2:Y:S01]  /*1fd20*/  LDL R11, [R1+0x1f20] ;  /* 0x001f2000010b7983 */ /* 0x001ea20000100800 */
[----:B---3--:R-:W-:Y:S02]  /*1fd30*/  @P1 IMAD.MOV.U32 R4, RZ, RZ, R22 ;  /* 0x000000ffff041224 */ /* 0x008fe400078e0016 */
[----:B------:R-:W-:Y:S01]  /*1fd40*/  @P1 IMAD.MOV.U32 R5, RZ, RZ, R26 ;  /* 0x000000ffff051224 */ /* 0x000fe200078e001a */
[----:B----4-:R-:W-:Y:S04]  /*1fd50*/  STL [R1+0x6d24], R10 ;  /* 0x006d240a01007387 */ /* 0x010fe80000100800 */
[----:B--2---:R0:W-:Y:S01]  /*1fd60*/  STL [R1+0x6ccc], R9 ;  /* 0x006ccc0901007387 */ /* 0x0041e20000100800 */
[----:B------:R-:W2:Y:S02]  /*1fd70*/  LDL R26, [R1+0x1d54] ;  /* 0x001d5400011a7983 */ /* 0x000ea40000100800 */
[----:B------:R-:W3:Y:S01]  /*1fd80*/  LDL R22, [R1+0x1d60] ;  /* 0x001d600001167983 */ /* 0x000ee20000100800 */
[----:B------:R-:W-:-:S02]  /*1fd90*/  PRMT R8, RZ, 0x7610, R8 ;  /* 0x00007610ff087816 */ /* 0x000fc40000000008 */
[----:B------:R-:W-:-:S04]  /*1fda0*/  PRMT R7, RZ, 0x7610, R7 ;  /* 0x00007610ff077816 */ /* 0x000fc80000000007 */
[----:B------:R1:W4:Y:S01]  /*1fdb0*/  @P1 LDG.E.U16 R8, [R4.64] ;  /* 0x0000000604081981 */ /* 0x000322000c1e1500 */
[----:B------:R-:W-:Y:S01]  /*1fdc0*/  PRMT R6, RZ, 0x7610, R6 ;  /* 0x00007610ff067816 */ /* 0x000fe20000000006 */
[----:B-1----:R-:W-:Y:S02]  /*1fdd0*/  @P1 IMAD.MOV.U32 R4, RZ, RZ, R14 ;  /* 0x000000ffff041224 */ /* 0x002fe400078e000e */
[----:B------:R-:W-:-:S05]  /*1fde0*/  @P1 IMAD.MOV.U32 R5, RZ, RZ, R15 ;  /* 0x000000ffff051224 */ /* 0x000fca00078e000f */
[----:B------:R1:W4:Y:S01]  /*1fdf0*/  @P1 LDG.E.U16 R7, [R4.64] ;  /* 0x0000000604071981 */ /* 0x000322000c1e1500 */
[----:B------:R-:W-:Y:S01]  /*1fe00*/  PRMT R19, RZ, 0x7610, R19 ;  /* 0x00007610ff137816 */ /* 0x000fe20000000013 */
[----:B-1----:R-:W-:Y:S02]  /*1fe10*/  @P1 IMAD.MOV.U32 R4, RZ, RZ, R11 ;  /* 0x000000ffff041224 */ /* 0x002fe400078e000b */
[----:B------:R-:W-:-:S05]  /*1fe20*/  @P1 IMAD.MOV.U32 R5, RZ, RZ, R24 ;  /* 0x000000ffff051224 */ /* 0x000fca00078e0018 */
[----:B------:R2:W4:Y:S02]  /*1fe30*/  @P1 LDG.E.U16 R6, [R4.64] ;  /* 0x0000000604061981 */ /* 0x000524000c1e1500 */
[----:B--2---:R-:W-:Y:S02]  /*1fe40*/  @P0 IMAD.MOV.U32 R5, RZ, RZ, R26 ;  /* 0x000000ffff050224 */ /* 0x004fe400078e001a */
[----:B---3--:R-:W-:-:S05]  /*1fe50*/  @P0 IMAD.MOV.U32 R4, RZ, RZ, R22 ;  /* 0x000000ffff040224 */ /* 0x008fca00078e0016 */
[----:B------:R-:W2:Y:S04]  /*1fe60*/  @P0 LDG.E.U16 R19, [R4.64] ;  /* 0x0000000604130981 */ /* 0x000ea8000c1e1500 */
[----:B----4-:R-:W-:Y:S01]  /*1fe70*/  STL [R1+0x6cd0], R8 ;  /* 0x006cd00801007387 */ /* 0x010fe20000100800 */
[----:B------:R-:W3:Y:S02]  /*1fe80*/  LDL R15, [R1+0x1e1c] ;  /* 0x001e1c00010f7983 */ /* 0x000ee40000100800 */
[----:B------:R-:W4:Y:S01]  /*1fe90*/  LDL R14, [R1+0x1e24] ;  /* 0x001e2400010e7983 */ /* 0x000f220000100800 */
[----:B------:R1:W-:Y:S01]  /*1fea0*/  STL [R1+0x6cd4], R7 ;  /* 0x006cd40701007387 */ /* 0x0003e20000100800 */
[----:B------:R-:W3:Y:S02]  /*1feb0*/  LDL R24, [R1+0x1e10] ;  /* 0x001e100001187983 */ /* 0x000ee40000100800 */
[----:B------:R-:W3:Y:S02]  /*1fec0*/  LDL R11, [R1+0x1e2c] ;  /* 0x001e2c00010b7983 */ /* 0x000ee40000100800 */
[----:B0-----:R-:W3:Y:S01]  /*1fed0*/  LDL R9, [R1+0x1e28] ;  /* 0x001e280001097983 */ /* 0x001ee20000100800 */
[----:B-1----:R-:W3:Y:S04]  /*1fee0*/  LDL R7, [R1+0x1e38] ;  /* 0x001e380001077983 */ /* 0x002ee80000100800 */
[----:B------:R-:W-:Y:S01]  /*1fef0*/  STL [R1+0x6cd8], R6 ;  /* 0x006cd80601007387 */ /* 0x000fe20000100800 */
[----:B------:R-:W3:Y:S03]  /*1ff00*/  LDL R22, [R1+0x1e34] ;  /* 0x001e340001167983 */ /* 0x000ee60000100800 */
[----:B--2---:R0:W-:Y:S04]  /*1ff10*/  STL [R1+0xb54], R19 ;  /* 0x000b541301007387 */ /* 0x0041e80000100800 */
[----:B0-----:R-:W2:Y:S01]  /*1ff20*/  LDL R19, [R1+0x1e40] ;  /* 0x001e400001137983 */ /* 0x001ea20000100800 */
[----:B------:R-:W-:-:S02]  /*1ff30*/  ISETP.GT.AND P1, PT, R3, 0x36, PT ;  /* 0x000000360300780c */ /* 0x000fc40003f24270 */
[----:B------:R-:W-:Y:S02]  /*1ff40*/  PRMT R25, RZ, 0x7610, R25 ;  /* 0x00007610ff197816 */ /* 0x000fe40000000019 */
[----:B------:R-:W-:-:S09]  /*1ff50*/  PRMT R6, RZ, 0x7610, R6 ;  /* 0x00007610ff067816 */ /* 0x000fd20000000006 */
[----:B----4-:R-:W-:Y:S02]  /*1ff60*/  @P1 IMAD.MOV.U32 R4, RZ, RZ, R14 ;  /* 0x000000ffff041224 */ /* 0x010fe400078e000e */
[----:B---3--:R-:W-:Y:S01]  /*1ff70*/  @P1 IMAD.MOV.U32 R5, RZ, RZ, R15 ;  /* 0x000000ffff051224 */ /* 0x008fe200078e000f */
[----:B------:R-:W-:Y:S02]  /*1ff80*/  PRMT R23, RZ, 0x7610, R23 ;  /* 0x00007610ff177816 */ /* 0x000fe40000000017 */
[----:B------:R-:W-:Y:S01]  /*1ff90*/  PRMT R17, RZ, 0x7610, R17 ;  /* 0x00007610ff117816 */ /* 0x000fe20000000011 */
[----:B------:R-:W3:Y:S04]  /*1ffa0*/  LDL R15, [R1+0x1e3c] ;  /* 0x001e3c00010f7983 */ /* 0x000ee80000100800 */
[----:B------:R0:W4:Y:S04]  /*1ffb0*/  @P1 LDG.E.U16 R25, [R4.64] ;  /* 0x0000000604191981 */ /* 0x000128000c1e1500 */
[----:B------:R-:W4:Y:S01]  /*1ffc0*/  LDL R14, [R1+0x1e44] ;  /* 0x001e4400010e7983 */ /* 0x000f220000100800 */
[----:B0-----:R-:W-:-:S02]  /*1ffd0*/  @P1 IMAD.MOV.U32 R4, RZ, RZ, R11 ;  /* 0x000000ffff041224 */ /* 0x001fc400078e000b */
[----:B------:R-:W-:Y:S01]  /*1ffe0*/  @P1 IMAD.MOV.U32 R5, RZ, RZ, R24 ;  /* 0x000000ffff051224 */ /* 0x000fe200078e0018 */
[----:B------:R-:W4:Y:S04]  /*1fff0*/  LDL R11, [R1+0x1e30] ;  /* 0x001e3000010b7983 */ /* 0x000f280000100800 */
[----:B------:R0:W4:Y:S02]  /*20000*/  @P1 LDG.E.U16 R6, [R4.64] ;  /* 0x0000000604061981 */ /* 0x000124000c1e1500 */
[----:B0-----:R-:W-:Y:S02]  /*20010*/  @P1 IMAD.MOV.U32 R4, RZ, RZ, R7 ;  /* 0x000000ffff041224 */ /* 0x001fe400078e0007 */
[----:B------:R-:W-:Y:S01]  /*20020*/  @P1 IMAD.MOV.U32 R5, RZ, RZ, R9 ;  /* 0x000000ffff051224 */ /* 0x000fe200078e0009 */
[----:B------:R-:W-:Y:S01]  /*20030*/  ISETP.GT.AND P0, PT, R3, 0x37, PT ;  /* 0x000000370300780c */ /* 0x000fe20003f04270 */
[----:B------:R-:W4:Y:S04]  /*20040*/  LDL R9, [R1+0x1e4c] ;  /* 0x001e4c0001097983 */ /* 0x000f280000100800 */
[----:B------:R0:W4:Y:S04]  /*20050*/  @P1 LDG.E.U16 R23, [R4.64] ;  /* 0x0000000604171981 */ /* 0x000128000c1e1500 */
[----:B------:R-:W4:Y:S01]  /*20060*/  LDL R7, [R1+0x1e48] ;  /* 0x001e480001077983 */ /* 0x000f220000100800 */
[----:B0-----:R-:W-:-:S02]  /*20070*/  @P1 IMAD.MOV.U32 R5, RZ, RZ, R22 ;  /* 0x000000ffff051224 */ /* 0x001fc400078e0016 */
[----:B--2---:R-:W-:-:S05]  /*20080*/  @P1 IMAD.MOV.U32 R4, RZ, RZ, R19 ;  /* 0x000000ffff041224 */ /* 0x004fca00078e0013 */
[----:B------:R3:W2:Y:S01]  /*20090*/  @P1 LDG.E.U16 R17, [R4.64] ;  /* 0x0000000604111981 */ /* 0x0006a2000c1e1500 */
[----:B------:R-:W-:Y:S01]  /*200a0*/  PRMT R2, RZ, 0x7610, R2 ;  /* 0x00007610ff027816 */ /* 0x000fe20000000002 */
[----:B---3--:R-:W-:Y:S02]  /*200b0*/  @P0 IMAD.MOV.U32 R5, RZ, RZ, R15 ;  /* 0x000000ffff050224 */ /* 0x008fe400078e000f */
[----:B----4-:R-:W-:-:S05]  /*200c0*/  @P0 IMAD.MOV.U32 R4, RZ, RZ, R14 ;  /* 0x000000ffff040224 */ /* 0x010fca00078e000e */
[----:B------:R0:W3:Y:S04]  /*200d0*/  @P0 LDG.E.U16 R2, [R4.64] ;  /* 0x0000000604020981 */ /* 0x0000e8000c1e1500 */
[----:B------:R1:W-:Y:S01]  /*200e0*/  STL [R1+0xb44], R6 ;  /* 0x000b440601007387 */ /* 0x0003e20000100800 */
[----:B------:R-:W4:Y:S03]  /*200f0*/  LDL R19, [R1+0x1e54] ;  /* 0x001e540001137983 */ /* 0x000f260000100800 */
[----:B-1----:R-:W4:Y:S04]  /*20100*/  LDL R6, [R1+0x1e58] ;  /* 0x001e580001067983 */ /* 0x002f280000100800 */
[----:B--2---:R1:W-:Y:S01]  /*20110*/  STL [R1+0xb34], R17 ;  /* 0x000b341101007387 */ /* 0x0043e20000100800 */
[----:B------:R-:W-:Y:S01]  /*20120*/  PRMT R21, RZ, 0x7610, R21 ;  /* 0x00007610ff157816 */ /* 0x000fe20000000015 */
[----:B0-----:R-:W-:-:S02]  /*20130*/  @P0 IMAD.MOV.U32 R4, RZ, RZ, R9 ;  /* 0x000000ffff040224 */ /* 0x001fc400078e0009 */
[----:B------:R-:W-:Y:S01]  /*20140*/  @P0 IMAD.MOV.U32 R5, RZ, RZ, R11 ;  /* 0x000000ffff050224 */ /* 0x000fe200078e000b */
[----:B------:R-:W-:Y:S02]  /*20150*/  PRMT R20, RZ, 0x7610, R20 ;  /* 0x00007610ff147816 */ /* 0x000fe40000000014 */
[----:B------:R-:W-:Y:S01]  /*20160*/  PRMT R16, RZ, 0x7610, R16 ;  /* 0x00007610ff107816 */ /* 0x000fe20000000010 */
[----:B------:R-:W2:Y:S04]  /*20170*/  LDL R15, [R1+0x1f1c] ;  /* 0x001f1c00010f7983 */ /* 0x000ea80000100800 */
[----:B------:R0:W2:Y:S04]  /*20180*/  @P0 LDG.E.U16 R21, [R4.64] ;  /* 0x0000000604150981 */ /* 0x0000a8000c1e1500 */
[----:B-1----:R-:W2:Y:S04]  /*20190*/  LDL R17, [R1+0x1e60] ;  /* 0x001e600001117983 */ /* 0x002ea80000100800 */
[----:B------:R-:W2:Y:S01]  /*201a0*/  LDL R14, [R1+0x1f24] ;  /* 0x001f2400010e7983 */ /* 0x000ea20000100800 */
[----:B0-----:R-:W-:-:S03]  /*201b0*/  @P0 IMAD.MOV.U32 R5, RZ, RZ, R7 ;  /* 0x000000ffff050224 */ /* 0x001fc600078e0007 */
[----:B---3--:R-:W-:Y:S01]  /*201c0*/  STL [R1+0x6b00], R2 ;  /* 0x006b000201007387 */ /* 0x008fe20000100800 */
[----:B------:R-:W3:Y:S02]  /*201d0*/  LDL R11, [R1+0x1f10] ;  /* 0x001f1000010b7983 */ /* 0x000ee40000100800 */
[----:B------:R-:W3:Y:S02]  /*201e0*/  LDL R9, [R1+0x1f2c] ;  /* 0x001f2c0001097983 */ /* 0x000ee40000100800 */
[----:B----4-:R-:W-:-:S05]  /*201f0*/  @P0 IMAD.MOV.U32 R4, RZ, RZ, R6 ;  /* 0x000000ffff040224 */ /* 0x010fca00078e0006 */
[----:B------:R0:W4:Y:S02]  /*20200*/  @P0 LDG.E.U16 R20, [R4.64] ;  /* 0x0000000604140981 */ /* 0x000124000c1e1500 */
[----:B0-----:R-:W-:Y:S02]  /*20210*/  @P0 IMAD.MOV.U32 R5, RZ, RZ, R19 ;  /* 0x000000ffff050224 */ /* 0x001fe400078e0013 */
[----:B--2---:R-:W-:-:S05]  /*20220*/  @P0 IMAD.MOV.U32 R4, RZ, RZ, R17 ;  /* 0x000000ffff040224 */ /* 0x004fca00078e0011 */
[----:B------:R0:W2:Y:S01]  /*20230*/  @P0 LDG.E.U16 R16, [R4.64] ;  /* 0x0000000604100981 */ /* 0x0000a2000c1e1500 */
[----:B------:R-:W-:-:S03]  /*20240*/  ISETP.GT.AND P1, PT, R3, 0x3e, PT ;  /* 0x0000003e0300780c */ /* 0x000fc60003f24270 */
[----:B------:R-:W-:Y:S01]  /*20250*/  STL [R1+0xb4c], R25 ;  /* 0x000b4c1901007387 */ /* 0x000fe20000100800 */
[----:B------:R-:W4:Y:S02]  /*20260*/  LDL R7, [R1+0x1f28] ;  /* 0x001f280001077983 */ /* 0x000f240000100800 */
[----:B------:R-:W4:Y:S01]  /*20270*/  LDL R6, [R1+0x1f38] ;  /* 0x001f380001067983 */ /* 0x000f220000100800 */
[----:B------:R-:W-:Y:S01]  /*20280*/  PRMT R12, RZ, 0x7610, R12 ;  /* 0x00007610ff0c7816 */ /* 0x000fe2000000000c */
[----:B------:R-:W4:Y:S01]  /*20290*/  LDL R17, [R1+0x1f34] ;  /* 0x001f340001117983 */ /* 0x000f220000100800 */
[----:B------:R-:W-:-:S04]  /*202a0*/  PRMT R8, RZ, 0x7610, R8 ;  /* 0x00007610ff087816 */ /* 0x000fc80000000008 */
[----:B0-----:R-:W-:Y:S02]  /*202b0*/  @P1 IMAD.MOV.U32 R4, RZ, RZ, R14 ;  /* 0x000000ffff041224 */ /* 0x001fe400078e000e */
[----:B------:R-:W-:-:S05]  /*202c0*/  @P1 IMAD.MOV.U32 R5, RZ, RZ, R15 ;  /* 0x000000ffff051224 */ /* 0x000fca00078e000f */
[----:B------:R3:W4:Y:S02]  /*202d0*/  @P1 LDG.E.U16 R12, [R4.64] ;  /* 0x00000006040c1981 */ /* 0x000724000c1e1500 */
[----:B---3--:R-:W-:Y:S02]  /*202e0*/  @P1 IMAD.MOV.U32 R4, RZ, RZ, R9 ;  /* 0x000000ffff041224 */ /* 0x008fe400078e0009 */
[----:B------:R-:W-:-:S05]  /*202f0*/  @P1 IMAD.MOV.U32 R5, RZ, RZ, R11 ;  /* 0x000000ffff051224 */ /* 0x000fca00078e000b */
[----:B------:R4:W3:Y:S04]  /*20300*/  @P1 LDG.E.U16 R8, [R4.64] ;  /* 0x0000000604081981 */ /* 0x0008e8000c1e1500 */
[----:B--2---:R0:W-:Y:S01]  /*20310*/  STL [R1+0xb14], R16 ;  /* 0x000b141001007387 */ /* 0x0041e20000100800 */
[----:B------:R-:W-:Y:S01]  /*20320*/  STL [R1+0xb3c], R23 ;  /* 0x000b3c1701007387 */ /* 0x000fe20000100800 */
[----:B------:R-:W-:Y:S01]  /*20330*/  PRMT R18, RZ, 0x7610, R18 ;  /* 0x00007610ff127816 */ /* 0x000fe20000000012 */
[----:B----4-:R-:W-:Y:S02]  /*20340*/  @P1 IMAD.MOV.U32 R5, RZ, RZ, R7 ;  /* 0x000000ffff051224 */ /* 0x010fe400078e0007 */
[----:B------:R-:W-:Y:S01]  /*20350*/  @P1 IMAD.MOV.U32 R4, RZ, RZ, R6 ;  /* 0x000000ffff041224 */ /* 0x000fe200078e0006 */
[----:B------:R-:W2:Y:S04]  /*20360*/  LDL R15, [R1+0x1f3c] ;  /* 0x001f3c00010f7983 */ /* 0x000ea80000100800 */
[----:B------:R-:W4:Y:S04]  /*20370*/  LDL R14, [R1+0x1f44] ;  /* 0x001f4400010e7983 */ /* 0x000f280000100800 */
[----:B------:R1:W2:Y:S04]  /*20380*/  @P1 LDG.E.U16 R18, [R4.64] ;  /* 0x0000000604121981 */ /* 0x0002a8000c1e1500 */
[----:B0-----:R-:W2:Y:S01]  /*20390*/  LDL R16, [R1+0x1f40] ;  /* 0x001f400001107983 */ /* 0x001ea20000100800 */
[----:B------:R-:W-:Y:S01]  /*203a0*/  PRMT R2, RZ, 0x7610, R2 ;  /* 0x00007610ff027816 */ /* 0x000fe20000000002 */
[----:B-1----:R-:W-:-:S02]  /*203b0*/  @P1 IMAD.MOV.U32 R5, RZ, RZ, R17 ;  /* 0x000000ffff051224 */ /* 0x002fc400078e0011 */
[----:B------:R0:W-:Y:S01]  /*203c0*/  STL [R1+0xb0c], R12 ;  /* 0x000b0c0c01007387 */ /* 0x0001e20000100800 */
[----:B------:R-:W4:Y:S02]  /*203d0*/  LDL R11, [R1+0x1f4c] ;  /* 0x001f4c00010b7983 */ /* 0x000f240000100800 */
[----:B------:R-:W4:Y:S01]  /*203e0*/  LDL R9, [R1+0x1f48] ;  /* 0x001f480001097983 */ /* 0x000f220000100800 */
[----:B0-----:R-:W4:Y:S04]  /*203f0*/  LDL R12, [R1+0x1f30] ;  /* 0x001f3000010c7983 */ /* 0x001f280000100800 */
[----:B---3--:R0:W-:Y:S01]  /*20400*/  STL [R1+0xb04], R8 ;  /* 0x000b040801007387 */ /* 0x0081e20000100800 */
[----:B------:R-:W3:Y:S02]  /*20410*/  LDL R7, [R1+0x1f50] ;  /* 0x001f500001077983 */ /* 0x000ee40000100800 */
[----:B------:R-:W3:Y:S01]  /*20420*/  LDL R6, [R1+0x1f54] ;  /* 0x001f540001067983 */ /* 0x000ee20000100800 */
[----:B0-----:R-:W3:Y:S01]  /*20430*/  LDL R8, [R1+0x1f58] ;  /* 0x001f580001087983 */ /* 0x001ee20000100800 */
[----:B--2---:R-:W-:-:S05]  /*20440*/  @P1 IMAD.MOV.U32 R4, RZ, RZ, R16 ;  /* 0x000000ffff041224 */ /* 0x004fca00078e0010 */
[----:B------:R4:W2:Y:S01]  /*20450*/  @P1 LDG.E.U16 R2, [R4.64] ;  /* 0x0000000604021981 */ /* 0x0008a2000c1e1500 */
[----:B------:R-:W-:Y:S02]  /*20460*/  ISETP.GT.AND P0, PT, R3, 0x3f, PT ;  /* 0x0000003f0300780c */ /* 0x000fe40003f04270 */
[----:B------:R-:W-:Y:S02]  /*20470*/  PRMT R13, RZ, 0x7610, R13 ;  /* 0x00007610ff0d7816 */ /* 0x000fe4000000000d */
[----:B------:R-:W-:Y:S01]  /*20480*/  PRMT R10, RZ, 0x7610, R10 ;  /* 0x00007610ff0a7816 */ /* 0x000fe2000000000a */
[----:B------:R-:W-:Y:S08]  /*20490*/  STL [R1+0xb24], R21 ;  /* 0x000b241501007387 */ /* 0x000ff00000100800 */
[----:B----4-:R-:W-:-:S02]  /*204a0*/  @P0 IMAD.MOV.U32 R4, RZ, RZ, R14 ;  /* 0x000000ffff040224 */ /* 0x010fc400078e000e */
[----:B------:R-:W-:-:S05]  /*204b0*/  @P0 IMAD.MOV.U32 R5, RZ, RZ, R15 ;  /* 0x000000ffff050224 */ /* 0x000fca00078e000f */
[----:B------:R0:W4:Y:S02]  /*204c0*/  @P0 LDG.E.U16 R13, [R4.64] ;  /* 0x00000006040d0981 */ /* 0x000124000c1e1500 */
[----:B0-----:R-:W-:Y:S02]  /*204d0*/  @P0 IMAD.MOV.U32 R4, RZ, RZ, R11 ;  /* 0x000000ffff040224 */ /* 0x001fe400078e000b */
[----:B------:R-:W-:-:S05]  /*204e0*/  @P0 IMAD.MOV.U32 R5, RZ, RZ, R12 ;  /* 0x000000ffff050224 */ /* 0x000fca00078e000c */
[----:B------:R3:W4:Y:S01]  /*204f0*/  @P0 LDG.E.U16 R10, [R4.64] ;  /* 0x00000006040a0981 */ /* 0x000722000c1e1500 */
[----:B------:R-:W-:Y:S01]  /*20500*/  PRMT R0, RZ, 0x7610, R0 ;  /* 0x00007610ff007816 */ /* 0x000fe20000000000 */
[----:B---3--:R-:W-:Y:S02]  /*20510*/  @P0 IMAD.MOV.U32 R4, RZ, RZ, R8 ;  /* 0x000000ffff040224 */ /* 0x008fe400078e0008 */
[----:B------:R-:W-:Y:S01]  /*20520*/  @P0 IMAD.MOV.U32 R5, RZ, RZ, R9 ;  /* 0x000000ffff050224 */ /* 0x000fe200078e0009 */
[----:B--2---:R-:W-:Y:S01]  /*20530*/  STL [R1+0x6c98], R2 ;  /* 0x006c980201007387 */ /* 0x004fe20000100800 */
[----:B------:R-:W-:Y:S02]  /*20540*/  STL [R1+0xb1c], R20 ;  /* 0x000b1c1401007387 */ /* 0x000fe40000100800 */
[----:B------:R0:W-:Y:S02]  /*20550*/  STL [R1+0x6ca8], R2 ;  /* 0x006ca80201007387 */ /* 0x0001e40000100800 */
[----:B------:R-:W2:Y:S01]  /*20560*/  LDL.LU R29, [R1+0xc08] ;  /* 0x000c0800011d7983 */ /* 0x000ea20000300800 */
[----:B0-----:R-:W-:-:S06]  /*20570*/  PRMT R2, RZ, 0x7610, R2 ;  /* 0x00007610ff027816 */ /* 0x001fcc0000000002 */
[----:B------:R0:W3:Y:S02]  /*20580*/  @P0 LDG.E.U16 R2, [R4.64] ;  /* 0x0000000604020981 */ /* 0x0000e4000c1e1500 */
[----:B0-----:R-:W-:Y:S02]  /*20590*/  @P0 IMAD.MOV.U32 R4, RZ, RZ, R6 ;  /* 0x000000ffff040224 */ /* 0x001fe400078e0006 */
[----:B------:R-:W-:-:S05]  /*205a0*/  @P0 IMAD.MOV.U32 R5, RZ, RZ, R7 ;  /* 0x000000ffff050224 */ /* 0x000fca00078e0007 */
[----:B------:R-:W2:Y:S04]  /*205b0*/  @P0 LDG.E.U16 R0, [R4.64] ;  /* 0x0000000604000981 */ /* 0x000ea8000c1e1500 */
[----:B------:R-:W0:Y:S01]  /*205c0*/  S2R R28, SR_TID.X ;  /* 0x00000000001c7919 */ /* 0x000e220000002100 */
[----:B------:R-:W-:Y:S01]  /*205d0*/  BAR.SYNC.DEFER_BLOCKING 0x0 ;  /* 0x0000000000007b1d */ /* 0x000fe20000010000 */
[----:B0-----:R-:W-:-:S04]  /*205e0*/  LOP3.LUT R28, R28, 0x3f, RZ, 0xc0, !PT ;  /* 0x0000003f1c1c7812 */ /* 0x001fc800078ec0ff */
[----:B------:R-:W-:Y:S02]  /*205f0*/  ISETP.GE.AND P0, PT, R28, R3, PT ;  /* 0x000000031c00720c */ /* 0x000fe40003f06270 */
[----:B------:R-:W0:Y:S04]  /*20600*/  S2R R28, SR_TID.X ;  /* 0x00000000001c7919 */ /* 0x000e280000002100 */
[----:B--2---:R1:W-:Y:S04]  /*20610*/  STL [R1+0xae4], R0 ;  /* 0x000ae40001007387 */ /* 0x0043e80000100800 */
[----:B-1----:R-:W2:Y:S01]  /*20620*/  LDL.LU R0, [R1+0xc04] ;  /* 0x000c040001007983 */ /* 0x002ea20000300800 */
[----:B------:R-:W2:Y:S02]  /*20630*/  LDL.LU R4, [R1+0xbfc] ;  /* 0x000bfc0001047983 */ /* 0x000ea40000300800 */
[----:B------:R-:W2:Y:S02]  /*20640*/  LDL.LU R5, [R1+0xb98] ;  /* 0x000b980001057983 */ /* 0x000ea40000300800 */
[----:B---3--:R1:W-:Y:S02]  /*20650*/  STL [R1+0xaec], R2 ;  /* 0x000aec0201007387 */ /* 0x0083e40000100800 */
[----:B-1----:R-:W3:Y:S01]  /*20660*/  LDL.LU R2, [R1+0xb94] ;  /* 0x000b940001027983 */ /* 0x002ee20000300800 */
[----:B------:R-:W3:Y:S02]  /*20670*/  LDL.LU R6, [R1+0xb90] ;  /* 0x000b900001067983 */ /* 0x000ee40000300800 */
[----:B------:R-:W3:Y:S02]  /*20680*/  LDL.LU R7, [R1+0xb8c] ;  /* 0x000b8c0001077983 */ /* 0x000ee40000300800 */
[----:B------:R-:W3:Y:S01]  /*20690*/  LDL.LU R8, [R1+0xae8] ;  /* 0x000ae80001087983 */ /* 0x000ee20000300800 */
[----:B------:R-:W3:Y:S01]  /*206a0*/  LDL.LU R9, [R1+0xae0] ;  /* 0x000ae00001097983 */ /* 0x000ee20000300800 */
[----:B----4-:R1:W-:Y:S03]  /*206b0*/  STL [R1+0xaf0], R10 ;  /* 0x000af00a01007387 */ /* 0x0103e60000100800 */
[----:B-1----:R-:W4:Y:S01]  /*206c0*/  LDL.LU R10, [R1+0xadc] ;  /* 0x000adc00010a7983 */ /* 0x002f220000300800 */
[----:B------:R-:W-:Y:S02]  /*206d0*/  STL [R1+0xafc], R18 ;  /* 0x000afc1201007387 */ /* 0x000fe40000100800 */
[----:B------:R-:W3:Y:S02]  /*206e0*/  LDL.LU R11, [R1+0xad8] ;  /* 0x000ad800010b7983 */ /* 0x000ee40000300800 */
[----:B------:R-:W3:Y:S01]  /*206f0*/  LDL.LU R12, [R1+0xa84] ;  /* 0x000a8400010c7983 */ /* 0x000ee20000300800 */
[----:B------:R1:W-:Y:S01]  /*20700*/  STL [R1+0xaf4], R13 ;  /* 0x000af40d01007387 */ /* 0x0003e20000100800 */
[----:B0-----:R-:W-:-:S03]  /*20710*/  LOP3.LUT R28, R28, 0x7f, RZ, 0xc0, !PT ;  /* 0x0000007f1c1c7812 */ /* 0x001fc600078ec0ff */
[----:B-1----:R-:W3:Y:S01]  /*20720*/  LDL.LU R13, [R1+0xa80] ;  /* 0x000a8000010d7983 */ /* 0x002ee20000300800 */
[----:B------:R-:W3:Y:S02]  /*20730*/  LDL.LU R14, [R1+0xa7c] ;  /* 0x000a7c00010e7983 */ /* 0x000ee40000300800 */
[----:B------:R-:W3:Y:S02]  /*20740*/  LDL.LU R15, [R1+0xa78] ;  /* 0x000a7800010f7983 */ /* 0x000ee40000300800 */
[----:B------:R-:W3:Y:S01]  /*20750*/  LDL.LU R16, [R1+0x124] ;  /* 0x0001240001107983 */ /* 0x000ee20000300800 */
[----:B------:R-:W3:Y:S01]  /*20760*/  LDL.LU R17, [R1+0x120] ;  /* 0x0001200001117983 */ /* 0x000ee20000300800 */
[----:B------:R-:W3:Y:S02]  /*20770*/  LDL.LU R18, [R1+0x11c] ;  /* 0x00011c0001127983 */ /* 0x000ee40000300800 */
[----:B------:R-:W3:Y:S02]  /*20780*/  LDL.LU R19, [R1+0x118] ;  /* 0x0001180001137983 */ /* 0x000ee40000300800 */
[----:B------:R-:W3:Y:S01]  /*20790*/  LDL.LU R20, [R1+0xc4] ;  /* 0x0000c40001147983 */ /* 0x000ee20000300800 */
[----:B------:R-:W3:Y:S01]  /*207a0*/  LDL.LU R21, [R1+0xc0] ;  /* 0x0000c00001157983 */ /* 0x000ee20000300800 */
[----:B------:R-:W3:Y:S02]  /*207b0*/  LDL.LU R22, [R1+0xbc] ;  /* 0x0000bc0001167983 */ /* 0x000ee40000300800 */
[----:B------:R-:W3:Y:S02]  /*207c0*/  LDL.LU R23, [R1+0xb8] ;  /* 0x0000b80001177983 */ /* 0x000ee40000300800 */
[----:B------:R-:W3:Y:S02]  /*207d0*/  LDL.LU R24, [R1+0x64] ;  /* 0x0000640001187983 */ /* 0x000ee40000300800 */
[----:B------:R-:W-:Y:S01]  /*207e0*/  IMAD.SHL.U32 R28, R28, 0x2, RZ ;  /* 0x000000021c1c7824 */ /* 0x000fe200078e00ff */
[----:B------:R-:W4:Y:S01]  /*207f0*/  LDL.LU R25, [R1+0x60] ;  /* 0x0000600001197983 */ /* 0x000f220000300800 */
[----:B------:R-:W4:Y:S02]  /*20800*/  LDL.LU R26, [R1+0x5c] ;  /* 0x00005c00011a7983 */ /* 0x000f240000300800 */
[----:B------:R-:W4:Y:S02]  /*20810*/  LDL.LU R27, [R1+0x58] ;  /* 0x00005800011b7983 */ /* 0x000f240000300800 */
[----:B------:R0:W-:Y:S01]  /*20820*/  STL [R1+0x6cac], R3 ;  /* 0x006cac0301007387 */ /* 0x0001e20000100800 */
[----:B------:R1:W-:Y:S04]  /*20830*/  STS.U16 [R28], R29 ;  /* 0x0000001d1c007388 */ /* 0x0003e80000000400 */
[----:B0-----:R-:W4:Y:S01]  /*20840*/  LDL.LU R3, [R1+0xc00] ;  /* 0x000c000001037983 */ /* 0x001f220000300800 */
[----:B-1----:R-:W4:Y:S03]  /*20850*/  LDL.LU R29, [R1+0x6d58] ;  /* 0x006d5800011d7983 */ /* 0x002f260000300800 */
[----:B--2---:R0:W-:Y:S04]  /*20860*/  STS.U16 [R28+0x100], R0 ;  /* 0x000100001c007388 */ /* 0x0041e80000000400 */
[----:B0-----:R-:W2:Y:S04]  /*20870*/  LDL.LU R0, [R1+0x6d54] ;  /* 0x006d540001007983 */ /* 0x001ea80000300800 */
[----:B---3--:R0:W-:Y:S04]  /*20880*/  STS.U16 [R28+0xc000], R24 ;  /* 0x00c000181c007388 */ /* 0x0081e80000000400 */
[----:B----4-:R-:W-:Y:S04]  /*20890*/  STS.U16 [R28+0xc100], R25 ;  /* 0x00c100191c007388 */ /* 0x010fe80000000400 */
[----:B0-----:R-:W3:Y:S04]  /*208a0*/  LDL.LU R24, [R1+0xc] ;  /* 0x00000c0001187983 */ /* 0x001ee80000300800 */
[----:B--2---:R0:W-:Y:S02]  /*208b0*/  STS.U16 [R28+0xe000], R0 ;  /* 0x00e000001c007388 */ /* 0x0041e40000000400 */
[----:B0-----:R-:W-:-:S05]  /*208c0*/  LOP3.LUT R0, R28, 0x10, RZ, 0x3c, !PT ;  /* 0x000000101c007812 */ /* 0x001fca00078e3cff */
[----:B------:R0:W-:Y:S04]  /*208d0*/  STL [R1+0x6d50], R0 ;  /* 0x006d500001007387 */ /* 0x0001e80000100800 */
[----:B0-----:R-:W2:Y:S01]  /*208e0*/  LDL.LU R0, [R1+0x8] ;  /* 0x0000080001007983 */ /* 0x001ea20000300800 */
[----:B------:R-:W4:Y:S03]  /*208f0*/  LDL.LU R25, [R1+0xbf4] ;  /* 0x000bf40001197983 */ /* 0x000f260000300800 */
[----:B------:R-:W-:Y:S04]  /*20900*/  STS.U16 [R28+0xc200], R26 ;  /* 0x00c2001a1c007388 */ /* 0x000fe80000000400 */
        /* <DEDUP_REMOVED lines=24> */
[----:B---3--:R-:W-:Y:S04]  /*20a90*/  STS.U16 [R28+0xe200], R24 ;  /* 0x00e200181c007388 */ /* 0x008fe80000000400 */
[----:B----4-:R0:W-:Y:S04]  /*20aa0*/  STL [R1+0x6d4c], R25 ;  /* 0x006d4c1901007387 */ /* 0x0101e80000100800 */
[----:B0-----:R-:W3:Y:S01]  /*20ab0*/  LDL.LU R25, [R1+0xbf8] ;  /* 0x000bf80001197983 */ /* 0x001ee20000300800 */
[----:B------:R-:W4:Y:S02]  /*20ac0*/  LDL.LU R26, [R1+0xbf0] ;  /* 0x000bf000011a7983 */ /* 0x000f240000300800 */
        /* <DEDUP_REMOVED lines=24> */
[----:B------:R-:W3:Y:S01]  /*20c50*/  LDL.LU R24, [R1] ;  /* 0x0000000001187983 */ /* 0x000ee20000300800 */
[----:B--2---:R0:W-:Y:S04]  /*20c60*/  STS.U16 [R28+0xe300], R0 ;  /* 0x00e300001c007388 */ /* 0x0041e80000000400 */
[----:B0-----:R-:W3:Y:S01]  /*20c70*/  LDL.LU R0, [R1+0x6d50] ;  /* 0x006d500001007983 */ /* 0x001ee20000300800 */
[----:B------:R-:W2:Y:S03]  /*20c80*/  LDL.LU R28, [R1+0xb88] ;  /* 0x000b8800011c7983 */ /* 0x000ea60000300800 */
[----:B---3--:R0:W-:Y:S04]  /*20c90*/  STS.U16 [R0+0x400], R25 ;  /* 0x0004001900007388 */ /* 0x0081e80000000400 */
[----:B0-----:R-:W3:Y:S04]  /*20ca0*/  LDL.LU R25, [R1+0x6d4c] ;  /* 0x006d4c0001197983 */ /* 0x001ee80000300800 */
[----:B---3--:R0:W-:Y:S01]  /*20cb0*/  STS.U16 [R0+0x500], R25 ;  /* 0x0005001900007388 */ /* 0x0081e20000000400 */
[----:B----4-:R1:W-:Y:S02]  /*20cc0*/  STS.U16 [R0+0x600], R26 ;  /* 0x0006001a00007388 */ /* 0x0103e40000000400 */
[----:B------:R3:W-:Y:S01]  /*20cd0*/  STS.U16 [R0+0x700], R27 ;  /* 0x0007001b00007388 */ /* 0x0007e20000000400 */
[----:B0-----:R-:W4:Y:S01]  /*20ce0*/  LDL.LU R25, [R1+0x6d48] ;  /* 0x006d480001197983 */ /* 0x001f220000300800 */
[----:B-1----:R-:W4:Y:S02]  /*20cf0*/  LDL.LU R26, [R1+0x6d44] ;  /* 0x006d4400011a7983 */ /* 0x002f240000300800 */
[----:B---3--:R-:W3:Y:S02]  /*20d00*/  LDL.LU R27, [R1+0x6d40] ;  /* 0x006d4000011b7983 */ /* 0x008ee40000300800 */
[----:B--2---:R-:W-:Y:S01]  /*20d10*/  STS.U16 [R0+0x2400], R28 ;  /* 0x0024001c00007388 */ /* 0x004fe20000000400 */
[----:B------:R-:W-:Y:S01]  /*20d20*/  STS.U16 [R0+0x2500], R3 ;  /* 0x0025000300007388 */ /* 0x000fe20000000400 */
[----:B------:R-:W-:Y:S02]  /*20d30*/  STS.U16 [R0+0x2600], R4 ;  /* 0x0026000400007388 */ /* 0x000fe40000000400 */
[----:B------:R-:W-:Y:S02]  /*20d40*/  STS.U16 [R0+0x2700], R5 ;  /* 0x0027000500007388 */ /* 0x000fe40000000400 */
[----:B------:R-:W-:Y:S01]  /*20d50*/  STS.U16 [R0+0x4400], R2 ;  /* 0x0044000200007388 */ /* 0x000fe20000000400 */
        /* <DEDUP_REMOVED lines=16> */
[----:B------:R0:W-:Y:S04]  /*20e60*/  STS.U16 [R0+0xc500], R29 ;  /* 0x00c5001d00007388 */ /* 0x0001e80000000400 */
[----:B0-----:R-:W0:Y:S04]  /*20e70*/  S2R R29, SR_TID.X ;  /* 0x00000000001d7919 */ /* 0x001e280000002100 */
[----:B---3--:R-:W-:Y:S01]  /*20e80*/  STL [R1+0x6cb0], R27 ;  /* 0x006cb01b01007387 */ /* 0x008fe20000100800 */
[----:B------:R-:W2:Y:S01]  /*20e90*/  LDL.LU R20, [R1+0xbe8] ;  /* 0x000be80001147983 */ /* 0x000ea20000300800 */
[----:B0-----:R-:W-:-:S05]  /*20ea0*/  LOP3.LUT R29, R29, 0x7f, RZ, 0xc0, !PT ;  /* 0x0000007f1d1d7812 */ /* 0x001fca00078ec0ff */
[----:B------:R-:W-:Y:S02]  /*20eb0*/  IMAD.SHL.U32 R2, R29, 0x2, RZ ;  /* 0x000000021d027824 */ /* 0x000fe400078e00ff */
[----:B------:R-:W0:Y:S04]  /*20ec0*/  S2R R29, SR_TID.X ;  /* 0x00000000001d7919 */ /* 0x000e280000002100 */
[----:B------:R1:W-:Y:S01]  /*20ed0*/  STS.U16 [R0+0xc600], R22 ;  /* 0x00c6001600007388 */ /* 0x0003e20000000400 */
[----:B------:R3:W-:Y:S02]  /*20ee0*/  STS.U16 [R0+0xc700], R23 ;  /* 0x00c7001700007388 */ /* 0x0007e40000000400 */
[----:B------:R-:W-:Y:S02]  /*20ef0*/  STS.U16 [R0+0xe400], R24 ;  /* 0x00e4001800007388 */ /* 0x000fe40000000400 */
[----:B------:R0:W-:Y:S01]  /*20f00*/  STS.U16 [R0+0xe500], R27 ;  /* 0x00e5001b00007388 */ /* 0x0001e20000000400 */
[----:B----4-:R-:W-:Y:S04]  /*20f10*/  STS.U16 [R0+0xe600], R26 ;  /* 0x00e6001a00007388 */ /* 0x010fe80000000400 */
[----:B--2---:R2:W-:Y:S01]  /*20f20*/  STL [R1+0x6d3c], R20 ;  /* 0x006d3c1401007387 */ /* 0x0045e20000100800 */
[----:B------:R-:W4:Y:S02]  /*20f30*/  LDL.LU R21, [R1+0xbe4] ;  /* 0x000be40001157983 */ /* 0x000f240000300800 */
[----:B-1----:R-:W4:Y:S02]  /*20f40*/  LDL.LU R22, [R1+0xbe0] ;  /* 0x000be00001167983 */ /* 0x002f240000300800 */
[----:B---3--:R-:W3:Y:S01]  /*20f50*/  LDL.LU R23, [R1+0xbdc] ;  /* 0x000bdc0001177983 */ /* 0x008ee20000300800 */
[----:B0-----:R-:W3:Y:S01]  /*20f60*/  LDL.LU R27, [R1+0xb70] ;  /* 0x000b7000011b7983 */ /* 0x001ee20000300800 */
        /* <DEDUP_REMOVED lines=8> */
[----:B--2---:R-:W-:Y:S01]  /*20ff0*/  LOP3.LUT R20, R29, 0x7f, RZ, 0xc0, !PT ;  /* 0x0000007f1d147812 */ /* 0x004fe200078ec0ff */
[----:B------:R-:W2:Y:S02]  /*21000*/  LDL.LU R10, [R1+0x158] ;  /* 0x00015800010a7983 */ /* 0x000ea40000300800 */
[----:B------:R-:W2:Y:S01]  /*21010*/  LDL.LU R11, [R1+0x104] ;  /* 0x00010400010b7983 */ /* 0x000ea20000300800 */
[----:B------:R-:W2:Y:S01]  /*21020*/  LDL.LU R12, [R1+0x100] ;  /* 0x00010000010c7983 */ /* 0x000ea20000300800 */
[----:B------:R-:W2:Y:S02]  /*21030*/  LDL.LU R13, [R1+0xfc] ;  /* 0x0000fc00010d7983 */ /* 0x000ea40000300800 */
[----:B------:R-:W2:Y:S02]  /*21040*/  LDL.LU R14, [R1+0xf8] ;  /* 0x0000f800010e7983 */ /* 0x000ea40000300800 */
[----:B------:R-:W-:Y:S01]  /*21050*/  IMAD.SHL.U32 R20, R20, 0x2, RZ ;  /* 0x0000000214147824 */ /* 0x000fe200078e00ff */
[----:B------:R-:W2:Y:S01]  /*21060*/  LDL.LU R15, [R1+0xa4] ;  /* 0x0000a400010f7983 */ /* 0x000ea20000300800 */
[----:B------:R-:W2:Y:S02]  /*21070*/  LDL.LU R16, [R1+0xa0] ;  /* 0x0000a00001107983 */ /* 0x000ea40000300800 */
[----:B------:R-:W2:Y:S02]  /*21080*/  LDL.LU R17, [R1+0x9c] ;  /* 0x00009c0001117983 */ /* 0x000ea40000300800 */
[----:B------:R-:W2:Y:S01]  /*21090*/  LDL.LU R18, [R1+0x98] ;  /* 0x0000980001127983 */ /* 0x000ea20000300800 */
[----:B------:R-:W2:Y:S01]  /*210a0*/  LDL.LU R19, [R1+0x44] ;  /* 0x0000440001137983 */ /* 0x000ea20000300800 */
[----:B------:R-:W-:Y:S01]  /*210b0*/  LOP3.LUT R20, R20, 0x10, RZ, 0x3c, !PT ;  /* 0x0000001014147812 */ /* 0x000fe200078e3cff */
[----:B------:R-:W2:Y:S02]  /*210c0*/  LDL.LU R24, [R1+0x40] ;  /* 0x0000400001187983 */ /* 0x000ea40000300800 */
[----:B------:R-:W2:Y:S01]  /*210d0*/  LDL.LU R0, [R1+0x3c] ;  /* 0x00003c0001007983 */ /* 0x000ea20000300800 */
[----:B------:R-:W2:Y:S01]  /*210e0*/  LDL.LU R29, [R1+0x38] ;  /* 0x00003800011d7983 */ /* 0x000ea20000300800 */
[----:B------:R0:W-:Y:S03]  /*210f0*/  STL [R1+0x6cb4], R26 ;  /* 0x006cb41a01007387 */ /* 0x0001e60000100800 */
[----:B------:R1:W-:Y:S04]  /*21100*/  STS.U16 [R20+0xe700], R25 ;  /* 0x00e7001914007388 */ /* 0x0003e80000000400 */
[----:B0-----:R-:W2:Y:S01]  /*21110*/  LDL.LU R26, [R1+0xb74] ;  /* 0x000b7400011a7983 */ /* 0x001ea20000300800 */
[----:B-1----:R-:W2:Y:S02]  /*21120*/  LDL.LU R20, [R1+0x6d3c] ;  /* 0x006d3c0001147983 */ /* 0x002ea40000300800 */
[----:B------:R0:W-:Y:S01]  /*21130*/  STL [R1+0x6cb8], R25 ;  /* 0x006cb81901007387 */ /* 0x0001e20000100800 */
[----:B------:R-:W-:Y:S01]  /*21140*/  LOP3.LUT R2, R2, 0x20, RZ, 0x3c, !PT ;  /* 0x0000002002027812 */ /* 0x000fe200078e3cff */
[----:B0-----:R-:W3:Y:S04]  /*21150*/  LDL.LU R25, [R1+0xb78] ;  /* 0x000b780001197983 */ /* 0x001ee80000300800 */
[----:B--2---:R0:W-:Y:S01]  /*21160*/  STS.U16 [R2+0x800], R20 ;  /* 0x0008001402007388 */ /* 0x0041e20000000400 */
[----:B----4-:R1:W-:Y:S02]  /*21170*/  STS.U16 [R2+0x900], R21 ;  /* 0x0009001502007388 */ /* 0x0103e40000000400 */
[----:B------:R2:W-:Y:S02]  /*21180*/  STS.U16 [R2+0xa00], R22 ;  /* 0x000a001602007388 */ /* 0x0005e40000000400 */
[----:B---3--:R3:W-:Y:S01]  /*21190*/  STS.U16 [R2+0xb00], R23 ;  /* 0x000b001702007388 */ /* 0x0087e20000000400 */
[----:B0-----:R-:W4:Y:S01]  /*211a0*/  LDL.LU R20, [R1+0x6d38] ;  /* 0x006d380001147983 */ /* 0x001f220000300800 */
[----:B-1----:R-:W4:Y:S02]  /*211b0*/  LDL.LU R21, [R1+0x6d34] ;  /* 0x006d340001157983 */ /* 0x002f240000300800 */
[----:B--2---:R-:W2:Y:S01]  /*211c0*/  LDL.LU R22, [R1+0x6d30] ;  /* 0x006d300001167983 */ /* 0x004ea20000300800 */
[----:B---3--:R-:W3:Y:S04]  /*211d0*/  LDL.LU R23, [R1+0x6d2c] ;  /* 0x006d2c0001177983 */ /* 0x008ee80000300800 */
        /* <DEDUP_REMOVED lines=11> */
[----:B------:R0:W-:Y:S01]  /*21290*/  STS.U16 [R2+0x6b00], R10 ;  /* 0x006b000a02007388 */ /* 0x0001e20000000400 */
[----:B------:R-:W-:Y:S01]  /*212a0*/  STS.U16 [R2+0x8800], R11 ;  /* 0x0088000b02007388 */ /* 0x000fe20000000400 */
[----:B------:R-:W-:Y:S02]  /*212b0*/  STS.U16 [R2+0x8900], R12 ;  /* 0x0089000c02007388 */ /* 0x000fe40000000400 */
[----:B------:R-:W-:Y:S02]  /*212c0*/  STS.U16 [R2+0x8a00], R13 ;  /* 0x008a000d02007388 */ /* 0x000fe40000000400 */
[----:B------:R-:W-:Y:S01]  /*212d0*/  STS.U16 [R2+0x8b00], R14 ;  /* 0x008b000e02007388 */ /* 0x000fe20000000400 */
[----:B------:R-:W-:Y:S01]  /*212e0*/  STS.U16 [R2+0xa800], R15 ;  /* 0x00a8000f02007388 */ /* 0x000fe20000000400 */
[----:B------:R-:W-:Y:S02]  /*212f0*/  STS.U16 [R2+0xa900], R16 ;  /* 0x00a9001002007388 */ /* 0x000fe40000000400 */
[----:B------:R-:W-:Y:S01]  /*21300*/  STS.U16 [R2+0xaa00], R17 ;  /* 0x00aa001102007388 */ /* 0x000fe20000000400 */
[----:B---3--:R-:W-:Y:S01]  /*21310*/  STL [R1+0x6cbc], R23 ;  /* 0x006cbc1701007387 */ /* 0x008fe20000100800 */
[----:B0-----:R-:W3:Y:S02]  /*21320*/  LDL.LU R10, [R1+0xbd8] ;  /* 0x000bd800010a7983 */ /* 0x001ee40000300800 */
[----:B------:R-:W-:Y:S02]  /*21330*/  STS.U16 [R2+0xab00], R18 ;  /* 0x00ab001202007388 */ /* 0x000fe40000000400 */
[----:B------:R-:W-:Y:S01]  /*21340*/  STS.U16 [R2+0xc800], R19 ;  /* 0x00c8001302007388 */ /* 0x000fe20000000400 */
[----:B------:R-:W-:Y:S01]  /*21350*/  STS.U16 [R2+0xc900], R24 ;  /* 0x00c9001802007388 */ /* 0x000fe20000000400 */
[----:B------:R0:W-:Y:S03]  /*21360*/  STS.U16 [R2+0xca00], R0 ;  /* 0x00ca000002007388 */ /* 0x0001e60000000400 */
[----:B0-----:R-:W0:Y:S01]  /*21370*/  S2R R0, SR_TID.X ;  /* 0x0000000000007919 */ /* 0x001e220000002100 */
[----:B------:R1:W-:Y:S02]  /*21380*/  STS.U16 [R2+0xcb00], R29 ;  /* 0x00cb001d02007388 */ /* 0x0003e40000000400 */
[----:B------:R0:W-:Y:S02]  /*21390*/  STS.U16 [R2+0xe800], R23 ;  /* 0x00e8001702007388 */ /* 0x0001e40000000400 */
[C---:B0-----:R-:W-:Y:S01]  /*213a0*/  LOP3.LUT R14, R0.reuse, 0x7f, RZ, 0xc0, !PT ;  /* 0x0000007f000e7812 */ /* 0x041fe200078ec0ff */
[----:B------:R-:W-:Y:S01]  /*213b0*/  LOP3.LUT R0, R0, 0x7f, RZ, 0xc0, !PT ;  /* 0x0000007f00007812 */ /* 0x000fe200078ec0ff */
[----:B---3--:R0:W-:Y:S01]  /*213c0*/  STL [R1+0x6d28], R10 ;  /* 0x006d280a01007387 */ /* 0x0081e20000100800 */
[----:B------:R-:W3:Y:S02]  /*213d0*/  LDL.LU R11, [R1+0xbd4] ;  /* 0x000bd400010b7983 */ /* 0x000ee40000300800 */
[----:B------:R-:W3:Y:S02]  /*213e0*/  LDL.LU R15, [R1+0xbd0] ;  /* 0x000bd000010f7983 */ /* 0x000ee40000300800 */
[----:B------:R-:W3:Y:S01]  /*213f0*/  LDL.LU R16, [R1+0xbcc] ;  /* 0x000bcc0001107983 */ /* 0x000ee20000300800 */
[----:B------:R-:W3:Y:S01]  /*21400*/  LDL.LU R17, [R1+0xb68] ;  /* 0x000b680001117983 */ /* 0x000ee20000300800 */
[----:B------:R-:W3:Y:S02]  /*21410*/  LDL.LU R18, [R1+0xb64] ;  /* 0x000b640001127983 */ /* 0x000ee40000300800 */
[----:B-1----:R-:W3:Y:S02]  /*21420*/  LDL.LU R29, [R1+0xb60] ;  /* 0x000b6000011d7983 */ /* 0x002ee40000300800 */
        /* <DEDUP_REMOVED lines=8> */
[----:B0-----:R-:W-:Y:S01]  /*214b0*/  IMAD.SHL.U32 R10, R0, 0x2, RZ ;  /* 0x00000002000a7824 */ /* 0x001fe200078e00ff */
[----:B------:R-:W3:Y:S01]  /*214c0*/  LDL.LU R2, [R1+0xec] ;  /* 0x0000ec0001027983 */ /* 0x000ee20000300800 */
[----:B------:R-:W3:Y:S02]  /*214d0*/  LDL.LU R6, [R1+0xe8] ;  /* 0x0000e80001067983 */ /* 0x000ee40000300800 */
[----:B------:R-:W3:Y:S02]  /*214e0*/  LDL.LU R7, [R1+0x94] ;  /* 0x0000940001077983 */ /* 0x000ee40000300800 */
[----:B------:R-:W3:Y:S01]  /*214f0*/  LDL.LU R8, [R1+0x90] ;  /* 0x0000900001087983 */ /* 0x000ee20000300800 */
[----:B------:R-:W3:Y:S01]  /*21500*/  LDL.LU R9, [R1+0x8c] ;  /* 0x00008c0001097983 */ /* 0x000ee20000300800 */
[----:B------:R-:W-:Y:S01]  /*21510*/  LOP3.LUT R10, R10, 0x20, RZ, 0x3c, !PT ;  /* 0x000000200a0a7812 */ /* 0x000fe200078e3cff */
[----:B------:R-:W3:Y:S02]  /*21520*/  LDL.LU R13, [R1+0x88] ;  /* 0x00008800010d7983 */ /* 0x000ee40000300800 */
[----:B------:R-:W3:Y:S01]  /*21530*/  LDL.LU R19, [R1+0x34] ;  /* 0x0000340001137983 */ /* 0x000ee20000300800 */
[----:B------:R-:W3:Y:S01]  /*21540*/  LDL.LU R24, [R1+0x30] ;  /* 0x0000300001187983 */ /* 0x000ee20000300800 */
[----:B------:R-:W3:Y:S03]  /*21550*/  LDL.LU R0, [R1+0x2c] ;  /* 0x00002c0001007983 */ /* 0x000ee60000300800 */
[----:B--2---:R-:W-:Y:S01]  /*21560*/  STS.U16 [R10+0xe900], R22 ;  /* 0x00e900160a007388 */ /* 0x004fe20000000400 */
[----:B------:R0:W-:Y:S02]  /*21570*/  STL [R1+0x6cdc], R22 ;  /* 0x006cdc1601007387 */ /* 0x0001e40000100800 */
[----:B----4-:R-:W-:Y:S02]  /*21580*/  STS.U16 [R10+0xea00], R21 ;  /* 0x00ea00150a007388 */ /* 0x010fe40000000400 */
[----:B------:R-:W-:Y:S01]  /*21590*/  STS.U16 [R10+0xeb00], R20 ;  /* 0x00eb00140a007388 */ /* 0x000fe20000000400 */
[----:B0-----:R-:W2:Y:S01]  /*215a0*/  LDL.LU R22, [R1+0xab0] ;  /* 0x000ab00001167983 */ /* 0x001ea20000300800 */
[----:B------:R0:W-:Y:S03]  /*215b0*/  STL [R1+0x6ce0], R21 ;  /* 0x006ce01501007387 */ /* 0x0001e60000100800 */
[----:B0-----:R-:W3:Y:S01]  /*215c0*/  LDL.LU R21, [R1+0xab4] ;  /* 0x000ab40001157983 */ /* 0x001ee20000300800 */
[----:B------:R-:W2:Y:S02]  /*215d0*/  LDL.LU R10, [R1+0x6d28] ;  /* 0x006d2800010a7983 */ /* 0x000ea40000300800 */
[----:B------:R0:W-:Y:S02]  /*215e0*/  STL [R1+0x6ce4], R20 ;  /* 0x006ce41401007387 */ /* 0x0001e40000100800 */
[----:B------:R-:W-:Y:S01]  /*215f0*/  IMAD.SHL.U32 R12, R14, 0x2, RZ ;  /* 0x000000020e0c7824 */ /* 0x000fe200078e00ff */
[----:B0-----:R-:W3:Y:S04]  /*21600*/  LDL.LU R20, [R1+0xb5c] ;  /* 0x000b5c0001147983 */ /* 0x001ee80000300800 */
[----:B------:R-:W-:-:S05]  /*21610*/  LOP3.LUT R12, R12, 0x30, RZ, 0x3c, !PT ;  /* 0x000000300c0c7812 */ /* 0x000fca00078e3cff */
[----:B--2---:R0:W-:Y:S01]  /*21620*/  STS.U16 [R12+0xc00], R10 ;  /* 0x000c000a0c007388 */ /* 0x0041e20000000400 */
[----:B---3--:R1:W-:Y:S03]  /*21630*/  STS.U16 [R12+0xd00], R11 ;  /* 0x000d000b0c007388 */ /* 0x0083e60000000400 */
[----:B------:R2:W-:Y:S01]  /*21640*/  STS.U16 [R12+0xe00], R15 ;  /* 0x000e000f0c007388 */ /* 0x0005e20000000400 */
[----:B------:R3:W-:Y:S03]  /*21650*/  STS.U16 [R12+0xf00], R16 ;  /* 0x000f00100c007388 */ /* 0x0007e60000000400 */
[----:B------:R3:W-:Y:S01]  /*21660*/  STS.U16 [R12+0x2c00], R17 ;  /* 0x002c00110c007388 */ /* 0x0007e20000000400 */
[----:B------:R3:W-:Y:S03]  /*21670*/  STS.U16 [R12+0x2d00], R18 ;  /* 0x002d00120c007388 */ /* 0x0007e60000000400 */
[----:B0-----:R-:W4:Y:S04]  /*21680*/  LDL.LU R10, [R1+0x6d24] ;  /* 0x006d2400010a7983 */ /* 0x001f280000300800 */
[----:B-1----:R-:W4:Y:S01]  /*21690*/  LDL.LU R11, [R1+0x6d20] ;  /* 0x006d2000010b7983 */ /* 0x002f220000300800 */
[----:B--2---:R-:W2:Y:S02]  /*216a0*/  LDL.LU R15, [R1+0x6d1c] ;  /* 0x006d1c00010f7983 */ /* 0x004ea40000300800 */
[----:B---3--:R-:W3:Y:S01]  /*216b0*/  LDL.LU R16, [R1+0x6d18] ;  /* 0x006d180001107983 */ /* 0x008ee20000300800 */
[----:B------:R-:W2:Y:S01]  /*216c0*/  LDL.LU R17, [R1+0x6d14] ;  /* 0x006d140001117983 */ /* 0x000ea20000300800 */
[----:B------:R-:W2:Y:S03]  /*216d0*/  LDL.LU R18, [R1+0x6d10] ;  /* 0x006d100001127983 */ /* 0x000ea60000300800 */
[----:B------:R0:W-:Y:S04]  /*216e0*/  STS.U16 [R12+0x2e00], R29 ;  /* 0x002e001d0c007388 */ /* 0x0001e80000000400 */
[----:B0-----:R-:W2:Y:S01]  /*216f0*/  LDL.LU R29, [R1+0x6d0c] ;  /* 0x006d0c00011d7983 */ /* 0x001ea20000300800 */
        /* <DEDUP_REMOVED lines=16> */
[----:B------:R0:W-:Y:S02]  /*21800*/  STS.U16 [R12+0xaf00], R13 ;  /* 0x00af000d0c007388 */ /* 0x0001e40000000400 */
[----:B------:R-:W-:Y:S02]  /*21810*/  STS.U16 [R12+0xcc00], R19 ;  /* 0x00cc00130c007388 */ /* 0x000fe40000000400 */
[----:B------:R-:W-:Y:S01]  /*21820*/  STS.U16 [R12+0xcd00], R24 ;  /* 0x00cd00180c007388 */ /* 0x000fe20000000400 */
[----:B------:R1:W-:Y:S04]  /*21830*/  STS.U16 [R12+0xce00], R0 ;  /* 0x00ce00000c007388 */ /* 0x0003e80000000400 */
[----:B0-----:R-:W3:Y:S01]  /*21840*/  LDL.LU R13, [R1+0xbc8] ;  /* 0x000bc800010d7983 */ /* 0x001ee20000300800 */
[----:B-1----:R-:W3:Y:S03]  /*21850*/  LDL.LU R0, [R1+0xbc4] ;  /* 0x000bc40001007983 */ /* 0x002ee60000300800 */
[----:B--2---:R0:W-:Y:S04]  /*21860*/  STS.U16 [R12+0xcf00], R29 ;  /* 0x00cf001d0c007388 */ /* 0x0041e80000000400 */
[----:B0-----:R-:W2:Y:S01]  /*21870*/  LDL.LU R29, [R1+0xbc0] ;  /* 0x000bc000011d7983 */ /* 0x001ea20000300800 */
[----:B------:R-:W4:Y:S02]  /*21880*/  LDL.LU R20, [R1+0xb40] ;  /* 0x000b400001147983 */ /* 0x000f240000300800 */
[----:B------:R-:W4:Y:S02]  /*21890*/  LDL.LU R19, [R1+0xaa4] ;  /* 0x000aa40001137983 */ /* 0x000f240000300800 */
[----:B------:R-:W4:Y:S01]  /*218a0*/  LDL.LU R21, [R1+0xaa0] ;  /* 0x000aa00001157983 */ /* 0x000f220000300800 */
[----:B------:R-:W4:Y:S01]  /*218b0*/  LDL.LU R22, [R1+0xa9c] ;  /* 0x000a9c0001167983 */ /* 0x000f220000300800 */
[----:B------:R-:W4:Y:S02]  /*218c0*/  LDL.LU R23, [R1+0xa98] ;  /* 0x000a980001177983 */ /* 0x000f240000300800 */
[----:B------:R-:W4:Y:S02]  /*218d0*/  LDL.LU R25, [R1+0x144] ;  /* 0x0001440001197983 */ /* 0x000f240000300800 */
[----:B------:R-:W4:Y:S01]  /*218e0*/  LDL.LU R26, [R1+0x140] ;  /* 0x00014000011a7983 */ /* 0x000f220000300800 */
[----:B------:R-:W4:Y:S04]  /*218f0*/  LDL.LU R24, [R1+0x13c] ;  /* 0x00013c0001187983 */ /* 0x000f280000300800 */
[----:B------:R-:W-:Y:S01]  /*21900*/  STS.U16 [R12+0xec00], R18 ;  /* 0x00ec00120c007388 */ /* 0x000fe20000000400 */
[----:B------:R0:W-:Y:S02]  /*21910*/  STL [R1+0x6ce8], R18 ;  /* 0x006ce81201007387 */ /* 0x0001e40000100800 */
[----:B------:R-:W-:Y:S01]  /*21920*/  STS.U16 [R12+0xed00], R17 ;  /* 0x00ed00110c007388 */ /* 0x000fe20000000400 */
[----:B0-----:R-:W4:Y:S01]  /*21930*/  LDL.LU R18, [R1+0xb48] ;  /* 0x000b480001127983 */ /* 0x001f220000300800 */
[----:B------:R0:W-:Y:S02]  /*21940*/  STL [R1+0x6cf0], R17 ;  /* 0x006cf01101007387 */ /* 0x0001e40000100800 */
[----:B------:R-:W-:Y:S01]  /*21950*/  IMAD.SHL.U32 R4, R14, 0x2, RZ ;  /* 0x000000020e047824 */ /* 0x000fe200078e00ff */
[----:B0-----:R-:W4:Y:S01]  /*21960*/  LDL.LU R17, [R1+0xb50] ;  /* 0x000b500001117983 */ /* 0x001f220000300800 */
[----:B------:R-:W4:Y:S02]  /*21970*/  LDL.LU R27, [R1+0x138] ;  /* 0x00013800011b7983 */ /* 0x000f240000300800 */
[----:B------:R-:W4:Y:S02]  /*21980*/  LDL.LU R28, [R1+0xe4] ;  /* 0x0000e400011c7983 */ /* 0x000f240000300800 */
[----:B------:R-:W4:Y:S01]  /*21990*/  LDL.LU R3, [R1+0xe0] ;  /* 0x0000e00001037983 */ /* 0x000f220000300800 */
[----:B------:R-:W4:Y:S01]  /*219a0*/  LDL.LU R5, [R1+0xdc] ;  /* 0x0000dc0001057983 */ /* 0x000f220000300800 */
[----:B------:R-:W4:Y:S02]  /*219b0*/  LDL.LU R2, [R1+0xd8] ;  /* 0x0000d80001027983 */ /* 0x000f240000300800 */
[----:B------:R-:W4:Y:S02]  /*219c0*/  LDL.LU R6, [R1+0x84] ;  /* 0x0000840001067983 */ /* 0x000f240000300800 */
[----:B------:R-:W4:Y:S01]  /*219d0*/  LDL.LU R7, [R1+0x80] ;  /* 0x0000800001077983 */ /* 0x000f220000300800 */
[----:B------:R-:W4:Y:S01]  /*219e0*/  LDL.LU R8, [R1+0x78] ;  /* 0x0000780001087983 */ /* 0x000f220000300800 */
[----:B------:R-:W4:Y:S02]  /*219f0*/  LDL.LU R9, [R1+0x24] ;  /* 0x0000240001097983 */ /* 0x000f240000300800 */
[----:B------:R-:W4:Y:S01]  /*21a00*/  LDL.LU R14, [R1+0x20] ;  /* 0x00002000010e7983 */ /* 0x000f220000300800 */
[----:B---3--:R-:W-:Y:S01]  /*21a10*/  STS.U16 [R12+0xee00], R16 ;  /* 0x00ee00100c007388 */ /* 0x008fe20000000400 */
[----:B------:R0:W-:Y:S02]  /*21a20*/  STL [R1+0x6cf4], R16 ;  /* 0x006cf41001007387 */ /* 0x0001e40000100800 */
[----:B------:R1:W-:Y:S01]  /*21a30*/  STS.U16 [R12+0xef00], R15 ;  /* 0x00ef000f0c007388 */ /* 0x0003e20000000400 */
[----:B0-----:R-:W3:Y:S01]  /*21a40*/  LDL.LU R16, [R1+0xb58] ;  /* 0x000b580001107983 */ /* 0x001ee20000300800 */
[----:B-1----:R-:W3:Y:S02]  /*21a50*/  LDL.LU R12, [R1+0x6d08] ;  /* 0x006d0800010c7983 */ /* 0x002ee40000300800 */
[----:B------:R0:W-:Y:S02]  /*21a60*/  STL [R1+0x6cf8], R15 ;  /* 0x006cf80f01007387 */ /* 0x0001e40000100800 */
[----:B0-----:R-:W3:Y:S01]  /*21a70*/  LDL.LU R15, [R1+0xbbc] ;  /* 0x000bbc00010f7983 */ /* 0x001ee20000300800 */
[----:B------:R-:W-:-:S05]  /*21a80*/  LOP3.LUT R4, R4, 0x40, RZ, 0x3c, !PT ;  /* 0x0000004004047812 */ /* 0x000fca00078e3cff */
[----:B------:R0:W-:Y:S01]  /*21a90*/  STS.U16 [R4+0x1000], R13 ;  /* 0x0010000d04007388 */ /* 0x0001e20000000400 */
[----:B------:R1:W-:Y:S03]  /*21aa0*/  STS.U16 [R4+0x1100], R0 ;  /* 0x0011000004007388 */ /* 0x0003e60000000400 */
[----:B0-----:R-:W4:Y:S01]  /*21ab0*/  LDL.LU R13, [R1+0x6d04] ;  /* 0x006d0400010d7983 */ /* 0x001f220000300800 */
[----:B-1----:R-:W4:Y:S03]  /*21ac0*/  LDL.LU R0, [R1+0x6d00] ;  /* 0x006d000001007983 */ /* 0x002f260000300800 */
[----:B--2---:R0:W-:Y:S04]  /*21ad0*/  STS.U16 [R4+0x1200], R29 ;  /* 0x0012001d04007388 */ /* 0x0041e80000000400 */
[----:B0-----:R-:W2:Y:S04]  /*21ae0*/  LDL.LU R29, [R1+0x6cfc] ;  /* 0x006cfc00011d7983 */ /* 0x001ea80000300800 */
[----:B---3--:R-:W-:Y:S01]  /*21af0*/  STS.U16 [R4+0x1300], R15 ;  /* 0x0013000f04007388 */ /* 0x008fe20000000400 */
[----:B------:R-:W-:Y:S02]  /*21b00*/  STS.U16 [R4+0x3000], R16 ;  /* 0x0030001004007388 */ /* 0x000fe40000000400 */
[----:B----4-:R-:W-:Y:S01]  /*21b10*/  STS.U16 [R4+0x3100], R17 ;  /* 0x0031001104007388 */ /* 0x010fe20000000400 */
[----:B------:R-:W-:Y:S04]  /*21b20*/  STS.U16 [R4+0x3200], R18 ;  /* 0x0032001204007388 */ /* 0x000fe80000000400 */
[----:B------:R-:W-:Y:S01]  /*21b30*/  STS.U16 [R4+0x3300], R20 ;  /* 0x0033001404007388 */ /* 0x000fe20000000400 */
[----:B------:R0:W-:Y:S02]  /*21b40*/  STS.U16 [R4+0x5000], R19 ;  /* 0x0050001304007388 */ /* 0x0001e40000000400 */
[----:B------:R-:W-:Y:S02]  /*21b50*/  STS.U16 [R4+0x5100], R21 ;  /* 0x0051001504007388 */ /* 0x000fe40000000400 */
[----:B------:R-:W-:Y:S01]  /*21b60*/  STS.U16 [R4+0x5200], R22 ;  /* 0x0052001604007388 */ /* 0x000fe20000000400 */
[----:B------:R-:W-:Y:S01]  /*21b70*/  STS.U16 [R4+0x5300], R23 ;  /* 0x0053001704007388 */ /* 0x000fe20000000400 */
[----:B------:R-:W-:Y:S02]  /*21b80*/  STS.U16 [R4+0x7000], R25 ;  /* 0x0070001904007388 */ /* 0x000fe40000000400 */
[----:B------:R-:W-:Y:S02]  /*21b90*/  STS.U16 [R4+0x7100], R26 ;  /* 0x0071001a04007388 */ /* 0x000fe40000000400 */
[----:B------:R1:W-:Y:S01]  /*21ba0*/  STS.U16 [R4+0x7200], R24 ;  /* 0x0072001804007388 */ /* 0x0003e20000000400 */
[----:B------:R-:W-:Y:S04]  /*21bb0*/  STS.U16 [R4+0x7300], R27 ;  /* 0x0073001b04007388 */ /* 0x000fe80000000400 */
[----:B0-----:R-:W3:Y:S01]  /*21bc0*/  LDL.LU R19, [R1+0x18] ;  /* 0x0000180001137983 */ /* 0x001ee20000300800 */
[----:B------:R-:W-:Y:S02]  /*21bd0*/  STS.U16 [R4+0x9000], R28 ;  /* 0x0090001c04007388 */ /* 0x000fe40000000400 */
[----:B------:R-:W-:Y:S02]  /*21be0*/  STS.U16 [R4+0x9100], R3 ;  /* 0x0091000304007388 */ /* 0x000fe40000000400 */
[----:B------:R-:W-:Y:S01]  /*21bf0*/  STS.U16 [R4+0x9200], R5 ;  /* 0x0092000504007388 */ /* 0x000fe20000000400 */
[----:B------:R-:W-:Y:S01]  /*21c00*/  STS.U16 [R4+0x9300], R2 ;  /* 0x0093000204007388 */ /* 0x000fe20000000400 */
[----:B------:R-:W-:Y:S02]  /*21c10*/  STS.U16 [R4+0xb000], R6 ;  /* 0x00b0000604007388 */ /* 0x000fe40000000400 */
[----:B------:R-:W-:Y:S01]  /*21c20*/  STS.U16 [R4+0xb100], R7 ;  /* 0x00b1000704007388 */ /* 0x000fe20000000400 */
[----:B-1----:R-:W4:Y:S01]  /*21c30*/  LDL.LU R24, [R1+0xbb8] ;  /* 0x000bb80001187983 */ /* 0x002f220000300800 */
[----:B------:R-:W4:Y:S02]  /*21c40*/  LDL.LU R15, [R1+0xbb4] ;  /* 0x000bb400010f7983 */ /* 0x000f240000300800 */
[----:B------:R-:W4:Y:S02]  /*21c50*/  LDL.LU R16, [R1+0xbb0] ;  /* 0x000bb00001107983 */ /* 0x000f240000300800 */
[----:B------:R-:W4:Y:S01]  /*21c60*/  LDL.LU R17, [R1+0xbac] ;  /* 0x000bac0001117983 */ /* 0x000f220000300800 */
[----:B--2---:R-:W-:Y:S01]  /*21c70*/  STS.U16 [R4+0xb200], R29 ;  /* 0x00b2001d04007388 */ /* 0x004fe20000000400 */
[----:B------:R-:W-:Y:S02]  /*21c80*/  STS.U16 [R4+0xb300], R8 ;  /* 0x00b3000804007388 */ /* 0x000fe40000000400 */
[----:B------:R-:W-:Y:S02]  /*21c90*/  STS.U16 [R4+0xd000], R9 ;  /* 0x00d0000904007388 */ /* 0x000fe40000000400 */
[----:B------:R-:W-:Y:S01]  /*21ca0*/  STS.U16 [R4+0xd100], R14 ;  /* 0x00d1000e04007388 */ /* 0x000fe20000000400 */
[----:B------:R0:W-:Y:S04]  /*21cb0*/  STS.U16 [R4+0xd200], R0 ;  /* 0x00d2000004007388 */ /* 0x0001e80000000400 */
[----:B0-----:R-:W2:Y:S04]  /*21cc0*/  LDL.LU R0, [R1+0xb38] ;  /* 0x000b380001007983 */ /* 0x001ea80000300800 */
[----:B------:R-:W0:Y:S01]  /*21cd0*/  S2R R29, SR_TID.X ;  /* 0x00000000001d7919 */ /* 0x000e220000002100 */
[----:B------:R-:W2:Y:S02]  /*21ce0*/  LDL.LU R25, [R1+0xb30] ;  /* 0x000b300001197983 */ /* 0x000ea40000300800 */
[----:B------:R-:W2:Y:S02]  /*21cf0*/  LDL.LU R26, [R1+0xb28] ;  /* 0x000b2800011a7983 */ /* 0x000ea40000300800 */
[----:B------:R-:W2:Y:S01]  /*21d00*/  LDL.LU R27, [R1+0xb20] ;  /* 0x000b2000011b7983 */ /* 0x000ea20000300800 */
[----:B------:R-:W2:Y:S01]  /*21d10*/  LDL.LU R3, [R1+0xa94] ;  /* 0x000a940001037983 */ /* 0x000ea20000300800 */
        /* <DEDUP_REMOVED lines=11> */
[----:B0-----:R-:W-:-:S05]  /*21dd0*/  LOP3.LUT R29, R29, 0x7f, RZ, 0xc0, !PT ;  /* 0x0000007f1d1d7812 */ /* 0x001fca00078ec0ff */
[----:B------:R-:W-:-:S05]  /*21de0*/  IMAD.SHL.U32 R23, R29, 0x2, RZ ;  /* 0x000000021d177824 */ /* 0x000fca00078e00ff */
[----:B------:R-:W-:Y:S01]  /*21df0*/  LOP3.LUT R23, R23, 0x50, RZ, 0x3c, !PT ;  /* 0x0000005017177812 */ /* 0x000fe200078e3cff */
[----:B---3--:R0:W-:Y:S01]  /*21e00*/  STS.U16 [R4+0xd300], R19 ;  /* 0x00d3001304007388 */ /* 0x0081e20000000400 */
[----:B------:R-:W-:Y:S02]  /*21e10*/  STS.U16 [R4+0xf000], R13 ;  /* 0x00f0000d04007388 */ /* 0x000fe40000000400 */
[----:B------:R-:W-:Y:S02]  /*21e20*/  STS.U16 [R4+0xf100], R12 ;  /* 0x00f1000c04007388 */ /* 0x000fe40000000400 */
[----:B------:R-:W-:Y:S01]  /*21e30*/  STS.U16 [R4+0xf200], R11 ;  /* 0x00f2000b04007388 */ /* 0x000fe20000000400 */
[----:B------:R-:W-:Y:S04]  /*21e40*/  STS.U16 [R4+0xf300], R10 ;  /* 0x00f3000a04007388 */ /* 0x000fe80000000400 */
[----:B----4-:R1:W-:Y:S04]  /*21e50*/  STS.U16 [R23+0x1400], R24 ;  /* 0x0014001817007388 */ /* 0x0103e80000000400 */
[----:B0-----:R-:W4:Y:S01]  /*21e60*/  LDL.LU R19, [R1+0x70] ;  /* 0x0000700001137983 */ /* 0x001f220000300800 */
[----:B------:R0:W-:Y:S02]  /*21e70*/  STS.U16 [R23+0x1500], R15 ;  /* 0x0015000f17007388 */ /* 0x0001e40000000400 */
[----:B------:R4:W-:Y:S02]  /*21e80*/  STS.U16 [R23+0x1600], R16 ;  /* 0x0016001017007388 */ /* 0x0009e40000000400 */
[----:B------:R4:W-:Y:S01]  /*21e90*/  STS.U16 [R23+0x1700], R17 ;  /* 0x0017001117007388 */ /* 0x0009e20000000400 */
[----:B-1----:R-:W4:Y:S01]  /*21ea0*/  LDL.LU R24, [R1+0x6c] ;  /* 0x00006c0001187983 */ /* 0x002f220000300800 */
[----:B------:R-:W4:Y:S02]  /*21eb0*/  LDL.LU R28, [R1+0x68] ;  /* 0x00006800011c7983 */ /* 0x000f240000300800 */
[----:B------:R-:W4:Y:S02]  /*21ec0*/  LDL.LU R4, [R1+0x4] ;  /* 0x0000040001047983 */ /* 0x000f240000300800 */
[----:B0-----:R-:W4:Y:S02]  /*21ed0*/  LDL.LU R15, [R1+0x6cf8] ;  /* 0x006cf800010f7983 */ /* 0x001f240000300800 */
[----:B----4-:R-:W4:Y:S01]  /*21ee0*/  LDL.LU R16, [R1+0x6cf4] ;  /* 0x006cf40001107983 */ /* 0x010f220000300800 */
[----:B------:R-:W4:Y:S03]  /*21ef0*/  LDL.LU R17, [R1+0x6cf0] ;  /* 0x006cf00001117983 */ /* 0x000f260000300800 */
[----:B--2---:R0:W-:Y:S04]  /*21f00*/  STS.U16 [R23+0x3400], R0 ;  /* 0x0034000017007388 */ /* 0x0041e80000000400 */
[----:B0-----:R-:W2:Y:S01]  /*21f10*/  LDL.LU R0, [R1+0x6cec] ;  /* 0x006cec0001007983 */ /* 0x001ea20000300800 */
[----:B------:R0:W-:Y:S02]  /*21f20*/  STS.U16 [R23+0x3500], R25 ;  /* 0x0035001917007388 */ /* 0x0001e40000000400 */
[----:B------:R1:W-:Y:S02]  /*21f30*/  STS.U16 [R23+0x3600], R26 ;  /* 0x0036001a17007388 */ /* 0x0003e40000000400 */
[----:B------:R1:W-:Y:S01]  /*21f40*/  STS.U16 [R23+0x3700], R27 ;  /* 0x0037001b17007388 */ /* 0x0003e20000000400 */
[----:B------:R1:W-:Y:S01]  /*21f50*/  STS.U16 [R23+0x5400], R3 ;  /* 0x0054000317007388 */ /* 0x0003e20000000400 */
[----:B------:R-:W-:Y:S02]  /*21f60*/  STS.U16 [R23+0x5500], R5 ;  /* 0x0055000517007388 */ /* 0x000fe40000000400 */
[----:B------:R1:W-:Y:S01]  /*21f70*/  STS.U16 [R23+0x5600], R2 ;  /* 0x0056000217007388 */ /* 0x0003e20000000400 */
[----:B0-----:R-:W4:Y:S01]  /*21f80*/  LDL.LU R25, [R1+0xba8] ;  /* 0x000ba80001197983 */ /* 0x001f220000300800 */
[----:B-1----:R-:W4:Y:S03]  /*21f90*/  LDL.LU R26, [R1+0xba4] ;  /* 0x000ba400011a7983 */ /* 0x002f260000300800 */
[----:B------:R-:W4:Y:S01]  /*21fa0*/  LDL.LU R27, [R1+0xba0] ;  /* 0x000ba000011b7983 */ /* 0x000f220000300800 */
[----:B------:R-:W4:Y:S03]  /*21fb0*/  LDL.LU R3, [R1+0xb9c] ;  /* 0x000b9c0001037983 */ /* 0x000f260000300800 */
[----:B------:R-:W4:Y:S04]  /*21fc0*/  LDL.LU R2, [R1+0xb18] ;  /* 0x000b180001027983 */ /* 0x000f280000300800 */
[----:B--2---:R0:W-:Y:S01]  /*21fd0*/  STS.U16 [R23+0x5700], R0 ;  /* 0x0057000017007388 */ /* 0x0041e20000000400 */
[----:B------:R1:W-:Y:S02]  /*21fe0*/  STS.U16 [R23+0x7400], R18 ;  /* 0x0074001217007388 */ /* 0x0003e40000000400 */
[----:B------:R2:W-:Y:S02]  /*21ff0*/  STS.U16 [R23+0x7500], R20 ;  /* 0x0075001417007388 */ /* 0x0005e40000000400 */
[----:B------:R2:W-:Y:S01]  /*22000*/  STS.U16 [R23+0x7600], R21 ;  /* 0x0076001517007388 */ /* 0x0005e20000000400 */
[----:B------:R4:W-:Y:S01]  /*22010*/  STS.U16 [R23+0x7700], R22 ;  /* 0x0077001617007388 */ /* 0x0009e20000000400 */
[----:B------:R4:W-:Y:S03]  /*22020*/  STS.U16 [R23+0x9400], R6 ;  /* 0x0094000617007388 */ /* 0x0009e60000000400 */
[----:B0-----:R-:W3:Y:S01]  /*22030*/  LDL.LU R0, [R1+0xb10] ;  /* 0x000b100001007983 */ /* 0x001ee20000300800 */
[----:B------:R-:W3:Y:S02]  /*22040*/  LDL.LU R5, [R1+0xb00] ;  /* 0x000b000001057983 */ /* 0x000ee40000300800 */
[----:B-1----:R-:W3:Y:S02]  /*22050*/  LDL.LU R18, [R1+0x6ce8] ;  /* 0x006ce80001127983 */ /* 0x002ee40000300800 */
[----:B--2---:R-:W2:Y:S01]  /*22060*/  LDL.LU R20, [R1+0x6ce4] ;  /* 0x006ce40001147983 */ /* 0x004ea20000300800 */
[----:B------:R-:W2:Y:S01]  /*22070*/  LDL.LU R21, [R1+0x6ce0] ;  /* 0x006ce00001157983 */ /* 0x000ea20000300800 */
[----:B----4-:R-:W3:Y:S02]  /*22080*/  LDL.LU R22, [R1+0x6cdc] ;  /* 0x006cdc0001167983 */ /* 0x010ee40000300800 */
[----:B------:R-:W2:Y:S01]  /*22090*/  LDL.LU R6, [R1+0x6cd8] ;  /* 0x006cd80001067983 */ /* 0x000ea20000300800 */
[----:B------:R0:W-:Y:S01]  /*220a0*/  STS.U16 [R23+0x9500], R7 ;  /* 0x0095000717007388 */ /* 0x0001e20000000400 */
[----:B------:R1:W-:Y:S02]  /*220b0*/  STS.U16 [R23+0x9600], R8 ;  /* 0x0096000817007388 */ /* 0x0003e40000000400 */
[----:B------:R1:W-:Y:S02]  /*220c0*/  STS.U16 [R23+0x9700], R9 ;  /* 0x0097000917007388 */ /* 0x0003e40000000400 */
[----:B------:R1:W-:Y:S01]  /*220d0*/  STS.U16 [R23+0xb400], R14 ;  /* 0x00b4000e17007388 */ /* 0x0003e20000000400 */
[----:B------:R1:W-:Y:S01]  /*220e0*/  STS.U16 [R23+0xb500], R19 ;  /* 0x00b5001317007388 */ /* 0x0003e20000000400 */
[----:B------:R1:W-:Y:S03]  /*220f0*/  STS.U16 [R23+0xb600], R24 ;  /* 0x00b6001817007388 */ /* 0x0003e60000000400 */
[----:B0-----:R-:W2:Y:S01]  /*22100*/  LDL.LU R7, [R1+0x6cd4] ;  /* 0x006cd40001077983 */ /* 0x001ea20000300800 */
[----:B-1----:R-:W2:Y:S03]  /*22110*/  LDL.LU R8, [R1+0x6cd0] ;  /* 0x006cd00001087983 */ /* 0x002ea60000300800 */
[----:B------:R-:W2:Y:S01]  /*22120*/  LDL.LU R9, [R1+0x6ccc] ;  /* 0x006ccc0001097983 */ /* 0x000ea20000300800 */
[----:B------:R-:W2:Y:S03]  /*22130*/  LDL.LU R14, [R1+0x6cc8] ;  /* 0x006cc800010e7983 */ /* 0x000ea60000300800 */
[----:B------:R-:W2:Y:S01]  /*22140*/  LDL.LU R19, [R1+0x6cc4] ;  /* 0x006cc40001137983 */ /* 0x000ea20000300800 */
[----:B------:R-:W2:Y:S02]  /*22150*/  LDL.LU R24, [R1+0x6cc0] ;  /* 0x006cc00001187983 */ /* 0x000ea40000300800 */
[----:B------:R-:W-:Y:S01]  /*22160*/  IMAD.SHL.U32 R29, R29, 0x2, RZ ;  /* 0x000000021d1d7824 */ /* 0x000fe200078e00ff */
[----:B------:R-:W-:Y:S01]  /*22170*/  STS.U16 [R23+0xb700], R28 ;  /* 0x00b7001c17007388 */ /* 0x000fe20000000400 */
[----:B------:R0:W-:Y:S03]  /*22180*/  STS.U16 [R23+0xd400], R4 ;  /* 0x00d4000417007388 */ /* 0x0001e60000000400 */
[----:B------:R-:W-:Y:S01]  /*22190*/  LOP3.LUT R29, R29, 0x60, RZ, 0x3c, !PT ;  /* 0x000000601d1d7812 */ /* 0x000fe200078e3cff */
[----:B0-----:R-:W3:Y:S01]  /*221a0*/  LDL R4, [R1+0x2340] ;  /* 0x0023400001047983 */ /* 0x001ee20000100800 */
[----:B------:R-:W3:Y:S03]  /*221b0*/  LDL.LU R28, [R1+0x232c] ;  /* 0x00232c00011c7983 */ /* 0x000ee60000300800 */
[----:B--2---:R-:W-:Y:S01]  /*221c0*/  STS.U16 [R23+0xd500], R24 ;  /* 0x00d5001817007388 */ /* 0x004fe20000000400 */
[----:B------:R-:W-:Y:S02]  /*221d0*/  STS.U16 [R23+0xd600], R19 ;  /* 0x00d6001317007388 */ /* 0x000fe40000000400 */
[----:B------:R-:W-:Y:S02]  /*221e0*/  STS.U16 [R23+0xd700], R14 ;  /* 0x00d7000e17007388 */ /* 0x000fe40000000400 */
[----:B------:R-:W-:Y:S01]  /*221f0*/  STS.U16 [R23+0xf400], R9 ;  /* 0x00f4000917007388 */ /* 0x000fe20000000400 */
[----:B------:R-:W-:Y:S01]  /*22200*/  STS.U16 [R23+0xf500], R8 ;  /* 0x00f5000817007388 */ /* 0x000fe20000000400 */
[----:B------:R-:W-:Y:S02]  /*22210*/  STS.U16 [R23+0xf600], R7 ;  /* 0x00f6000717007388 */ /* 0x000fe40000000400 */
[----:B------:R0:W-:Y:S02]  /*22220*/  STS.U16 [R23+0xf700], R6 ;  /* 0x00f7000617007388 */ /* 0x0001e40000000400 */
[----:B------:R1:W-:Y:S01]  /*22230*/  STS.U16 [R29+0x1800], R25 ;  /* 0x001800191d007388 */ /* 0x0003e20000000400 */
[----:B------:R2:W-:Y:S01]  /*22240*/  STS.U16 [R29+0x1900], R26 ;  /* 0x0019001a1d007388 */ /* 0x0005e20000000400 */
[----:B------:R3:W-:Y:S02]  /*22250*/  STS.U16 [R29+0x1a00], R27 ;  /* 0x001a001b1d007388 */ /* 0x0007e40000000400 */
[----:B------:R3:W-:Y:S02]  /*22260*/  STS.U16 [R29+0x1b00], R3 ;  /* 0x001b00031d007388 */ /* 0x0007e40000000400 */
[----:B------:R3:W-:Y:S01]  /*22270*/  STS.U16 [R29+0x3800], R2 ;  /* 0x003800021d007388 */ /* 0x0007e20000000400 */
[----:B0-----:R-:W4:Y:S01]  /*22280*/  LDL.LU R23, [R1+0x6cbc] ;  /* 0x006cbc0001177983 */ /* 0x001f220000300800 */
[----:B-1----:R-:W4:Y:S02]  /*22290*/  LDL.LU R25, [R1+0x6cb8] ;  /* 0x006cb80001197983 */ /* 0x002f240000300800 */
[----:B--2---:R-:W2:Y:S02]  /*222a0*/  LDL.LU R26, [R1+0x6cb4] ;  /* 0x006cb400011a7983 */ /* 0x004ea40000300800 */
[----:B---3--:R-:W3:Y:S01]  /*222b0*/  LDL.LU R27, [R1+0x6cb0] ;  /* 0x006cb000011b7983 */ /* 0x008ee20000300800 */
[----:B------:R-:W2:Y:S01]  /*222c0*/  LDL.LU R3, [R1+0x6cac] ;  /* 0x006cac0001037983 */ /* 0x000ea20000300800 */
[----:B------:R-:W2:Y:S03]  /*222d0*/  LDL.LU R2, [R1+0x6ca8] ;  /* 0x006ca80001027983 */ /* 0x000ea60000300800 */
[----:B------:R0:W-:Y:S04]  /*222e0*/  STS.U16 [R29+0x3900], R0 ;  /* 0x003900001d007388 */ /* 0x0001e80000000400 */
[----:B0-----:R-:W3:Y:S01]  /*222f0*/  LDL.LU R0, [R1+0x6ca4] ;  /* 0x006ca40001007983 */ /* 0x001ee20000300800 */
[----:B--2---:R-:W-:-:S03]  /*22300*/  PRMT R2, RZ, 0x7610, R2 ;  /* 0x00007610ff027816 */ /* 0x004fc60000000002 */
[----:B---3--:R0:W-:Y:S01]  /*22310*/  STS.U16 [R29+0x3a00], R0 ;  /* 0x003a00001d007388 */ /* 0x0081e20000000400 */
[----:B------:R1:W-:Y:S03]  /*22320*/  STS.U16 [R29+0x3b00], R5 ;  /* 0x003b00051d007388 */ /* 0x0003e60000000400 */
[----:B0-----:R-:W2:Y:S01]  /*22330*/  LDL.LU R0, [R1+0x6ca0] ;  /* 0x006ca00001007983 */ /* 0x001ea20000300800 */
[----:B-1----:R-:W-:Y:S02]  /*22340*/  @!P0 IMAD.MOV.U32 R5, RZ, RZ, R28 ;  /* 0x000000ffff058224 */ /* 0x002fe400078e001c */
[----:B------:R-:W3:Y:S03]  /*22350*/  LDL.LU R29, [R1+0x6c9c] ;  /* 0x006c9c00011d7983 */ /* 0x000ee60000300800 */
[----:B------:R-:W2:Y:S01]  /*22360*/  @!P0 LDG.E.U16 R2, [R4.64] ;  /* 0x0000000604028981 */ /* 0x000ea2000c1e1500 */
[----:B------:R-:W-:Y:S03]  /*22370*/  STL [R1+0x238c], R28 ;  /* 0x00238c1c01007387 */ /* 0x000fe60000100800 */
[----:B--2---:R0:W-:Y:S04]  /*22380*/  STL [R1+0xa98], R2 ;  /* 0x000a980201007387 */ /* 0x0041e80000100800 */
[----:B0-----:R-:W2:Y:S01]  /*22390*/  LDL.LU R2, [R1+0x6c98] ;  /* 0x006c980001027983 */ /* 0x001ea20000300800 */
[----:B------:R-:W2:Y:S02]  /*223a0*/  LDL R4, [R1+0x233c] ;  /* 0x00233c0001047983 */ /* 0x000ea40000100800 */
[----:B------:R-:W2:Y:S01]  /*223b0*/  LDL R5, [R1+0x2354] ;  /* 0x0023540001057983 */ /* 0x000ea20000100800 */
[----:B---3--:R-:W-:-:S02]  /*223c0*/  PRMT R29, RZ, 0x7610, R29 ;  /* 0x00007610ff1d7816 */ /* 0x008fc4000000001d */
[----:B--2---:R-:W-:-:S04]  /*223d0*/  @!P0 LOP3.LUT R5, R5, R4, RZ, 0x3c, !PT ;  /* 0x0000000405058212 */ /* 0x004fc800078e3cff */
[----:B------:R-:W-:-:S04]  /*223e0*/  @!P0 LOP3.LUT R4, R5, R4, RZ, 0x3c, !PT ;  /* 0x0000000405048212 */ /* 0x000fc800078e3cff */
[----:B------:R-:W-:-:S05]  /*223f0*/  @!P0 LOP3.LUT R5, R5, R4, RZ, 0x3c, !PT ;  /* 0x0000000405058212 */ /* 0x000fca00078e3cff */
[----:B------:R-:W2:Y:S04]  /*22400*/  @!P0 LDG.E.U16 R29, [R4.64] ;  /* 0x00000006041d8981 */ /* 0x000ea8000c1e1500 */
[----:B--2---:R0:W-:Y:S04]  /*22410*/  STL [R1+0xaa0], R29 ;  /* 0x000aa01d01007387 */ /* 0x0041e80000100800 */
[----:B0-----:R-:W2:Y:S01]  /*22420*/  LDL.LU R29, [R1+0x6c94] ;  /* 0x006c9400011d7983 */ /* 0x001ea20000300800 */
[----:B------:R-:W3:Y:S02]  /*22430*/  LDL R4, [R1+0x1f68] ;  /* 0x001f680001047983 */ /* 0x000ee40000100800 */
[----:B------:R-:W3:Y:S01]  /*22440*/  LDL R5, [R1+0x2240] ;  /* 0x0022400001057983 */ /* 0x000ee20000100800 */
[----:B------:R-:W-:-:S02]  /*22450*/  PRMT R0, RZ, 0x7610, R0 ;  /* 0x00007610ff007816 */ /* 0x000fc40000000000 */
[----:B---3--:R-:W-:-:S04]  /*22460*/  @!P0 LOP3.LUT R5, R5, R4, RZ, 0x3c, !PT ;  /* 0x0000000405058212 */ /* 0x008fc800078e3cff */
[----:B------:R-:W-:-:S04]  /*22470*/  @!P0 LOP3.LUT R4, R5, R4, RZ, 0x3c, !PT ;  /* 0x0000000405048212 */ /* 0x000fc800078e3cff */
[----:B------:R-:W-:-:S05]  /*22480*/  @!P0 LOP3.LUT R5, R5, R4, RZ, 0x3c, !PT ;  /* 0x0000000405058212 */ /* 0x000fca00078e3cff */
[----:B------:R-:W3:Y:S04]  /*22490*/  @!P0 LDG.E.U16 R0, [R4.64] ;  /* 0x0000000604008981 */ /* 0x000ee8000c1e1500 */
[----:B---3--:R0:W-:Y:S04]  /*224a0*/  STL [R1+0xa9c], R0 ;  /* 0x000a9c0001007387 */ /* 0x0081e80000100800 */
[----:B0-----:R-:W3:Y:S01]  /*224b0*/  LDL.LU R0, [R1+0x6c90] ;  /* 0x006c900001007983 */ /* 0x001ee20000300800 */
[----:B------:R-:W3:Y:S02]  /*224c0*/  LDL R4, [R1+0x222c] ;  /* 0x00222c0001047983 */ /* 0x000ee40000100800 */
[----:B------:R-:W3:Y:S01]  /*224d0*/  LDL R5, [R1+0x2230] ;  /* 0x0022300001057983 */ /* 0x000ee20000100800 */
[----:B--2---:R-:W-:-:S02]  /*224e0*/  PRMT R29, RZ, 0x7610, R29 ;  /* 0x00007610ff1d7816 */ /* 0x004fc4000000001d */
[----:B---3--:R-:W-:-:S04]  /*224f0*/  @!P0 LOP3.LUT R5, R5, R4, RZ, 0x3c, !PT ;  /* 0x0000000405058212 */ /* 0x008fc800078e3cff */
        /* <DEDUP_REMOVED lines=497> */
[----:B------:R0:W3:Y:S04]  /*24410*/  @!P0 LDG.E.U16 R28, [R4.64] ;  /* 0x00000006041c8981 */ /* 0x0000e8000c1e1500 */
[----:B0-----:R-:W2:Y:S04]  /*24420*/  LDL R4, [R1+0x227c] ;  /* 0x00227c0001047983 */ /* 0x001ea80000100800 */
[----:B------:R-:W2:Y:S01]  /*24430*/  LDL R5, [R1+0x22b8] ;  /* 0x0022b80001057983 */ /* 0x000ea20000100800 */
[----:B------:R-:W-:Y:S02]  /*24440*/  PRMT R0, RZ, 0x7610, R0 ;  /* 0x00007610ff007816 */ /* 0x000fe40000000000 */
[----:B--2---:R-:W-:-:S04]  /*24450*/  @!P0 LOP3.LUT R5, R5, R4, RZ, 0x3c, !PT ;  /* 0x0000000405058212 */ /* 0x004fc800078e3cff */
[----:B------:R-:W-:-:S04]  /*24460*/  @!P0 LOP3.LUT R4, R5, R4, RZ, 0x3c, !PT ;  /* 0x0000000405048212 */ /* 0x000fc800078e3cff */
[----:B------:R-:W-:-:S05]  /*24470*/  @!P0 LOP3.LUT R5, R5, R4, RZ, 0x3c, !PT ;  /* 0x0000000405058212 */ /* 0x000fca00078e3cff */
[----:B------:R-:W2:Y:S04]  /*24480*/  @!P0 LDG.E.U16 R0, [R4.64] ;  /* 0x0000000604008981 */ /* 0x000ea8000c1e1500 */
[----:B---3--:R0:W-:Y:S04]  /*24490*/  STL [R1+0xb8], R28 ;  /* 0x0000b81c01007387 */ /* 0x0081e80000100800 */
[----:B0-----:R-:W3:Y:S04]  /*244a0*/  LDL R28, [R1+0x2348] ;  /* 0x00234800011c7983 */ /* 0x001ee80000100800 */
[----:B--2---:R0:W-:Y:S04]  /*244b0*/  STL [R1+0xb4], R0 ;  /* 0x0000b40001007387 */ /* 0x0041e80000100800 */
[----:B0-----:R-:W2:Y:S01]  /*244c0*/  LDL.LU R0, [R1+0x6bb0] ;  /* 0x006bb00001007983 */ /* 0x001ea20000300800 */
[----:B------:R-:W2:Y:S02]  /*244d0*/  LDL R4, [R1+0x229c] ;  /* 0x00229c0001047983 */ /* 0x000ea40000100800 */
[----:B------:R-:W2:Y:S01]  /*244e0*/  LDL R5, [R1+0x22d8] ;  /* 0x0022d80001057983 */ /* 0x000ea20000100800 */
[----:B------:R-:W-:-:S02]  /*244f0*/  PRMT R29, RZ, 0x7610, R29 ;  /* 0x00007610ff1d7816 */ /* 0x000fc4000000001d */
[----:B--2---:R-:W-:-:S04]  /*24500*/  @!P0 LOP3.LUT R5, R5, R4, RZ, 0x3c, !PT ;  /* 0x0000000405058212 */ /* 0x004fc800078e3cff */
[----:B------:R-:W-:-:S04]  /*24510*/  @!P0 LOP3.LUT R4, R5, R4, RZ, 0x3c, !PT ;  /* 0x0000000405048212 */ /* 0x000fc800078e3cff */
[----:B------:R-:W-:-:S05]  /*24520*/  @!P0 LOP3.LUT R5, R5, R4, RZ, 0x3c, !PT ;  /* 0x0000000405058212 */ /* 0x000fca00078e3cff */
[----:B------:R-:W2:Y:S04]  /*24530*/  @!P0 LDG.E.U16 R29, [R4.64] ;  /* 0x00000006041d8981 */ /* 0x000ea8000c1e1500 */
        /* <DEDUP_REMOVED lines=26> */
[----:B------:R-:W2:Y:S01]  /*246e0*/  @!P0 LDG.E.U16 R0, [R4.64] ;  /* 0x0000000604008981 */ /* 0x000ea2000c1e1500 */
[----:B------:R-:W-:-:S03]  /*246f0*/  PRMT R29, RZ, 0x7610, R29 ;  /* 0x00007610ff1d7816 */ /* 0x000fc6000000001d */
[----:B--2---:R0:W-:Y:S04]  /*24700*/  STL [R1+0xa4], R0 ;  /* 0x0000a40001007387 */ /* 0x0041e80000100800 */
[----:B0-----:R-:W2:Y:S01]  /*24710*/  LDL.LU R0, [R1+0x6ba0] ;  /* 0x006ba00001007983 */ /* 0x001ea20000300800 */
[----:B------:R-:W2:Y:S02]  /*24720*/  LDL R5, [R1+0x231c] ;  /* 0x00231c0001057983 */ /* 0x000ea40000100800 */
[----:B---3--:R-:W-:Y:S02]  /*24730*/  @!P0 IMAD.MOV.U32 R4, RZ, RZ, R28 ;  /* 0x000000ffff048224 */ /* 0x008fe400078e001c */
[----:B------:R-:W3:Y:S04]  /*24740*/  LDL.LU R28, [R1+0x2344] ;  /* 0x00234400011c7983 */ /* 0x000ee80000300800 */
[----:B--2---:R-:W2:Y:S04]  /*24750*/  @!P0 LDG.E.U16 R29, [R4.64] ;  /* 0x00000006041d8981 */ /* 0x004ea8000c1e1500 */
        /* <DEDUP_REMOVED lines=129> */
[----:B------:R-:W2:Y:S02]  /*24f70*/  LDL R5, [R1+0x20a0] ;  /* 0x0020a00001057983 */ /* 0x000ea40000100800 */
[----:B--2---:R-:W-:-:S02]  /*24f80*/  @!P0 LOP3.LUT R5, R5, R4, RZ, 0x3c, !PT ;  /* 0x0000000405058212 */ /* 0x004fc400078e3cff */
[----:B------:R-:W-:Y:S02]  /*24f90*/  PRMT R29, RZ, 0x7610, R29 ;  /* 0x00007610ff1d7816 */ /* 0x000fe4000000001d */
        /* <DEDUP_REMOVED lines=149> */
[----:B------:R-:W4:Y:S02]  /*258f0*/  LDL R5, [R1+0x2324] ;  /* 0x0023240001057983 */ /* 0x000f240000100800 */
[----:B---3--:R-:W-:Y:S01]  /*25900*/  @!P0 IMAD.MOV.U32 R4, RZ, RZ, R28 ;  /* 0x000000ffff048224 */ /* 0x008fe200078e001c */
[----:B--2---:R-:W-:-:S06]  /*25910*/  PRMT R29, RZ, 0x7610, R29 ;  /* 0x00007610ff1d7816 */ /* 0x004fcc000000001d */
[----:B----4-:R-:W2:Y:S04]  /*25920*/  @!P0 LDG.E.U16 R29, [R4.64] ;  /* 0x00000006041d8981 */ /* 0x010ea8000c1e1500 */
[----:B------:R0:W-:Y:S04]  /*25930*/  STL [R1+0x2390], R28 ;  /* 0x0023901c01007387 */ /* 0x0001e80000100800 */
[----:B0-----:R-:W3:Y:S04]  /*25940*/  LDL.LU R28, [R1+0x22cc] ;  /* 0x0022cc00011c7983 */ /* 0x001ee80000300800 */
[----:B--2---:R0:W-:Y:S04]  /*25950*/  STL [R1+0x20], R29 ;  /* 0x0000201d01007387 */ /* 0x0041e80000100800 */
[----:B0-----:R-:W2:Y:S01]  /*25960*/  LDL.LU R29, [R1+0x6b1c] ;  /* 0x006b1c00011d7983 */ /* 0x001ea20000300800 */
[----:B------:R-:W4:Y:S02]  /*25970*/  LDL R4, [R1+0x1f6c] ;  /* 0x001f6c0001047983 */ /* 0x000f240000100800 */
[----:B------:R-:W4:Y:S02]  /*25980*/  LDL R5, [R1+0x2244] ;  /* 0x0022440001057983 */ /* 0x000f240000100800 */
[----:B----4-:R-:W-:-:S02]  /*25990*/  @!P0 LOP3.LUT R5, R5, R4, RZ, 0x3c, !PT ;  /* 0x0000000405058212 */ /* 0x010fc400078e3cff */
[----:B--2---:R-:W-:Y:S02]  /*259a0*/  PRMT R29, RZ, 0x7610, R29 ;  /* 0x00007610ff1d7816 */ /* 0x004fe4000000001d */
[----:B------:R-:W-:-:S04]  /*259b0*/  @!P0 LOP3.LUT R4, R5, R4, RZ, 0x3c, !PT ;  /* 0x0000000405048212 */ /* 0x000fc800078e3cff */
[----:B------:R-:W-:-:S05]  /*259c0*/  @!P0 LOP3.LUT R5, R5, R4, RZ, 0x3c, !PT ;  /* 0x0000000405058212 */ /* 0x000fca00078e3cff */
[----:B------:R-:W2:Y:S04]  /*259d0*/  @!P0 LDG.E.U16 R29, [R4.64] ;  /* 0x00000006041d8981 */ /* 0x000ea8000c1e1500 */
        /* <DEDUP_REMOVED lines=53> */
[----:B------:R0:W2:Y:S04]  /*25d30*/  @!P0 LDG.E.U16 R29, [R4.64] ;  /* 0x00000006041d8981 */ /* 0x0000a8000c1e1500 */
[----:B0-----:R-:W4:Y:S04]  /*25d40*/  LDL R4, [R1+0x2174] ;  /* 0x0021740001047983 */ /* 0x001f280000100800 */
[----:B------:R-:W4:Y:S01]  /*25d50*/  LDL R5, [R1+0x2178] ;  /* 0x0021780001057983 */ /* 0x000f220000100800 */
[----:B------:R-:W-:Y:S02]  /*25d60*/  PRMT R0, RZ, 0x7610, R0 ;  /* 0x00007610ff007816 */ /* 0x000fe40000000000 */
[----:B----4-:R-:W-:-:S04]  /*25d70*/  @!P0 LOP3.LUT R5, R5, R4, RZ, 0x3c, !PT ;  /* 0x0000000405058212 */ /* 0x010fc800078e3cff */
[----:B------:R-:W-:-:S04]  /*25d80*/  @!P0 LOP3.LUT R4, R5, R4, RZ, 0x3c, !PT ;  /* 0x0000000405048212 */ /* 0x000fc800078e3cff */
[----:B------:R-:W-:Y:S01]  /*25d90*/  @!P0 LOP3.LUT R5, R5, R4, RZ, 0x3c, !PT ;  /* 0x0000000405058212 */ /* 0x000fe200078e3cff */
[----:B--2---:R0:W-:Y:S04]  /*25da0*/  STL [R1+0x6aa4], R29 ;  /* 0x006aa41d01007387 */ /* 0x0041e80000100800 */
[----:B------:R1:W2:Y:S01]  /*25db0*/  @!P0 LDG.E.U16 R0, [R4.64] ;  /* 0x0000000604008981 */ /* 0x0002a2000c1e1500 */
[----:B------:R-:W-:-:S03]  /*25dc0*/  PRMT R27, RZ, 0x7610, R27 ;  /* 0x00007610ff1b7816 */ /* 0x000fc6000000001b */
[----:B0-----:R-:W4:Y:S04]  /*25dd0*/  LDL R29, [R1+0x20f8] ;  /* 0x0020f800011d7983 */ /* 0x001f280000100800 */
[----:B-1----:R-:W2:Y:S04]  /*25de0*/  LDL R4, [R1+0x2154] ;  /* 0x0021540001047983 */ /* 0x002ea80000100800 */
[----:B------:R-:W2:Y:S02]  /*25df0*/  LDL R5, [R1+0x2158] ;  /* 0x0021580001057983 */ /* 0x000ea40000100800 */
[----:B--2---:R-:W-:-:S04]  /*25e00*/  @!P0 LOP3.LUT R5, R5, R4, RZ, 0x3c, !PT ;  /* 0x0000000405058212 */ /* 0x004fc800078e3cff */
[----:B------:R-:W-:-:S04]  /*25e10*/  @!P0 LOP3.LUT R4, R5, R4, RZ, 0x3c, !PT ;  /* 0x0000000405048212 */ /* 0x000fc800078e3cff */
[----:B------:R-:W-:Y:S01]  /*25e20*/  @!P0 LOP3.LUT R5, R5, R4, RZ, 0x3c, !PT ;  /* 0x0000000405058212 */ /* 0x000fe200078e3cff */
[----:B------:R0:W-:Y:S04]  /*25e30*/  STL [R1+0x6aa8], R0 ;  /* 0x006aa80001007387 */ /* 0x0001e80000100800 */
[----:B------:R1:W2:Y:S01]  /*25e40*/  @!P0 LDG.E.U16 R27, [R4.64] ;  /* 0x00000006041b8981 */ /* 0x0002a2000c1e1500 */
[----:B------:R-:W-:-:S03]  /*25e50*/  PRMT R26, RZ, 0x7610, R26 ;  /* 0x00007610ff1a7816 */ /* 0x000fc6000000001a */
[----:B0-----:R-:W2:Y:S04]  /*25e60*/  LDL R0, [R1+0x2118] ;  /* 0x0021180001007983 */ /* 0x001ea80000100800 */
        /* <DEDUP_REMOVED lines=8> */
[----:B0-----:R-:W3:Y:S04]  /*25ef0*/  LDL R27, [R1+0x20d8] ;  /* 0x0020d800011b7983 */ /* 0x001ee80000100800 */
[----:B-1----:R-:W3:Y:S01]  /*25f00*/  LDL R5, [R1+0x2114] ;  /* 0x0021140001057983 */ /* 0x002ee20000100800 */
[----:B------:R-:W-:-:S03]  /*25f10*/  @!P0 IMAD.MOV.U32 R4, RZ, RZ, R0 ;  /* 0x000000ffff048224 */ /* 0x000fc600078e0000 */
[----:B--2---:R0:W-:Y:S01]  /*25f20*/  STL [R1+0x6ab0], R26 ;  /* 0x006ab01a01007387 */ /* 0x0041e20000100800 */
[----:B------:R-:W-:Y:S01]  /*25f30*/  PRMT R24, RZ, 0x7610, R24 ;  /* 0x00007610ff187816 */ /* 0x000fe20000000018 */
[----:B------:R-:W2:Y:S02]  /*25f40*/  LDL R0, [R1+0x2098] ;  /* 0x0020980001007983 */ /* 0x000ea40000100800 */
[----:B---3--:R1:W3:Y:S04]  /*25f50*/  @!P0 LDG.E.U16 R25, [R4.64] ;  /* 0x0000000604198981 */ /* 0x0082e8000c1e1500 */
[----:B0-----:R-:W2:Y:S04]  /*25f60*/  LDL R26, [R1+0x2094] ;  /* 0x00209400011a7983 */ /* 0x001ea80000100800 */
[----:B-1----:R-:W2:Y:S01]  /*25f70*/  LDL R5, [R1+0x20f4] ;  /* 0x0020f40001057983 */ /* 0x002ea20000100800 */
[----:B----4-:R-:W-:-:S03]  /*25f80*/  @!P0 IMAD.MOV.U32 R4, RZ, RZ, R29 ;  /* 0x000000ffff048224 */ /* 0x010fc600078e001d */
[----:B---3--:R0:W-:Y:S01]  /*25f90*/  STL [R1+0x6ab4], R25 ;  /* 0x006ab41901007387 */ /* 0x0081e20000100800 */
[----:B------:R-:W-:Y:S01]  /*25fa0*/  PRMT R23, RZ, 0x7610, R23 ;  /* 0x00007610ff177816 */ /* 0x000fe20000000017 */
[----:B------:R-:W3:Y:S02]  /*25fb0*/  LDL R29, [R1+0x2074] ;  /* 0x00207400011d7983 */ /* 0x000ee40000100800 */
[----:B--2---:R1:W2:Y:S04]  /*25fc0*/  @!P0 LDG.E.U16 R24, [R4.64] ;  /* 0x0000000604188981 */ /* 0x0042a8000c1e1500 */
[----:B0-----:R-:W4:Y:S04]  /*25fd0*/  LDL R25, [R1+0x2078] ;  /* 0x0020780001197983 */ /* 0x001f280000100800 */
[----:B-1----:R-:W3:Y:S01]  /*25fe0*/  LDL R5, [R1+0x20d4] ;  /* 0x0020d40001057983 */ /* 0x002ee20000100800 */
[----:B------:R-:W-:-:S03]  /*25ff0*/  @!P0 IMAD.MOV.U32 R4, RZ, RZ, R27 ;  /* 0x000000ffff048224 */ /* 0x000fc600078e001b */
[----:B--2---:R0:W-:Y:S01]  /*26000*/  STL [R1+0x6ab8], R24 ;  /* 0x006ab81801007387 */ /* 0x0041e20000100800 */
[----:B------:R-:W-:Y:S01]  /*26010*/  PRMT R22, RZ, 0x7610, R22 ;  /* 0x00007610ff167816 */ /* 0x000fe20000000016 */
[----:B------:R-:W2:Y:S02]  /*26020*/  LDL R27, [R1+0x2054] ;  /* 0x00205400011b7983 */ /* 0x000ea40000100800 */
[----:B---3--:R1:W3:Y:S04]  /*26030*/  @!P0 LDG.E.U16 R23, [R4.64] ;  /* 0x0000000604178981 */ /* 0x0082e8000c1e1500 */
[----:B0-----:R-:W2:Y:S04]  /*26040*/  LDL R24, [R1+0x2058] ;  /* 0x0020580001187983 */ /* 0x001ea80000100800 */
[----:B-1----:R-:W2:Y:S04]  /*26050*/  LDL R4, [R1+0x20b4] ;  /* 0x0020b40001047983 */ /* 0x002ea80000100800 */
[----:B------:R-:W2:Y:S02]  /*26060*/  LDL R5, [R1+0x20b8] ;  /* 0x0020b80001057983 */ /* 0x000ea40000100800 */
[----:B--2---:R-:W-:-:S04]  /*26070*/  @!P0 LOP3.LUT R5, R5, R4, RZ, 0x3c, !PT ;  /* 0x0000000405058212 */ /* 0x004fc800078e3cff */
[----:B------:R-:W-:-:S04]  /*26080*/  @!P0 LOP3.LUT R4, R5, R4, RZ, 0x3c, !PT ;  /* 0x0000000405048212 */ /* 0x000fc800078e3cff */
[----:B------:R-:W-:-:S05]  /*26090*/  @!P0 LOP3.LUT R5, R5, R4, RZ, 0x3c, !PT ;  /* 0x0000000405058212 */ /* 0x000fca00078e3cff */
[----:B------:R0:W2:Y:S04]  /*260a0*/  @!P0 LDG.E.U16 R22, [R4.64] ;  /* 0x0000000604168981 */ /* 0x0000a8000c1e1500 */
[----:B---3--:R-:W-:Y:S01]  /*260b0*/  STL [R1+0x6abc], R23 ;  /* 0x006abc1701007387 */ /* 0x008fe20000100800 */
[----:B------:R-:W-:Y:S01]  /*260c0*/  PRMT R21, RZ, 0x7610, R21 ;  /* 0x00007610ff157816 */ /* 0x000fe20000000015 */
[----:B0-----:R-:W-:Y:S02]  /*260d0*/  @!P0 IMAD.MOV.U32 R4, RZ, RZ, R0 ;  /* 0x000000ffff048224 */ /* 0x001fe400078e0000 */
[----:B------:R-:W-:-:S05]  /*260e0*/  @!P0 IMAD.MOV.U32 R5, RZ, RZ, R26 ;  /* 0x000000ffff058224 */ /* 0x000fca00078e001a */
[----:B------:R4:W3:Y:S01]  /*260f0*/  @!P0 LDG.E.U16 R21, [R4.64] ;  /* 0x0000000604158981 */ /* 0x0008e2000c1e1500 */
[----:B------:R-:W-:Y:S01]  /*26100*/  PRMT R20, RZ, 0x7610, R20 ;  /* 0x00007610ff147816 */ /* 0x000fe20000000014 */
[----:B----4-:R-:W-:Y:S02]  /*26110*/  @!P0 IMAD.MOV.U32 R4, RZ, RZ, R25 ;  /* 0x000000ffff048224 */ /* 0x010fe400078e0019 */
[----:B------:R-:W-:-:S05]  /*26120*/  @!P0 IMAD.MOV.U32 R5, RZ, RZ, R29 ;  /* 0x000000ffff058224 */ /* 0x000fca00078e001d */
[----:B------:R0:W4:Y:S04]  /*26130*/  @!P0 LDG.E.U16 R20, [R4.64] ;  /* 0x0000000604148981 */ /* 0x000128000c1e1500 */
[----:B--2---:R1:W-:Y:S01]  /*26140*/  STL [R1+0x6ac0], R22 ;  /* 0x006ac01601007387 */ /* 0x0043e20000100800 */
[----:B------:R-:W2:Y:S02]  /*26150*/  LDL R26, [R1+0x2034] ;  /* 0x00203400011a7983 */ /* 0x000ea40000100800 */
[----:B------:R-:W2:Y:S01]  /*26160*/  LDL R0, [R1+0x2038] ;  /* 0x0020380001007983 */ /* 0x000ea20000100800 */
[----:B------:R-:W-:Y:S01]  /*26170*/  PRMT R19, RZ, 0x7610, R19 ;  /* 0x00007610ff137816 */ /* 0x000fe20000000013 */
[----:B0-----:R-:W-:Y:S02]  /*26180*/  @!P0 IMAD.MOV.U32 R4, RZ, RZ, R24 ;  /* 0x000000ffff048224 */ /* 0x001fe400078e0018 */
[----:B------:R-:W-:-:S05]  /*26190*/  @!P0 IMAD.MOV.U32 R5, RZ, RZ, R27 ;  /* 0x000000ffff058224 */ /* 0x000fca00078e001b */
[----:B------:R2:W2:Y:S01]  /*261a0*/  @!P0 LDG.E.U16 R19, [R4.64] ;  /* 0x0000000604138981 */ /* 0x0004a2000c1e1500 */
[----:B------:R-:W-:-:S03]  /*261b0*/  PRMT R18, RZ, 0x7610, R18 ;  /* 0x00007610ff127816 */ /* 0x000fc60000000012 */
[----:B---3--:R0:W-:Y:S01]  /*261c0*/  STL [R1+0x6ac4], R21 ;  /* 0x006ac41501007387 */ /* 0x0081e20000100800 */
[----:B-1----:R-:W3:Y:S02]  /*261d0*/  LDL R22, [R1+0x2018] ;  /* 0x0020180001167983 */ /* 0x002ee40000100800 */
[----:B------:R-:W3:Y:S01]  /*261e0*/  LDL R25, [R1+0x2014] ;  /* 0x0020140001197983 */ /* 0x000ee20000100800 */
[----:B----4-:R1:W-:Y:S01]  /*261f0*/  STL [R1+0x6ac8], R20 ;  /* 0x006ac81401007387 */ /* 0x0103e20000100800 */
[----:B------:R-:W4:Y:S02]  /*26200*/  LDL R24, [R1+0x1ff4] ;  /* 0x001ff40001187983 */ /* 0x000f240000100800 */
[----:B------:R-:W4:Y:S02]  /*26210*/  LDL R23, [R1+0x1ff8] ;  /* 0x001ff80001177983 */ /* 0x000f240000100800 */
[----:B0-----:R-:W4:Y:S01]  /*26220*/  LDL R21, [R1+0x1fd4] ;  /* 0x001fd40001157983 */ /* 0x001f220000100800 */
[----:B-1----:R-:W4:Y:S01]  /*26230*/  LDL R20, [R1+0x1fd8] ;  /* 0x001fd80001147983 */ /* 0x002f220000100800 */
[----:B--2---:R-:W-:-:S02]  /*26240*/  @!P0 IMAD.MOV.U32 R5, RZ, RZ, R26 ;  /* 0x000000ffff058224 */ /* 0x004fc400078e001a */
[----:B------:R-:W-:-:S05]  /*26250*/  @!P0 IMAD.MOV.U32 R4, RZ, RZ, R0 ;  /* 0x000000ffff048224 */ /* 0x000fca00078e0000 */
[----:B------:R3:W2:Y:S04]  /*26260*/  @!P0 LDG.E.U16 R18, [R4.64] ;  /* 0x0000000604128981 */ /* 0x0006a8000c1e1500 */
[----:B------:R0:W-:Y:S01]  /*26270*/  STL [R1+0x6acc], R19 ;  /* 0x006acc1301007387 */ /* 0x0001e20000100800 */
[----:B------:R-:W2:Y:S03]  /*26280*/  LDL R0, [R1+0x1fb8] ;  /* 0x001fb80001007983 */ /* 0x000ea60000100800 */
[----:B0-----:R-:W2:Y:S01]  /*26290*/  LDL R19, [R1+0x1fb4] ;  /* 0x001fb40001137983 */ /* 0x001ea20000100800 */
[----:B---3--:R-:W-:Y:S01]  /*262a0*/  @!P0 IMAD.MOV.U32 R4, RZ, RZ, R22 ;  /* 0x000000ffff048224 */ /* 0x008fe200078e0016 */
[----:B------:R-:W-:Y:S01]  /*262b0*/  PRMT R17, RZ, 0x7610, R17 ;  /* 0x00007610ff117816 */ /* 0x000fe20000000011 */
[----:B------:R-:W-:Y:S01]  /*262c0*/  @!P0 IMAD.MOV.U32 R5, RZ, RZ, R25 ;  /* 0x000000ffff058224 */ /* 0x000fe200078e0019 */
[----:B------:R-:W-:-:S04]  /*262d0*/  PRMT R16, RZ, 0x7610, R16 ;  /* 0x00007610ff107816 */ /* 0x000fc80000000010 */
[----:B------:R4:W3:Y:S02]  /*262e0*/  @!P0 LDG.E.U16 R17, [R4.64] ;  /* 0x0000000604118981 */ /* 0x0008e4000c1e1500 */
[----:B----4-:R-:W-:Y:S02]  /*262f0*/  @!P0 IMAD.MOV.U32 R4, RZ, RZ, R23 ;  /* 0x000000ffff048224 */ /* 0x010fe400078e0017 */
[----:B------:R-:W-:-:S05]  /*26300*/  @!P0 IMAD.MOV.U32 R5, RZ, RZ, R24 ;  /* 0x000000ffff058224 */ /* 0x000fca00078e0018 */
[----:B------:R0:W4:Y:S04]  /*26310*/  @!P0 LDG.E.U16 R16, [R4.64] ;  /* 0x0000000604108981 */ /* 0x000128000c1e1500 */
[----:B--2---:R1:W-:Y:S01]  /*26320*/  STL [R1+0x6ad0], R18 ;  /* 0x006ad01201007387 */ /* 0x0043e20000100800 */
[----:B------:R-:W2:Y:S03]  /*26330*/  LDL R22, [R1+0x1f94] ;  /* 0x001f940001167983 */ /* 0x000ea60000100800 */
[----:B-1----:R-:W2:Y:S01]  /*26340*/  LDL R18, [R1+0x1f98] ;  /* 0x001f980001127983 */ /* 0x002ea20000100800 */
[----:B------:R-:W-:Y:S01]  /*26350*/  PRMT R15, RZ, 0x7610, R15 ;  /* 0x00007610ff0f7816 */ /* 0x000fe2000000000f */
[----:B0-----:R-:W-:-:S02]  /*26360*/  @!P0 IMAD.MOV.U32 R4, RZ, RZ, R20 ;  /* 0x000000ffff048224 */ /* 0x001fc400078e0014 */
[----:B------:R-:W-:Y:S01]  /*26370*/  @!P0 IMAD.MOV.U32 R5, RZ, RZ, R21 ;  /* 0x000000ffff058224 */ /* 0x000fe200078e0015 */
[----:B------:R-:W-:-:S04]  /*26380*/  PRMT R14, RZ, 0x7610, R14 ;  /* 0x00007610ff0e7816 */ /* 0x000fc8000000000e */
[----:B------:R0:W2:Y:S02]  /*26390*/  @!P0 LDG.E.U16 R15, [R4.64] ;  /* 0x00000006040f8981 */ /* 0x0000a4000c1e1500 */
[----:B0-----:R-:W-:Y:S02]  /*263a0*/  @!P0 IMAD.MOV.U32 R4, RZ, RZ, R0 ;  /* 0x000000ffff048224 */ /* 0x001fe400078e0000 */
[----:B------:R-:W-:-:S05]  /*263b0*/  @!P0 IMAD.MOV.U32 R5, RZ, RZ, R19 ;  /* 0x000000ffff058224 */ /* 0x000fca00078e0013 */
[----:B------:R2:W2:Y:S01]  /*263c0*/  @!P0 LDG.E.U16 R14, [R4.64] ;  /* 0x00000006040e8981 */ /* 0x0004a2000c1e1500 */
[----:B------:R-:W-:-:S03]  /*263d0*/  PRMT R13, RZ, 0x7610, R13 ;  /* 0x00007610ff0d7816 */ /* 0x000fc6000000000d */
[----:B---3--:R0:W-:Y:S01]  /*263e0*/  STL [R1+0x6ad4], R17 ;  /* 0x006ad41101007387 */ /* 0x0081e20000100800 */
[----:B----4-:R1:W-:Y:S02]  /*263f0*/  STL [R1+0x6ad8], R16 ;  /* 0x006ad81001007387 */ /* 0x0103e40000100800 */
[----:B------:R-:W3:Y:S02]  /*26400*/  LDL R21, [R1+0x1f84] ;  /* 0x001f840001157983 */ /* 0x000ee40000100800 */
[----:B------:R-:W4:Y:S02]  /*26410*/  LDL R20, [R1+0x2268] ;  /* 0x0022680001147983 */ /* 0x000f240000100800 */
[----:B--2---:R-:W-:Y:S02]  /*26420*/  @!P0 IMAD.MOV.U32 R5, RZ, RZ, R22 ;  /* 0x000000ffff058224 */ /* 0x004fe400078e0016 */
[----:B------:R-:W-:-:S05]  /*26430*/  @!P0 IMAD.MOV.U32 R4, RZ, RZ, R18 ;  /* 0x000000ffff048224 */ /* 0x000fca00078e0012 */
[----:B------:R4:W2:Y:S04]  /*26440*/  @!P0 LDG.E.U16 R13, [R4.64] ;  /* 0x00000006040d8981 */ /* 0x0008a8000c1e1500 */
[----:B------:R0:W-:Y:S01]  /*26450*/  STL [R1+0x6adc], R15 ;  /* 0x006adc0f01007387 */ /* 0x0001e20000100800 */
[----:B------:R-:W2:Y:S02]  /*26460*/  LDL R19, [R1+0x224c] ;  /* 0x00224c0001137983 */ /* 0x000ea40000100800 */
[----:B------:R-:W2:Y:S01]  /*26470*/  LDL R0, [R1+0x2288] ;  /* 0x0022880001007983 */ /* 0x000ea20000100800 */
[----:B------:R2:W-:Y:S01]  /*26480*/  STL [R1+0x6ae0], R14 ;  /* 0x006ae00e01007387 */ /* 0x0005e20000100800 */
[----:B------:R-:W2:Y:S02]  /*26490*/  LDL R18, [R1+0x226c] ;  /* 0x00226c0001127983 */ /* 0x000ea40000100800 */
[----:B0-----:R-:W2:Y:S02]  /*264a0*/  LDL R17, [R1+0x22a8] ;  /* 0x0022a80001117983 */ /* 0x001ea40000100800 */
[----:B-1----:R-:W2:Y:S01]  /*264b0*/  LDL R16, [R1+0x228c] ;  /* 0x00228c0001107983 */ /* 0x002ea20000100800 */
[----:B------:R-:W2:Y:S01]  /*264c0*/  LDL R15, [R1+0x22c8] ;  /* 0x0022c800010f7983 */ /* 0x000ea20000100800 */
[----:B------:R-:W-:Y:S01]  /*264d0*/  PRMT R12, RZ, 0x7610, R12 ;  /* 0x00007610ff0c7816 */ /* 0x000fe2000000000c */
[----:B----4-:R-:W-:-:S02]  /*264e0*/  @!P0 IMAD.MOV.U32 R4, RZ, RZ, R20 ;  /* 0x000000ffff048224 */ /* 0x010fc400078e0014 */
[----:B---3--:R-:W-:-:S05]  /*264f0*/  @!P0 IMAD.MOV.U32 R5, RZ, RZ, R21 ;  /* 0x000000ffff058224 */ /* 0x008fca00078e0015 */
[----:B------:R0:W3:Y:S04]  /*26500*/  @!P0 LDG.E.U16 R12, [R4.64] ;  /* 0x00000006040c8981 */ /* 0x0000e8000c1e1500 */
[----:B--2---:R1:W-:Y:S01]  /*26510*/  STL [R1+0x6ae4], R13 ;  /* 0x006ae40d01007387 */ /* 0x0043e20000100800 */
[----:B------:R-:W2:Y:S03]  /*26520*/  LDL R14, [R1+0x22ac] ;  /* 0x0022ac00010e7983 */ /* 0x000ea60000100800 */
[----:B-1----:R-:W4:Y:S01]  /*26530*/  LDL R13, [R1+0x22e8] ;  /* 0x0022e800010d7983 */ /* 0x002f220000100800 */
[----:B------:R-:W-:Y:S01]  /*26540*/  PRMT R11, RZ, 0x7610, R11 ;  /* 0x00007610ff0b7816 */ /* 0x000fe2000000000b */
[----:B0-----:R-:W-:-:S02]  /*26550*/  @!P0 IMAD.MOV.U32 R4, RZ, RZ, R0 ;  /* 0x000000ffff048224 */ /* 0x001fc400078e0000 */
[----:B------:R-:W-:Y:S01]  /*26560*/  @!P0 IMAD.MOV.U32 R5, RZ, RZ, R19 ;  /* 0x000000ffff058224 */ /* 0x000fe200078e0013 */
[----:B------:R-:W-:-:S04]  /*26570*/  PRMT R10, RZ, 0x7610, R10 ;  /* 0x00007610ff0a7816 */ /* 0x000fc8000000000a */
[----:B------:R0:W3:Y:S01]  /*26580*/  @!P0 LDG.E.U16 R11, [R4.64] ;  /* 0x00000006040b8981 */ /* 0x0000e2000c1e1500 */
[----:B------:R-:W-:Y:S01]  /*26590*/  PRMT R9, RZ, 0x7610, R9 ;  /* 0x00007610ff097816 */ /* 0x000fe20000000009 */
[----:B0-----:R-:W-:Y:S02]  /*265a0*/  @!P0 IMAD.MOV.U32 R4, RZ, RZ, R17 ;  /* 0x000000ffff048224 */ /* 0x001fe400078e0011 */
[----:B------:R-:W-:-:S05]  /*265b0*/  @!P0 IMAD.MOV.U32 R5, RZ, RZ, R18 ;  /* 0x000000ffff058224 */ /* 0x000fca00078e0012 */
[----:B------:R0:W3:Y:S02]  /*265c0*/  @!P0 LDG.E.U16 R10, [R4.64] ;  /* 0x00000006040a8981 */ /* 0x0000e4000c1e1500 */
[----:B0-----:R-:W-:Y:S02]  /*265d0*/  @!P0 IMAD.MOV.U32 R4, RZ, RZ, R15 ;  /* 0x000000ffff048224 */ /* 0x001fe400078e000f */
[----:B------:R-:W-:-:S05]  /*265e0*/  @!P0 IMAD.MOV.U32 R5, RZ, RZ, R16 ;  /* 0x000000ffff058224 */ /* 0x000fca00078e0010 */
[----:B------:R2:W3:Y:S01]  /*265f0*/  @!P0 LDG.E.U16 R9, [R4.64] ;  /* 0x0000000604098981 */ /* 0x0004e2000c1e1500 */
[----:B------:R-:W-:Y:S01]  /*26600*/  PRMT R8, RZ, 0x7610, R8 ;  /* 0x00007610ff087816 */ /* 0x000fe20000000008 */
[----:B--2---:R-:W-:Y:S02]  /*26610*/  @!P0 IMAD.MOV.U32 R5, RZ, RZ, R14 ;  /* 0x000000ffff058224 */ /* 0x004fe400078e000e */
[----:B----4-:R-:W-:-:S05]  /*26620*/  @!P0 IMAD.MOV.U32 R4, RZ, RZ, R13 ;  /* 0x000000ffff048224 */ /* 0x010fca00078e000d */
[----:B------:R-:W2:Y:S04]  /*26630*/  @!P0 LDG.E.U16 R8, [R4.64] ;  /* 0x0000000604088981 */ /* 0x000ea8000c1e1500 */
[----:B---3--:R-:W-:Y:S01]  /*26640*/  STL [R1+0x6ae8], R12 ;  /* 0x006ae80c01007387 */ /* 0x008fe20000100800 */
[----:B------:R-:W3:Y:S02]  /*26650*/  LDL R0, [R1+0x2308] ;  /* 0x0023080001007983 */ /* 0x000ee40000100800 */
[----:B------:R0:W-:Y:S01]  /*26660*/  STL [R1+0x6aec], R11 ;  /* 0x006aec0b01007387 */ /* 0x0001e20000100800 */
[----:B------:R1:W-:Y:S01]  /*26670*/  STL [R1+0x6af0], R10 ;  /* 0x006af00a01007387 */ /* 0x0003e20000100800 */
[----:B------:R-:W4:Y:S03]  /*26680*/  LDL.LU R23, [R1+0xc84] ;  /* 0x000c840001177983 */ /* 0x000f260000300800 */
[----:B------:R1:W-:Y:S01]  /*26690*/  STL [R1+0x6af4], R9 ;  /* 0x006af40901007387 */ /* 0x0003e20000100800 */
[----:B------:R-:W4:Y:S03]  /*266a0*/  LDL R16, [R1+0x22ec] ;  /* 0x0022ec0001107983 */ /* 0x000f260000100800 */
[----:B0-----:R-:W4:Y:S01]  /*266b0*/  LDL R11, [R1+0x2328] ;  /* 0x00232800010b7983 */ /* 0x001f220000100800 */
[----:B-1----:R-:W4:Y:S03]  /*266c0*/  LDL R10, [R1+0x230c] ;  /* 0x00230c00010a7983 */ /* 0x002f260000100800 */
[----:B------:R-:W4:Y:S01]  /*266d0*/  LDL R9, [R1+0x2350] ;  /* 0x0023500001097983 */ /* 0x000f220000100800 */
[----:B------:R-:W4:Y:S02]  /*266e0*/  LDL.LU R24, [R1+0xc80] ;  /* 0x000c800001187983 */ /* 0x000f240000300800 */
[----:B------:R-:W4:Y:S01]  /*266f0*/  LDL.LU R19, [R1+0xc7c] ;  /* 0x000c7c0001137983 */ /* 0x000f220000300800 */
[----:B--2---:R-:W-:Y:S01]  /*26700*/  STL [R1+0x6af8], R8 ;  /* 0x006af80801007387 */ /* 0x004fe20000100800 */
[----:B------:R-:W2:Y:S02]  /*26710*/  LDL.LU R12, [R1+0xc78] ;  /* 0x000c7800010c7983 */ /* 0x000ea40000300800 */
[----:B------:R-:W2:Y:S02]  /*26720*/  LDL.LU R29, [R1+0xc64] ;  /* 0x000c6400011d7983 */ /* 0x000ea40000300800 */
[----:B---3--:R-:W-:Y:S01]  /*26730*/  @!P0 IMAD.MOV.U32 R4, RZ, RZ, R0 ;  /* 0x000000ffff048224 */ /* 0x008fe200078e0000 */
[----:B------:R-:W3:Y:S04]  /*26740*/  LDL.LU R25, [R1+0xc60] ;  /* 0x000c600001197983 */ /* 0x000ee80000300800 */
[----:B------:R-:W0:Y:S01]  /*26750*/  S2R R0, SR_TID.X ;  /* 0x0000000000007919 */ /* 0x000e220000002100 */
[----:B------:R-:W-:Y:S02]  /*26760*/  STL [R1+0x2394], R28 ;  /* 0x0023941c01007387 */ /* 0x000fe40000100800 */
[----:B------:R-:W3:Y:S02]  /*26770*/  LDL.LU R13, [R1+0xc5c] ;  /* 0x000c5c00010d7983 */ /* 0x000ee40000300800 */
[----:B------:R-:W3:Y:S01]  /*26780*/  LDL.LU R14, [R1+0xc58] ;  /* 0x000c5800010e7983 */ /* 0x000ee20000300800 */
[----:B------:R-:W3:Y:S01]  /*26790*/  LDL.LU R27, [R1+0xc44] ;  /* 0x000c4400011b7983 */ /* 0x000ee20000300800 */
[----:B------:R-:W-:Y:S01]  /*267a0*/  PRMT R7, RZ, 0x7610, R7 ;  /* 0x00007610ff077816 */ /* 0x000fe20000000007 */
[----:B------:R-:W3:Y:S02]  /*267b0*/  LDL.LU R15, [R1+0xc40] ;  /* 0x000c4000010f7983 */ /* 0x000ee40000300800 */
[----:B------:R-:W-:Y:S01]  /*267c0*/  @!P0 IMAD.MOV.U32 R5, RZ, RZ, R28 ;  /* 0x000000ffff058224 */ /* 0x000fe200078e001c */
[----:B------:R-:W3:Y:S01]  /*267d0*/  LDL.LU R18, [R1+0xc3c] ;  /* 0x000c3c0001127983 */ /* 0x000ee20000300800 */
[----:B------:R-:W3:Y:S02]  /*267e0*/  LDL.LU R21, [R1+0xc38] ;  /* 0x000c380001157983 */ /* 0x000ee40000300800 */
[----:B------:R-:W3:Y:S01]  /*267f0*/  LDL.LU R22, [R1+0xc24] ;  /* 0x000c240001167983 */ /* 0x000ee20000300800 */
[----:B------:R-:W-:Y:S01]  /*26800*/  PRMT R6, RZ, 0x7610, R6 ;  /* 0x00007610ff067816 */ /* 0x000fe20000000006 */
[----:B------:R4:W3:Y:S01]  /*26810*/  @!P0 LDG.E.U16 R7, [R4.64] ;  /* 0x0000000604078981 */ /* 0x0008e2000c1e1500 */
[----:B0-----:R-:W-:-:S03]  /*26820*/  LOP3.LUT R20, R0, 0x7f, RZ, 0xc0, !PT ;  /* 0x0000007f00147812 */ /* 0x001fc600078ec0ff */
[----:B------:R-:W3:Y:S02]  /*26830*/  LDL.LU R0, [R1+0xc20] ;  /* 0x000c200001007983 */ /* 0x000ee40000300800 */
[----:B------:R-:W-:Y:S02]  /*26840*/  IMAD.SHL.U32 R26, R20, 0x2, RZ ;  /* 0x00000002141a7824 */ /* 0x000fe400078e00ff */
[----:B----4-:R-:W-:Y:S02]  /*26850*/  @!P0 IMAD.MOV.U32 R5, RZ, RZ, R16 ;  /* 0x000000ffff058224 */ /* 0x010fe400078e0010 */
[----:B------:R-:W-:Y:S01]  /*26860*/  @!P0 IMAD.MOV.U32 R4, RZ, RZ, R11 ;  /* 0x000000ffff048224 */ /* 0x000fe200078e000b */
[----:B------:R-:W-:-:S04]  /*26870*/  LOP3.LUT R26, R26, 0x60, RZ, 0x3c, !PT ;  /* 0x000000601a1a7812 */ /* 0x000fc800078e3cff */
[----:B------:R0:W4:Y:S04]  /*26880*/  @!P0 LDG.E.U16 R6, [R4.64] ;  /* 0x0000000604068981 */ /* 0x000128000c1e1500 */
[----:B------:R1:W-:Y:S01]  /*26890*/  STS.U16 [R26+0x5800], R23 ;  /* 0x005800171a007388 */ /* 0x0003e20000000400 */
[----:B------:R1:W-:Y:S03]  /*268a0*/  STS.U16 [R26+0x5900], R24 ;  /* 0x005900181a007388 */ /* 0x0003e60000000400 */
[----:B------:R1:W-:Y:S01]  /*268b0*/  STS.U16 [R26+0x5a00], R19 ;  /* 0x005a00131a007388 */ /* 0x0003e20000000400 */
[----:B0-----:R-:W-:-:S03]  /*268c0*/  @!P0 IMAD.MOV.U32 R5, RZ, RZ, R10 ;  /* 0x000000ffff058224 */ /* 0x001fc600078e000a */
[----:B------:R-:W4:Y:S01]  /*268d0*/  LDL.LU R10, [R1+0xc1c] ;  /* 0x000c1c00010a7983 */ /* 0x000f220000300800 */
[----:B-1----:R-:W4:Y:S02]  /*268e0*/  LDL.LU R23, [R1+0xc18] ;  /* 0x000c180001177983 */ /* 0x002f240000300800 */
[----:B------:R-:W4:Y:S02]  /*268f0*/  LDL.LU R11, [R1+0xb4c] ;  /* 0x000b4c00010b7983 */ /* 0x000f240000300800 */
[----:B------:R-:W4:Y:S01]  /*26900*/  LDL.LU R16, [R1+0xb44] ;  /* 0x000b440001107983 */ /* 0x000f220000300800 */
[----:B------:R-:W4:Y:S01]  /*26910*/  LDL.LU R24, [R1+0xb3c] ;  /* 0x000b3c0001187983 */ /* 0x000f220000300800 */
[----:B------:R-:W4:Y:S02]  /*26920*/  LDL.LU R17, [R1+0xb34] ;  /* 0x000b340001117983 */ /* 0x000f240000300800 */
[----:B------:R-:W4:Y:S01]  /*26930*/  LDL.LU R19, [R1+0xb0c] ;  /* 0x000b0c0001137983 */ /* 0x000f220000300800 */
[----:B--2---:R-:W-:Y:S01]  /*26940*/  STS.U16 [R26+0x5b00], R12 ;  /* 0x005b000c1a007388 */ /* 0x004fe20000000400 */
[----:B------:R0:W-:Y:S03]  /*26950*/  STS.U16 [R26+0x7800], R29 ;  /* 0x0078001d1a007388 */ /* 0x0001e60000000400 */
[----:B0-----:R-:W2:Y:S04]  /*26960*/  LDL.LU R29, [R1+0xb04] ;  /* 0x000b0400011d7983 */ /* 0x001ea80000300800 */
[----:B---3--:R0:W-:Y:S01]  /*26970*/  STS.U16 [R26+0x7900], R25 ;  /* 0x007900191a007388 */ /* 0x0081e20000000400 */
[----:B------:R-:W-:Y:S02]  /*26980*/  STS.U16 [R26+0x7a00], R13 ;  /* 0x007a000d1a007388 */ /* 0x000fe40000000400 */
[----:B------:R-:W-:Y:S01]  /*26990*/  STS.U16 [R26+0x7b00], R14 ;  /* 0x007b000e1a007388 */ /* 0x000fe20000000400 */
[----:B------:R1:W-:Y:S01]  /*269a0*/  STS.U16 [R26+0x9800], R27 ;  /* 0x0098001b1a007388 */ /* 0x0003e20000000400 */
[----:B------:R3:W-:Y:S03]  /*269b0*/  STS.U16 [R26+0x9900], R15 ;  /* 0x0099000f1a007388 */ /* 0x0007e60000000400 */
[----:B0-----:R-:W2:Y:S01]  /*269c0*/  LDL.LU R25, [R1+0xafc] ;  /* 0x000afc0001197983 */ /* 0x001ea20000300800 */
[----:B-1----:R-:W2:Y:S02]  /*269d0*/  LDL.LU R27, [R1+0xca4] ;  /* 0x000ca400011b7983 */ /* 0x002ea40000300800 */
[----:B------:R-:W2:Y:S02]  /*269e0*/  LDL.LU R12, [R1+0xca0] ;  /* 0x000ca000010c7983 */ /* 0x000ea40000300800 */
[----:B------:R-:W2:Y:S01]  /*269f0*/  LDL.LU R13, [R1+0xc9c] ;  /* 0x000c9c00010d7983 */ /* 0x000ea20000300800 */
[----:B------:R-:W2:Y:S04]  /*26a00*/  LDL.LU R14, [R1+0xc98] ;  /* 0x000c9800010e7983 */ /* 0x000ea80000300800 */
[----:B------:R0:W-:Y:S01]  /*26a10*/  STS.U16 [R26+0x9a00], R18 ;  /* 0x009a00121a007388 */ /* 0x0001e20000000400 */
[----:B---3--:R-:W3:Y:S02]  /*26a20*/  LDL.LU R15, [R1+0xc94] ;  /* 0x000c9400010f7983 */ /* 0x008ee40000300800 */
[----:B------:R1:W-:Y:S02]  /*26a30*/  STS.U16 [R26+0x9b00], R21 ;  /* 0x009b00151a007388 */ /* 0x0003e40000000400 */
[----:B------:R1:W-:Y:S01]  /*26a40*/  STS.U16 [R26+0xb800], R22 ;  /* 0x00b800161a007388 */ /* 0x0003e20000000400 */
[----:B------:R1:W-:Y:S04]  /*26a50*/  STS.U16 [R26+0xb900], R0 ;  /* 0x00b900001a007388 */ /* 0x0003e80000000400 */
[----:B0-----:R-:W3:Y:S01]  /*26a60*/  LDL.LU R18, [R1+0xc90] ;  /* 0x000c900001127983 */ /* 0x001ee20000300800 */
[----:B-1----:R-:W3:Y:S03]  /*26a70*/  LDL.LU R21, [R1+0xc8c] ;  /* 0x000c8c0001157983 */ /* 0x002ee60000300800 */
[----:B------:R-:W3:Y:S04]  /*26a80*/  LDL.LU R22, [R1+0xc88] ;  /* 0x000c880001167983 */ /* 0x000ee80000300800 */
[----:B------:R-:W3:Y:S04]  /*26a90*/  LDL.LU R0, [R1+0xc74] ;  /* 0x000c740001007983 */ /* 0x000ee80000300800 */
[----:B----4-:R-:W-:Y:S01]  /*26aa0*/  STS.U16 [R26+0xba00], R10 ;  /* 0x00ba000a1a007388 */ /* 0x010fe20000000400 */
[----:B------:R0:W-:Y:S02]  /*26ab0*/  STS.U16 [R26+0xbb00], R23 ;  /* 0x00bb00171a007388 */ /* 0x0001e40000000400 */
[----:B------:R-:W-:Y:S02]  /*26ac0*/  STS.U16 [R26+0xd800], R11 ;  /* 0x00d8000b1a007388 */ /* 0x000fe40000000400 */
[----:B------:R-:W-:Y:S01]  /*26ad0*/  STS.U16 [R26+0xd900], R16 ;  /* 0x00d900101a007388 */ /* 0x000fe20000000400 */
[----:B------:R1:W-:Y:S01]  /*26ae0*/  STS.U16 [R26+0xda00], R24 ;  /* 0x00da00181a007388 */ /* 0x0003e20000000400 */
[----:B------:R-:W-:Y:S02]  /*26af0*/  STS.U16 [R26+0xdb00], R17 ;  /* 0x00db00111a007388 */ /* 0x000fe40000000400 */
[----:B------:R-:W-:Y:S01]  /*26b00*/  STS.U16 [R26+0xf800], R19 ;  /* 0x00f800131a007388 */ /* 0x000fe20000000400 */
[----:B0-----:R-:W4:Y:S01]  /*26b10*/  LDL.LU R23, [R1+0xc70] ;  /* 0x000c700001177983 */ /* 0x001f220000300800 */
[----:B-1----:R-:W4:Y:S03]  /*26b20*/  LDL.LU R24, [R1+0xc6c] ;  /* 0x000c6c0001187983 */ /* 0x002f260000300800 */
[----:B--2---:R0:W-:Y:S04]  /*26b30*/  STS.U16 [R26+0xf900], R29 ;  /* 0x00f9001d1a007388 */ /* 0x0041e80000000400 */
[----:B0-----:R-:W2:Y:S01]  /*26b40*/  LDL.LU R29, [R1+0xc68] ;  /* 0x000c6800011d7983 */ /* 0x001ea20000300800 */
[----:B------:R-:W-:Y:S01]  /*26b50*/  PRMT R3, RZ, 0x7610, R3 ;  /* 0x00007610ff037816 */ /* 0x000fe20000000003 */
[----:B------:R-:W-:-:S05]  /*26b60*/  @!P0 IMAD.MOV.U32 R4, RZ, RZ, R9 ;  /* 0x000000ffff048224 */ /* 0x000fca00078e0009 */
[----:B------:R0:W2:Y:S04]  /*26b70*/  @!P0 LDG.E.U16 R3, [R4.64] ;  /* 0x0000000604038981 */ /* 0x0000a8000c1e1500 */
[----:B------:R1:W-:Y:S01]  /*26b80*/  STS.U16 [R26+0xfa00], R25 ;  /* 0x00fa00191a007388 */ /* 0x0003e20000000400 */
[----:B0-----:R-:W-:-:S03]  /*26b90*/  IMAD.SHL.U32 R4, R20, 0x2, RZ ;  /* 0x0000000214047824 */ /* 0x001fc600078e00ff */
[----:B------:R0:W-:Y:S04]  /*26ba0*/  STS.U16 [R26+0xfb00], R2 ;  /* 0x00fb00021a007388 */ /* 0x0001e80000000400 */
[----:B-1----:R-:W2:Y:S01]  /*26bb0*/  LDL.LU R25, [R1+0xc54] ;  /* 0x000c540001197983 */ /* 0x002ea20000300800 */
[----:B------:R-:W-:-:S05]  /*26bc0*/  LOP3.LUT R4, R4, 0x70, RZ, 0x3c, !PT ;  /* 0x0000007004047812 */ /* 0x000fca00078e3cff */
[----:B------:R1:W-:Y:S04]  /*26bd0*/  STS.U16 [R4+0x1c00], R27 ;  /* 0x001c001b04007388 */ /* 0x0003e80000000400 */
[----:B0-----:R-:W2:Y:S01]  /*26be0*/  LDL.LU R2, [R1+0x6b00] ;  /* 0x006b000001027983 */ /* 0x001ea20000300800 */
[----:B------:R-:W-:Y:S02]  /*26bf0*/  STS.U16 [R4+0x1d00], R12 ;  /* 0x001d000c04007388 */ /* 0x000fe40000000400 */
[----:B------:R-:W2:Y:S02]  /*26c00*/  LDL.LU R26, [R1+0xc50] ;  /* 0x000c5000011a7983 */ /* 0x000ea40000300800 */
[----:B------:R-:W-:Y:S01]  /*26c10*/  STS.U16 [R4+0x1e00], R13 ;  /* 0x001e000d04007388 */ /* 0x000fe20000000400 */
[----:B------:R-:W2:Y:S04]  /*26c20*/  LDL.LU R16, [R1+0xc4c] ;  /* 0x000c4c0001107983 */ /* 0x000ea80000300800 */
[----:B------:R-:W-:Y:S01]  /*26c30*/  STS.U16 [R4+0x1f00], R14 ;  /* 0x001f000e04007388 */ /* 0x000fe20000000400 */
[----:B------:R-:W2:Y:S02]  /*26c40*/  LDL.LU R17, [R1+0xc48] ;  /* 0x000c480001117983 */ /* 0x000ea40000300800 */
[----:B---3--:R-:W-:Y:S02]  /*26c50*/  STS.U16 [R4+0x3c00], R15 ;  /* 0x003c000f04007388 */ /* 0x008fe40000000400 */
[----:B------:R-:W3:Y:S01]  /*26c60*/  LDL.LU R19, [R1+0xc34] ;  /* 0x000c340001137983 */ /* 0x000ee20000300800 */
[----:B------:R-:W-:Y:S04]  /*26c70*/  STS.U16 [R4+0x3d00], R18 ;  /* 0x003d001204007388 */ /* 0x000fe80000000400 */
[----:B------:R-:W3:Y:S01]  /*26c80*/  LDL.LU R20, [R1+0xc30] ;  /* 0x000c300001147983 */ /* 0x000ee20000300800 */
[----:B------:R-:W-:Y:S02]  /*26c90*/  STS.U16 [R4+0x3e00], R21 ;  /* 0x003e001504007388 */ /* 0x000fe40000000400 */
[----:B-1----:R-:W3:Y:S02]  /*26ca0*/  LDL.LU R27, [R1+0xc2c] ;  /* 0x000c2c00011b7983 */ /* 0x002ee40000300800 */
[----:B------:R-:W-:Y:S01]  /*26cb0*/  STS.U16 [R4+0x3f00], R22 ;  /* 0x003f001604007388 */ /* 0x000fe20000000400 */
[----:B------:R0:W-:Y:S04]  /*26cc0*/  STS.U16 [R4+0x5c00], R0 ;  /* 0x005c000004007388 */ /* 0x0001e80000000400 */
[----:B------:R-:W3:Y:S04]  /*26cd0*/  LDL.LU R9, [R1+0xc28] ;  /* 0x000c280001097983 */ /* 0x000ee80000300800 */
[----:B0-----:R-:W3:Y:S01]  /*26ce0*/  LDL.LU R0, [R1+0xc14] ;  /* 0x000c140001007983 */ /* 0x001ee20000300800 */
[----:B------:R-:W3:Y:S02]  /*26cf0*/  LDL.LU R10, [R1+0xc10] ;  /* 0x000c1000010a7983 */ /* 0x000ee40000300800 */
[----:B------:R-:W3:Y:S02]  /*26d00*/  LDL.LU R11, [R1+0xc0c] ;  /* 0x000c0c00010b7983 */ /* 0x000ee40000300800 */
[----:B------:R-:W3:Y:S01]  /*26d10*/  LDL.LU R12, [R1+0xb54] ;  /* 0x000b5400010c7983 */ /* 0x000ee20000300800 */
[----:B------:R-:W3:Y:S01]  /*26d20*/  LDL.LU R18, [R1+0xb24] ;  /* 0x000b240001127983 */ /* 0x000ee20000300800 */
[----:B------:R-:W3:Y:S03]  /*26d30*/  LDL.LU R21, [R1+0xb1c] ;  /* 0x000b1c0001157983 */ /* 0x000ee60000300800 */
[----:B----4-:R0:W-:Y:S01]  /*26d40*/  STS.U16 [R4+0x5d00], R23 ;  /* 0x005d001704007388 */ /* 0x0101e20000000400 */
[----:B------:R-:W4:Y:S02]  /*26d50*/  LDL.LU R22, [R1+0xb14] ;  /* 0x000b140001167983 */ /* 0x000f240000300800 */
[----:B------:R1:W-:Y:S01]  /*26d60*/  STS.U16 [R4+0x5e00], R24 ;  /* 0x005e001804007388 */ /* 0x0003e20000000400 */
[----:B0-----:R-:W4:Y:S01]  /*26d70*/  LDL.LU R23, [R1+0xaf4] ;  /* 0x000af40001177983 */ /* 0x001f220000300800 */
[----:B-1----:R-:W4:Y:S03]  /*26d80*/  LDL.LU R24, [R1+0xaf0] ;  /* 0x000af00001187983 */ /* 0x002f260000300800 */
[----:B--2---:R0:W-:Y:S04]  /*26d90*/  STS.U16 [R4+0x5f00], R29 ;  /* 0x005f001d04007388 */ /* 0x0041e80000000400 */
[----:B0-----:R-:W2:Y:S04]  /*26da0*/  LDL.LU R29, [R1+0xaec] ;  /* 0x000aec00011d7983 */ /* 0x001ea80000300800 */
[----:B------:R0:W-:Y:S04]  /*26db0*/  STS.U16 [R4+0x7c00], R25 ;  /* 0x007c001904007388 */ /* 0x0001e80000000400 */
[----:B0-----:R-:W2:Y:S04]  /*26dc0*/  LDL.LU R25, [R1+0xae4] ;  /* 0x000ae40001197983 */ /* 0x001ea80000300800 */
[----:B------:R0:W-:Y:S01]  /*26dd0*/  STS.U16 [R4+0x7d00], R26 ;  /* 0x007d001a04007388 */ /* 0x0001e20000000400 */
[----:B------:R1:W-:Y:S03]  /*26de0*/  STS.U16 [R4+0x7e00], R16 ;  /* 0x007e001004007388 */ /* 0x0003e60000000400 */
[----:B------:R1:W-:Y:S01]  /*26df0*/  STS.U16 [R4+0x7f00], R17 ;  /* 0x007f001104007388 */ /* 0x0003e20000000400 */
[----:B---3--:R3:W-:Y:S03]  /*26e00*/  STS.U16 [R4+0x9c00], R19 ;  /* 0x009c001304007388 */ /* 0x0087e60000000400 */
[----:B------:R3:W-:Y:S04]  /*26e10*/  STS.U16 [R4+0x9d00], R20 ;  /* 0x009d001404007388 */ /* 0x0007e80000000400 */
[----:B0-----:R-:W2:Y:S01]  /*26e20*/  LDL.LU R26, [R1+0xaa0] ;  /* 0x000aa000011a7983 */ /* 0x001ea20000300800 */
[----:B------:R-:W2:Y:S02]  /*26e30*/  LDL.LU R13, [R1+0xa9c] ;  /* 0x000a9c00010d7983 */ /* 0x000ea40000300800 */
[----:B------:R-:W2:Y:S02]  /*26e40*/  LDL.LU R14, [R1+0xa94] ;  /* 0x000a9400010e7983 */ /* 0x000ea40000300800 */
[----:B------:R0:W-:Y:S01]  /*26e50*/  STS.U16 [R4+0x9e00], R27 ;  /* 0x009e001b04007388 */ /* 0x0001e20000000400 */
[----:B------:R-:W2:Y:S01]  /*26e60*/  LDL.LU R15, [R1+0xa90] ;  /* 0x000a9000010f7983 */ /* 0x000ea20000300800 */
[----:B-1----:R-:W2:Y:S03]  /*26e70*/  LDL.LU R16, [R1+0xa8c] ;  /* 0x000a8c0001107983 */ /* 0x002ea60000300800 */
[----:B------:R-:W-:Y:S01]  /*26e80*/  STS.U16 [R4+0x9f00], R9 ;  /* 0x009f000904007388 */ /* 0x000fe20000000400 */
[----:B------:R-:W2:Y:S02]  /*26e90*/  LDL.LU R17, [R1+0xa88] ;  /* 0x000a880001117983 */ /* 0x000ea40000300800 */
[----:B---3--:R-:W3:Y:S02]  /*26ea0*/  LDL.LU R19, [R1+0xa84] ;  /* 0x000a840001137983 */ /* 0x008ee40000300800 */
[----:B------:R-:W3:Y:S01]  /*26eb0*/  LDL.LU R20, [R1+0xa80] ;  /* 0x000a800001147983 */ /* 0x000ee20000300800 */
[----:B------:R1:W-:Y:S01]  /*26ec0*/  STS.U16 [R4+0xbc00], R0 ;  /* 0x00bc000004007388 */ /* 0x0003e20000000400 */
[----:B------:R-:W-:Y:S02]  /*26ed0*/  STS.U16 [R4+0xbd00], R10 ;  /* 0x00bd000a04007388 */ /* 0x000fe40000000400 */
[----:B------:R-:W-:Y:S01]  /*26ee0*/  STS.U16 [R4+0xbe00], R11 ;  /* 0x00be000b04007388 */ /* 0x000fe20000000400 */
[----:B0-----:R-:W3:Y:S01]  /*26ef0*/  LDL.LU R27, [R1+0xa7c] ;  /* 0x000a7c00011b7983 */ /* 0x001ee20000300800 */
[----:B------:R-:W-:Y:S02]  /*26f00*/  STS.U16 [R4+0xbf00], R12 ;  /* 0x00bf000c04007388 */ /* 0x000fe40000000400 */
[----:B------:R0:W-:Y:S01]  /*26f10*/  STS.U16 [R4+0xdc00], R2 ;  /* 0x00dc000204007388 */ /* 0x0001e20000000400 */
[----:B-1----:R-:W3:Y:S04]  /*26f20*/  LDL.LU R0, [R1+0xa78] ;  /* 0x000a780001007983 */ /* 0x002ee80000300800 */
[----:B0-----:R-:W3:Y:S01]  /*26f30*/  LDL.LU R2, [R1+0x6afc] ;  /* 0x006afc0001027983 */ /* 0x001ee20000300800 */
[----:B------:R-:W-:Y:S02]  /*26f40*/  STS.U16 [R4+0xdd00], R18 ;  /* 0x00dd001204007388 */ /* 0x000fe40000000400 */
[----:B------:R0:W-:Y:S02]  /*26f50*/  STS.U16 [R4+0xde00], R21 ;  /* 0x00de001504007388 */ /* 0x0001e40000000400 */
[----:B----4-:R-:W-:Y:S01]  /*26f60*/  STS.U16 [R4+0xdf00], R22 ;  /* 0x00df001604007388 */ /* 0x010fe20000000400 */
[----:B------:R-:W-:Y:S01]  /*26f70*/  STS.U16 [R4+0xfc00], R23 ;  /* 0x00fc001704007388 */ /* 0x000fe20000000400 */
[----:B------:R-:W-:Y:S03]  /*26f80*/  STS.U16 [R4+0xfd00], R24 ;  /* 0x00fd001804007388 */ /* 0x000fe60000000400 */
[----:B0-----:R-:W4:Y:S04]  /*26f90*/  LDL.LU R21, [R1+0xa74] ;  /* 0x000a740001157983 */ /* 0x001f280000300800 */
[----:B--2---:R0:W-:Y:S04]  /*26fa0*/  STS.U16 [R4+0xfe00], R29 ;  /* 0x00fe001d04007388 */ /* 0x0041e80000000400 */
[----:B0-----:R-:W2:Y:S01]  /*26fb0*/  LDL.LU R29, [R1+0xa70] ;  /* 0x000a7000011d7983 */ /* 0x001ea20000300800 */
[----:B------:R-:W2:Y:S02]  /*26fc0*/  LDL.LU R22, [R1+0xa6c] ;  /* 0x000a6c0001167983 */ /* 0x000ea40000300800 */
[----:B------:R-:W2:Y:S02]  /*26fd0*/  LDL.LU R18, [R1+0xa68] ;  /* 0x000a680001127983 */ /* 0x000ea40000300800 */
[----:B------:R-:W2:Y:S01]  /*26fe0*/  LDL.LU R23, [R1+0xa64] ;  /* 0x000a640001177983 */ /* 0x000ea20000300800 */
[----:B------:R-:W2:Y:S04]  /*26ff0*/  LDL.LU R24, [R1+0xa60] ;  /* 0x000a600001187983 */ /* 0x000ea80000300800 */
[----:B------:R0:W-:Y:S04]  /*27000*/  STS.U16 [R4+0xff00], R25 ;  /* 0x00ff001904007388 */ /* 0x0001e80000000400 */
[----:B0-----:R-:W2:Y:S04]  /*27010*/  LDL.LU R25, [R1+0x15c] ;  /* 0x00015c0001197983 */ /* 0x001ea80000300800 */
[----:B---3--:R0:W-:Y:S04]  /*27020*/  STS.U16 [R2+0x10000], R26 ;  /* 0x0100001a02007388 */ /* 0x0081e80000000400 */
[----:B------:R1:W-:Y:S04]  /*27030*/  STS.U16 [R2+0x12000], R27 ;  /* 0x0120001b02007388 */ /* 0x0003e80000000400 */
[----:B------:R3:W-:Y:S04]  /*27040*/  STS.U16 [R2+0x10400], R13 ;  /* 0x0104000d02007388 */ /* 0x0007e80000000400 */
[----:B------:R3:W-:Y:S04]  /*27050*/  STS.U16 [R2+0x10800], R14 ;  /* 0x0108000e02007388 */ /* 0x0007e80000000400 */
[----:B0-----:R-:W2:Y:S01]  /*27060*/  LDL.LU R26, [R1+0x158] ;  /* 0x00015800011a7983 */ /* 0x001ea20000300800 */
[----:B------:R-:W2:Y:S02]  /*27070*/  LDL.LU R8, [R1+0x154] ;  /* 0x0001540001087983 */ /* 0x000ea40000300800 */
[----:B-1----:R-:W2:Y:S02]  /*27080*/  LDL.LU R27, [R1+0x150] ;  /* 0x00015000011b7983 */ /* 0x002ea40000300800 */
[----:B------:R-:W2:Y:S01]  /*27090*/  LDL.LU R9, [R1+0x14c] ;  /* 0x00014c0001097983 */ /* 0x000ea20000300800 */
[----:B------:R-:W2:Y:S01]  /*270a0*/  LDL.LU R10, [R1+0x148] ;  /* 0x00014800010a7983 */ /* 0x000ea20000300800 */
[----:B------:R-:W2:Y:S02]  /*270b0*/  LDL.LU R11, [R1+0x144] ;  /* 0x00014400010b7983 */ /* 0x000ea40000300800 */
[----:B------:R-:W2:Y:S02]  /*270c0*/  LDL.LU R12, [R1+0x140] ;  /* 0x00014000010c7983 */ /* 0x000ea40000300800 */
[----:B---3--:R-:W3:Y:S01]  /*270d0*/  LDL.LU R13, [R1+0x13c] ;  /* 0x00013c00010d7983 */ /* 0x008ee20000300800 */
[----:B------:R0:W-:Y:S04]  /*270e0*/  STS.U16 [R2+0x11800], R19 ;  /* 0x0118001302007388 */ /* 0x0001e80000000400 */
[----:B------:R-:W3:Y:S04]  /*270f0*/  LDL.LU R14, [R1+0x138] ;  /* 0x00013800010e7983 */ /* 0x000ee80000300800 */
[----:B------:R1:W-:Y:S04]  /*27100*/  STS.U16 [R2+0x11c00], R20 ;  /* 0x011c001402007388 */ /* 0x0003e80000000400 */
[----:B------:R1:W-:Y:S04]  /*27110*/  STS.U16 [R2+0x12400], R0 ;  /* 0x0124000002007388 */ /* 0x0003e80000000400 */
[----:B----4-:R4:W-:Y:S04]  /*27120*/  STS.U16 [R2+0x12800], R21 ;  /* 0x0128001502007388 */ /* 0x0109e80000000400 */
[----:B0-----:R-:W3:Y:S01]  /*27130*/  LDL.LU R19, [R1+0x134] ;  /* 0x0001340001137983 */ /* 0x001ee20000300800 */
[----:B-1----:R-:W3:Y:S02]  /*27140*/  LDL.LU R20, [R1+0x130] ;  /* 0x0001300001147983 */ /* 0x002ee40000300800 */
[----:B------:R-:W3:Y:S01]  /*27150*/  LDL.LU R0, [R1+0x12c] ;  /* 0x00012c0001007983 */ /* 0x000ee20000300800 */
[----:B----4-:R-:W4:Y:S04]  /*27160*/  LDL.LU R21, [R1+0x128] ;  /* 0x0001280001157983 */ /* 0x010f280000300800 */
[----:B--2---:R0:W-:Y:S04]  /*27170*/  STS.U16 [R2+0x12c00], R29 ;  /* 0x012c001d02007388 */ /* 0x0041e80000000400 */
[----:B0-----:R-:W2:Y:S04]  /*27180*/  LDL.LU R29, [R1+0x124] ;  /* 0x00012400011d7983 */ /* 0x001ea80000300800 */
[----:B------:R0:W-:Y:S04]  /*27190*/  STS.U16 [R2+0x13000], R22 ;  /* 0x0130001602007388 */ /* 0x0001e80000000400 */
[----:B------:R1:W-:Y:S04]  /*271a0*/  STS.U16 [R2+0x10c00], R15 ;  /* 0x010c000f02007388 */ /* 0x0003e80000000400 */
[----:B------:R1:W-:Y:S04]  /*271b0*/  STS.U16 [R2+0x11000], R16 ;  /* 0x0110001002007388 */ /* 0x0003e80000000400 */
[----:B------:R1:W-:Y:S04]  /*271c0*/  STS.U16 [R2+0x11400], R17 ;  /* 0x0114001102007388 */ /* 0x0003e80000000400 */
[----:B------:R1:W-:Y:S04]  /*271d0*/  STS.U16 [R2+0x13400], R18 ;  /* 0x0134001202007388 */ /* 0x0003e80000000400 */
[----:B------:R1:W-:Y:S04]  /*271e0*/  STS.U16 [R2+0x13800], R23 ;  /* 0x0138001702007388 */ /* 0x0003e80000000400 */
[----:B0-----:R-:W4:Y:S01]  /*271f0*/  LDL.LU R22, [R1+0x120] ;  /* 0x0001200001167983 */ /* 0x001f220000300800 */
[----:B-1----:R-:W4:Y:S02]  /*27200*/  LDL.LU R15, [R1+0x11c] ;  /* 0x00011c00010f7983 */ /* 0x002f240000300800 */
[----:B------:R-:W4:Y:S02]  /*27210*/  LDL.LU R16, [R1+0x118] ;  /* 0x0001180001107983 */ /* 0x000f240000300800 */
[----:B------:R-:W4:Y:S01]  /*27220*/  LDL.LU R17, [R1+0x114] ;  /* 0x0001140001117983 */ /* 0x000f220000300800 */
[----:B------:R-:W4:Y:S04]  /*27230*/  LDL.LU R18, [R1+0x110] ;  /* 0x0001100001127983 */ /* 0x000f280000300800 */
[----:B------:R0:W-:Y:S01]  /*27240*/  STS.U16 [R2+0x13c00], R24 ;  /* 0x013c001802007388 */ /* 0x0001e20000000400 */
[----:B------:R-:W4:Y:S03]  /*27250*/  LDL.LU R23, [R1+0x10c] ;  /* 0x00010c0001177983 */ /* 0x000f260000300800 */
[----:B0-----:R-:W4:Y:S04]  /*27260*/  LDL.LU R24, [R1+0x108] ;  /* 0x0001080001187983 */ /* 0x001f280000300800 */
[----:B------:R0:W-:Y:S04]  /*27270*/  STS.U16 [R2+0x14000], R25 ;  /* 0x0140001902007388 */ /* 0x0001e80000000400 */
[----:B0-----:R-:W4:Y:S04]  /*27280*/  LDL.LU R25, [R1+0x104] ;  /* 0x0001040001197983 */ /* 0x001f280000300800 */
[----:B------:R0:W-:Y:S04]  /*27290*/  STS.U16 [R2+0x14400], R26 ;  /* 0x0144001a02007388 */ /* 0x0001e80000000400 */
[----:B------:R1:W-:Y:S04]  /*272a0*/  STS.U16 [R2+0x14c00], R27 ;  /* 0x014c001b02007388 */ /* 0x0003e80000000400 */
[----:B0-----:R-:W4:Y:S01]  /*272b0*/  LDL.LU R26, [R1+0x100] ;  /* 0x00010000011a7983 */ /* 0x001f220000300800 */
[----:B-1----:R-:W4:Y:S03]  /*272c0*/  LDL.LU R27, [R1+0xfc] ;  /* 0x0000fc00011b7983 */ /* 0x002f260000300800 */
[----:B---3--:R0:W-:Y:S04]  /*272d0*/  STS.U16 [R2+0x17000], R0 ;  /* 0x0170000002007388 */ /* 0x0081e80000000400 */
[----:B0-----:R-:W3:Y:S04]  /*272e0*/  LDL.LU R0, [R1+0xf8] ;  /* 0x0000f80001007983 */ /* 0x001ee80000300800 */
[----:B--2---:R0:W-:Y:S04]  /*272f0*/  STS.U16 [R2+0x17800], R29 ;  /* 0x0178001d02007388 */ /* 0x0041e80000000400 */
[----:B0-----:R-:W2:Y:S01]  /*27300*/  LDL.LU R29, [R1+0xf4] ;  /* 0x0000f400011d7983 */ /* 0x001ea20000300800 */
[----:B------:R-:W-:-:S03]  /*27310*/  LOP3.LUT R4, R2, 0x20, RZ, 0x3c, !PT ;  /* 0x0000002002047812 */ /* 0x000fc600078e3cff */
[----:B------:R-:W-:Y:S04]  /*27320*/  STS.U16 [R2+0x14800], R8 ;  /* 0x0148000802007388 */ /* 0x000fe80000000400 */
[----:B------:R-:W-:Y:S04]  /*27330*/  STS.U16 [R2+0x15000], R9 ;  /* 0x0150000902007388 */ /* 0x000fe80000000400 */
[----:B------:R-:W-:Y:S04]  /*27340*/  STS.U16 [R2+0x15400], R10 ;  /* 0x0154000a02007388 */ /* 0x000fe80000000400 */
[----:B------:R-:W-:Y:S04]  /*27350*/  STS.U16 [R2+0x15800], R11 ;  /* 0x0158000b02007388 */ /* 0x000fe80000000400 */
[----:B------:R-:W-:Y:S04]  /*27360*/  STS.U16 [R2+0x15c00], R12 ;  /* 0x015c000c02007388 */ /* 0x000fe80000000400 */
[----:B------:R-:W-:Y:S04]  /*27370*/  STS.U16 [R2+0x16000], R13 ;  /* 0x0160000d02007388 */ /* 0x000fe80000000400 */
[----:B------:R-:W-:Y:S04]  /*27380*/  STS.U16 [R2+0x16400], R14 ;  /* 0x0164000e02007388 */ /* 0x000fe80000000400 */
[----:B------:R0:W-:Y:S04]  /*27390*/  STS.U16 [R2+0x16800], R19 ;  /* 0x0168001302007388 */ /* 0x0001e80000000400 */
[----:B------:R1:W-:Y:S04]  /*273a0*/  STS.U16 [R2+0x16c00], R20 ;  /* 0x016c001402007388 */ /* 0x0003e80000000400 */
[----:B----4-:R4:W-:Y:S04]  /*273b0*/  STS.U16 [R2+0x17400], R21 ;  /* 0x0174001502007388 */ /* 0x0109e80000000400 */
[----:B------:R4:W-:Y:S01]  /*273c0*/  STS.U16 [R2+0x17c00], R22 ;  /* 0x017c001602007388 */ /* 0x0009e20000000400 */
[----:B------:R-:W-:Y:S02]  /*273d0*/  STS.U16 [R4+0x10100], R15 ;  /* 0x0101000f04007388 */ /* 0x000fe40000000400 */
[----:B------:R-:W-:Y:S02]  /*273e0*/  STS.U16 [R4+0x10500], R16 ;  /* 0x0105001004007388 */ /* 0x000fe40000000400 */
[----:B------:R-:W-:Y:S01]  /*273f0*/  STS.U16 [R4+0x10900], R17 ;  /* 0x0109001104007388 */ /* 0x000fe20000000400 */
[----:B------:R-:W-:Y:S04]  /*27400*/  STS.U16 [R4+0x10d00], R18 ;  /* 0x010d001204007388 */ /* 0x000fe80000000400 */
[----:B0-----:R-:W2:Y:S01]  /*27410*/  LDL.LU R19, [R1+0xf0] ;  /* 0x0000f00001137983 */ /* 0x001ea20000300800 */
[----:B-1----:R-:W2:Y:S02]  /*27420*/  LDL.LU R20, [R1+0xec] ;  /* 0x0000ec0001147983 */ /* 0x002ea40000300800 */
[----:B------:R-:W-:Y:S01]  /*27430*/  STS.U16 [R4+0x11100], R23 ;  /* 0x0111001704007388 */ /* 0x000fe20000000400 */
[----:B----4-:R-:W4:Y:S01]  /*27440*/  LDL.LU R21, [R1+0xe8] ;  /* 0x0000e80001157983 */ /* 0x010f220000300800 */
[----:B------:R-:W4:Y:S02]  /*27450*/  LDL.LU R22, [R1+0xe4] ;  /* 0x0000e40001167983 */ /* 0x000f240000300800 */
[----:B------:R-:W-:Y:S02]  /*27460*/  STL [R1+0x2398], R2 ;  /* 0x0023980201007387 */ /* 0x000fe40000100800 */
[----:B------:R0:W-:Y:S01]  /*27470*/  STS.U16 [R4+0x11500], R24 ;  /* 0x0115001804007388 */ /* 0x0001e20000000400 */
[----:B------:R-:W4:Y:S04]  /*27480*/  LDL.LU R5, [R1+0xe0] ;  /* 0x0000e00001057983 */ /* 0x000f280000300800 */
        /* <DEDUP_REMOVED lines=8> */
[----:B------:R0:W-:Y:S04]  /*27510*/  STS.U16 [R4+0x11900], R25 ;  /* 0x0119001904007388 */ /* 0x0001e80000000400 */
[----:B------:R-:W4:Y:S04]  /*27520*/  LDL.LU R23, [R1+0xbc] ;  /* 0x0000bc0001177983 */ /* 0x000f280000300800 */
[----:B------:R1:W-:Y:S01]  /*27530*/  STS.U16 [R4+0x11d00], R26 ;  /* 0x011d001a04007388 */ /* 0x0003e20000000400 */
[----:B------:R1:W-:Y:S03]  /*27540*/  STS.U16 [R4+0x12100], R27 ;  /* 0x0121001b04007388 */ /* 0x0003e60000000400 */
[----:B0-----:R-:W4:Y:S04]  /*27550*/  LDL.LU R25, [R1+0xb8] ;  /* 0x0000b80001197983 */ /* 0x001f280000300800 */
[----:B-1----:R-:W4:Y:S01]  /*27560*/  LDL.LU R26, [R1+0xb4] ;  /* 0x0000b400011a7983 */ /* 0x002f220000300800 */
[----:B------:R-:W4:Y:S03]  /*27570*/  LDL.LU R27, [R1+0xb0] ;  /* 0x0000b000011b7983 */ /* 0x000f260000300800 */
[----:B---3--:R0:W-:Y:S04]  /*27580*/  STS.U16 [R4+0x12500], R0 ;  /* 0x0125000004007388 */ /* 0x0081e80000000400 */
[----:B0-----:R-:W3:Y:S04]  /*27590*/  LDL.LU R0, [R1+0xac] ;  /* 0x0000ac0001007983 */ /* 0x001ee80000300800 */
[----:B--2---:R0:W-:Y:S04]  /*275a0*/  STS.U16 [R4+0x12900], R29 ;  /* 0x0129001d04007388 */ /* 0x0041e80000000400 */
[----:B0-----:R-:W2:Y:S01]  /*275b0*/  LDL.LU R29, [R1+0xa8] ;  /* 0x0000a800011d7983 */ /* 0x001ea20000300800 */
[----:B------:R-:W2:Y:S02]  /*275c0*/  LDL.LU R14, [R1+0xa4] ;  /* 0x0000a400010e7983 */ /* 0x000ea40000300800 */
[----:B------:R-:W2:Y:S02]  /*275d0*/  LDL.LU R15, [R1+0xa0] ;  /* 0x0000a000010f7983 */ /* 0x000ea40000300800 */
[----:B------:R-:W2:Y:S01]  /*275e0*/  LDL.LU R16, [R1+0x9c] ;  /* 0x00009c0001107983 */ /* 0x000ea20000300800 */
[----:B------:R-:W2:Y:S04]  /*275f0*/  LDL.LU R17, [R1+0x98] ;  /* 0x0000980001117983 */ /* 0x000ea80000300800 */
[----:B------:R0:W-:Y:S01]  /*27600*/  STS.U16 [R4+0x12d00], R19 ;  /* 0x012d001304007388 */ /* 0x0001e20000000400 */
[----:B------:R1:W-:Y:S02]  /*27610*/  STS.U16 [R4+0x13100], R20 ;  /* 0x0131001404007388 */ /* 0x0003e40000000400 */
[----:B------:R-:W2:Y:S01]  /*27620*/  LDL.LU R18, [R1+0x94] ;  /* 0x0000940001127983 */ /* 0x000ea20000300800 */
[----:B----4-:R4:W-:Y:S01]  /*27630*/  STS.U16 [R4+0x13500], R21 ;  /* 0x0135001504007388 */ /* 0x0109e20000000400 */
[----:B------:R4:W-:Y:S03]  /*27640*/  STS.U16 [R4+0x13900], R22 ;  /* 0x0139001604007388 */ /* 0x0009e60000000400 */
[----:B0-----:R-:W2:Y:S01]  /*27650*/  LDL.LU R19, [R1+0x90] ;  /* 0x0000900001137983 */ /* 0x001ea20000300800 */
[----:B-1----:R-:W2:Y:S03]  /*27660*/  LDL.LU R20, [R1+0x8c] ;  /* 0x00008c0001147983 */ /* 0x002ea60000300800 */
[----:B------:R-:W-:Y:S04]  /*27670*/  STS.U16 [R4+0x13d00], R5 ;  /* 0x013d000504007388 */ /* 0x000fe80000000400 */
[----:B----4-:R-:W4:Y:S01]  /*27680*/  LDL.LU R21, [R1+0x88] ;  /* 0x0000880001157983 */ /* 0x010f220000300800 */
[----:B------:R-:W4:Y:S03]  /*27690*/  LDL.LU R22, [R1+0x84] ;  /* 0x0000840001167983 */ /* 0x000f260000300800 */
[----:B------:R0:W-:Y:S04]  /*276a0*/  STS.U16 [R4+0x14100], R24 ;  /* 0x0141001804007388 */ /* 0x0001e80000000400 */
[----:B0-----:R-:W4:Y:S01]  /*276b0*/  LDL R24, [R1+0x235c] ;  /* 0x00235c0001187983 */ /* 0x001f220000100800 */
[----:B------:R-:W-:Y:S02]  /*276c0*/  STS.U16 [R4+0x14500], R28 ;  /* 0x0145001c04007388 */ /* 0x000fe40000000400 */
[----:B------:R-:W-:Y:S02]  /*276d0*/  STS.U16 [R4+0x14900], R8 ;  /* 0x0149000804007388 */ /* 0x000fe40000000400 */
[----:B------:R-:W-:Y:S01]  /*276e0*/  STS.U16 [R4+0x14d00], R9 ;  /* 0x014d000904007388 */ /* 0x000fe20000000400 */
[----:B------:R-:W-:Y:S01]  /*276f0*/  STS.U16 [R4+0x15100], R10 ;  /* 0x0151000a04007388 */ /* 0x000fe20000000400 */
[----:B------:R-:W-:Y:S02]  /*27700*/  STS.U16 [R4+0x15500], R11 ;  /* 0x0155000b04007388 */ /* 0x000fe40000000400 */
[----:B------:R-:W-:Y:S02]  /*27710*/  STS.U16 [R4+0x15900], R12 ;  /* 0x0159000c04007388 */ /* 0x000fe40000000400 */
[----:B------:R-:W-:Y:S01]  /*27720*/  STS.U16 [R4+0x15d00], R13 ;  /* 0x015d000d04007388 */ /* 0x000fe20000000400 */
[----:B------:R0:W-:Y:S01]  /*27730*/  STS.U16 [R4+0x16100], R23 ;  /* 0x0161001704007388 */ /* 0x0001e20000000400 */
[----:B------:R1:W-:Y:S03]  /*27740*/  STS.U16 [R4+0x16500], R25 ;  /* 0x0165001904007388 */ /* 0x0003e60000000400 */
[----:B------:R1:W-:Y:S01]  /*27750*/  STS.U16 [R4+0x16900], R26 ;  /* 0x0169001a04007388 */ /* 0x0003e20000000400 */
[----:B------:R1:W-:Y:S03]  /*27760*/  STS.U16 [R4+0x16d00], R27 ;  /* 0x016d001b04007388 */ /* 0x0003e60000000400 */
[----:B0-----:R-:W4:Y:S01]  /*27770*/  LDL.LU R23, [R1+0x80] ;  /* 0x0000800001177983 */ /* 0x001f220000300800 */
[----:B-1----:R-:W4:Y:S03]  /*27780*/  LDL.LU R25, [R1+0x7c] ;  /* 0x00007c0001197983 */ /* 0x002f260000300800 */
[----:B------:R-:W4:Y:S01]  /*27790*/  LDL.LU R26, [R1+0x78] ;  /* 0x00007800011a7983 */ /* 0x000f220000300800 */
        /* <DEDUP_REMOVED lines=8> */
[----:B------:R-:W2:Y:S01]  /*27820*/  LDL.LU R11, [R1+0x5c] ;  /* 0x00005c00010b7983 */ /* 0x000ea20000300800 */
[----:B------:R-:W2:Y:S03]  /*27830*/  LDL.LU R12, [R1+0x58] ;  /* 0x00005800010c7983 */ /* 0x000ea60000300800 */
[----:B------:R0:W-:Y:S01]  /*27840*/  STS.U16 [R4+0x17900], R14 ;  /* 0x0179000e04007388 */ /* 0x0001e20000000400 */
[----:B------:R-:W2:Y:S02]  /*27850*/  LDL.LU R13, [R1+0x54] ;  /* 0x00005400010d7983 */ /* 0x000ea40000300800 */
[----:B------:R1:W-:Y:S01]  /*27860*/  STS.U16 [R4+0x17d00], R15 ;  /* 0x017d000f04007388 */ /* 0x0003e20000000400 */
[----:B0-----:R-:W2:Y:S01]  /*27870*/  LDL.LU R14, [R1+0x50] ;  /* 0x00005000010e7983 */ /* 0x001ea20000300800 */
[----:B-1----:R-:W2:Y:S03]  /*27880*/  LDL.LU R15, [R1+0x4c] ;  /* 0x00004c00010f7983 */ /* 0x002ea60000300800 */
[----:B----4-:R0:W-:Y:S01]  /*27890*/  STS.U16 [R24+0x10200], R16 ;  /* 0x0102001018007388 */ /* 0x0101e20000000400 */
[----:B------:R1:W-:Y:S02]  /*278a0*/  STS.U16 [R24+0x10600], R17 ;  /* 0x0106001118007388 */ /* 0x0003e40000000400 */
[----:B------:R4:W-:Y:S01]  /*278b0*/  STS.U16 [R24+0x10a00], R18 ;  /* 0x010a001218007388 */ /* 0x0009e20000000400 */
[----:B0-----:R-:W2:Y:S01]  /*278c0*/  LDL.LU R16, [R1+0x48] ;  /* 0x0000480001107983 */ /* 0x001ea20000300800 */
[----:B-1----:R-:W2:Y:S02]  /*278d0*/  LDL.LU R17, [R1+0x44] ;  /* 0x0000440001117983 */ /* 0x002ea40000300800 */
[----:B----4-:R-:W4:Y:S02]  /*278e0*/  LDL.LU R18, [R1+0x40] ;  /* 0x0000400001127983 */ /* 0x010f240000300800 */
[----:B------:R-:W4:Y:S01]  /*278f0*/  LDL.LU R4, [R1+0x3c] ;  /* 0x00003c0001047983 */ /* 0x000f220000300800 */
[----:B------:R0:W-:Y:S01]  /*27900*/  STS.U16 [R24+0x10e00], R19 ;  /* 0x010e001318007388 */ /* 0x0001e20000000400 */
[----:B------:R1:W-:Y:S03]  /*27910*/  STS.U16 [R24+0x11200], R20 ;  /* 0x0112001418007388 */ /* 0x0003e60000000400 */
[----:B0-----:R-:W4:Y:S01]  /*27920*/  LDL.LU R19, [R1+0x38] ;  /* 0x0000380001137983 */ /* 0x001f220000300800 */
[----:B-1----:R-:W4:Y:S02]  /*27930*/  LDL.LU R20, [R1+0x34] ;  /* 0x0000340001147983 */ /* 0x002f240000300800 */
[----:B------:R-:W4:Y:S02]  /*27940*/  LDL.LU R2, [R1+0x30] ;  /* 0x0000300001027983 */ /* 0x000f240000300800 */
[----:B------:R0:W-:Y:S01]  /*27950*/  STS.U16 [R24+0x11600], R21 ;  /* 0x0116001518007388 */ /* 0x0001e20000000400 */
[----:B------:R1:W-:Y:S01]  /*27960*/  STS.U16 [R24+0x11a00], R22 ;  /* 0x011a001618007388 */ /* 0x0003e20000000400 */
[----:B------:R1:W-:Y:S02]  /*27970*/  STS.U16 [R24+0x11e00], R23 ;  /* 0x011e001718007388 */ /* 0x0003e40000000400 */
[----:B------:R1:W-:Y:S02]  /*27980*/  STS.U16 [R24+0x12200], R25 ;  /* 0x0122001918007388 */ /* 0x0003e40000000400 */
[----:B------:R1:W-:Y:S01]  /*27990*/  STS.U16 [R24+0x12600], R26 ;  /* 0x0126001a18007388 */ /* 0x0003e20000000400 */
[----:B0-----:R-:W4:Y:S01]  /*279a0*/  LDL.LU R21, [R1+0x2c] ;  /* 0x00002c0001157983 */ /* 0x001f220000300800 */
[----:B-1----:R-:W4:Y:S02]  /*279b0*/  LDL.LU R22, [R1+0x28] ;  /* 0x0000280001167983 */ /* 0x002f240000300800 */
[----:B------:R-:W4:Y:S02]  /*279c0*/  LDL.LU R23, [R1+0x24] ;  /* 0x0000240001177983 */ /* 0x000f240000300800 */
[----:B------:R-:W4:Y:S01]  /*279d0*/  LDL.LU R25, [R1+0x20] ;  /* 0x0000200001197983 */ /* 0x000f220000300800 */
[----:B------:R0:W-:Y:S04]  /*279e0*/  STS.U16 [R24+0x12a00], R27 ;  /* 0x012a001b18007388 */ /* 0x0001e80000000400 */
[----:B------:R-:W4:Y:S01]  /*279f0*/  LDL.LU R26, [R1+0xa98] ;  /* 0x000a9800011a7983 */ /* 0x000f220000300800 */
[----:B---3--:R1:W-:Y:S03]  /*27a00*/  STS.U16 [R24+0x12e00], R0 ;  /* 0x012e000018007388 */ /* 0x0083e60000000400 */
[----:B0-----:R-:W3:Y:S01]  /*27a10*/  LDL.LU R27, [R1+0x1c] ;  /* 0x00001c00011b7983 */ /* 0x001ee20000300800 */
[----:B-1----:R-:W3:Y:S03]  /*27a20*/  LDL.LU R0, [R1+0x18] ;  /* 0x0000180001007983 */ /* 0x002ee60000300800 */
[----:B--2---:R0:W-:Y:S04]  /*27a30*/  STS.U16 [R24+0x13200], R29 ;  /* 0x0132001d18007388 */ /* 0x0041e80000000400 */
[----:B0-----:R-:W2:Y:S01]  /*27a40*/  LDL.LU R29, [R1+0x14] ;  /* 0x00001400011d7983 */ /* 0x001ea20000300800 */
[----:B------:R0:W-:Y:S02]  /*27a50*/  STS.U16 [R24+0x13600], R8 ;  /* 0x0136000818007388 */ /* 0x0001e40000000400 */
[----:B------:R1:W-:Y:S02]  /*27a60*/  STS.U16 [R24+0x13a00], R9 ;  /* 0x013a000918007388 */ /* 0x0003e40000000400 */
[----:B------:R1:W-:Y:S01]  /*27a70*/  STS.U16 [R24+0x13e00], R10 ;  /* 0x013e000a18007388 */ /* 0x0003e20000000400 */
[----:B------:R1:W-:Y:S01]  /*27a80*/  STS.U16 [R24+0x14200], R11 ;  /* 0x0142000b18007388 */ /* 0x0003e20000000400 */
[----:B------:R1:W-:Y:S02]  /*27a90*/  STS.U16 [R24+0x14600], R12 ;  /* 0x0146000c18007388 */ /* 0x0003e40000000400 */
[----:B------:R1:W-:Y:S02]  /*27aa0*/  STS.U16 [R24+0x14a00], R13 ;  /* 0x014a000d18007388 */ /* 0x0003e40000000400 */
[----:B------:R1:W-:Y:S01]  /*27ab0*/  STS.U16 [R24+0x14e00], R14 ;  /* 0x014e000e18007388 */ /* 0x0003e20000000400 */
[----:B------:R1:W-:Y:S04]  /*27ac0*/  STS.U16 [R24+0x15200], R15 ;  /* 0x0152000f18007388 */ /* 0x0003e80000000400 */
[----:B------:R-:W2:Y:S01]  /*27ad0*/  LDL.LU R5, [R1+0xc] ;  /* 0x00000c0001057983 */ /* 0x000ea20000300800 */
[----:B------:R-:W2:Y:S02]  /*27ae0*/  LDL.LU R28, [R1+0x8] ;  /* 0x00000800011c7983 */ /* 0x000ea40000300800 */
[----:B0-----:R-:W2:Y:S02]  /*27af0*/  LDL.LU R8, [R1+0x6af8] ;  /* 0x006af80001087983 */ /* 0x001ea40000300800 */
[----:B-1----:R-:W2:Y:S01]  /*27b00*/  LDL.LU R9, [R1+0x6af4] ;  /* 0x006af40001097983 */ /* 0x002ea20000300800 */
[----:B------:R-:W2:Y:S01]  /*27b10*/  LDL.LU R10, [R1+0x6af0] ;  /* 0x006af000010a7983 */ /* 0x000ea20000300800 */
[----:B------:R-:W2:Y:S02]  /*27b20*/  LDL.LU R11, [R1+0x6aec] ;  /* 0x006aec00010b7983 */ /* 0x000ea40000300800 */
[----:B------:R-:W2:Y:S02]  /*27b30*/  LDL.LU R12, [R1+0x6ae8] ;  /* 0x006ae800010c7983 */ /* 0x000ea40000300800 */
[----:B------:R-:W2:Y:S01]  /*27b40*/  LDL.LU R13, [R1+0x6ae4] ;  /* 0x006ae400010d7983 */ /* 0x000ea20000300800 */
[----:B------:R-:W2:Y:S01]  /*27b50*/  LDL.LU R14, [R1+0x6ae0] ;  /* 0x006ae000010e7983 */ /* 0x000ea20000300800 */
[----:B------:R-:W2:Y:S03]  /*27b60*/  LDL.LU R15, [R1+0x6adc] ;  /* 0x006adc00010f7983 */ /* 0x000ea60000300800 */
[----:B------:R0:W-:Y:S01]  /*27b70*/  STS.U16 [R24+0x15600], R16 ;  /* 0x0156001018007388 */ /* 0x0001e20000000400 */
[----:B------:R-:W-:Y:S02]  /*27b80*/  STS.U16 [R24+0x15a00], R17 ;  /* 0x015a001118007388 */ /* 0x000fe40000000400 */
[----:B----4-:R-:W-:Y:S02]  /*27b90*/  STS.U16 [R24+0x15e00], R18 ;  /* 0x015e001218007388 */ /* 0x010fe40000000400 */
[----:B------:R1:W-:Y:S01]  /*27ba0*/  STS.U16 [R24+0x16200], R4 ;  /* 0x0162000418007388 */ /* 0x0003e20000000400 */
[----:B0-----:R-:W4:Y:S04]  /*27bb0*/  LDL.LU R16, [R1+0x6ad8] ;  /* 0x006ad80001107983 */ /* 0x001f280000300800 */
[----:B-1----:R-:W0:Y:S04]  /*27bc0*/  S2R R4, SR_TID.X ;  /* 0x0000000000047919 */ /* 0x002e280000002100 */
[----:B------:R1:W-:Y:S01]  /*27bd0*/  STS.U16 [R24+0x16600], R19 ;  /* 0x0166001318007388 */ /* 0x0003e20000000400 */
[----:B------:R1:W-:Y:S02]  /*27be0*/  STS.U16 [R24+0x16a00], R20 ;  /* 0x016a001418007388 */ /* 0x0003e40000000400 */
[----:B------:R-:W4:Y:S02]  /*27bf0*/  LDL.LU R17, [R1+0x6ad4] ;  /* 0x006ad40001117983 */ /* 0x000f240000300800 */
[----:B------:R-:W4:Y:S01]  /*27c00*/  LDL.LU R18, [R1+0x6ad0] ;  /* 0x006ad00001127983 */ /* 0x000f220000300800 */
[----:B------:R0:W-:Y:S04]  /*27c10*/  STS.U16 [R24+0x16e00], R2 ;  /* 0x016e000218007388 */ /* 0x0001e80000000400 */
[----:B-1----:R-:W4:Y:S01]  /*27c20*/  LDL.LU R19, [R1+0x6acc] ;  /* 0x006acc0001137983 */ /* 0x002f220000300800 */
[----:B------:R-:W4:Y:S01]  /*27c30*/  LDL.LU R20, [R1+0x6ac8] ;  /* 0x006ac80001147983 */ /* 0x000f220000300800 */
[----:B0-----:R-:W-:Y:S01]  /*27c40*/  LOP3.LUT R2, R4, 0x3f, RZ, 0xc0, !PT ;  /* 0x0000003f04027812 */ /* 0x001fe200078ec0ff */
[----:B------:R-:W-:-:S04]  /*27c50*/  SHF.R.S32.HI R4, RZ, 0x6, R4 ;  /* 0x00000006ff047819 */ /* 0x000fc80000011404 */
[----:B------:R-:W-:Y:S01]  /*27c60*/  IMAD.SHL.U32 R2, R2, 0x2, RZ ;  /* 0x0000000202027824 */ /* 0x000fe200078e00ff */
[----:B------:R-:W-:Y:S01]  /*27c70*/  SGXT R4, R4, 0x1 ;  /* 0x000000010404781a */ /* 0x000fe20000000200 */
[----:B------:R0:W-:Y:S03]  /*27c80*/  STS.U16 [R24+0x17200], R21 ;  /* 0x0172001518007388 */ /* 0x0001e60000000400 */
[----:B------:R-:W-:Y:S01]  /*27c90*/  LOP3.LUT R2, R2, 0x90, R4, 0x78, !PT ;  /* 0x0000009002027812 */ /* 0x000fe200078e7804 */
[----:B------:R1:W-:Y:S01]  /*27ca0*/  STS.U16 [R24+0x17600], R22 ;  /* 0x0176001618007388 */ /* 0x0003e20000000400 */
[----:B------:R1:W-:Y:S02]  /*27cb0*/  STS.U16 [R24+0x17a00], R23 ;  /* 0x017a001718007388 */ /* 0x0003e40000000400 */
[----:B------:R-:W-:Y:S01]  /*27cc0*/  LOP3.LUT R2, R2, 0x60, RZ, 0x3c, !PT ;  /* 0x0000006002027812 */ /* 0x000fe200078e3cff */
[----:B0-----:R-:W4:Y:S01]  /*27cd0*/  LDL.LU R21, [R1+0x6ac4] ;  /* 0x006ac40001157983 */ /* 0x001f220000300800 */
[----:B------:R-:W4:Y:S03]  /*27ce0*/  LDL.LU R4, [R1+0x10] ;  /* 0x0000100001047983 */ /* 0x000f260000300800 */
[----:B------:R0:W-:Y:S04]  /*27cf0*/  STS.U16 [R24+0x17e00], R25 ;  /* 0x017e001918007388 */ /* 0x0001e80000000400 */
[----:B-1----:R-:W4:Y:S01]  /*27d00*/  LDL.LU R22, [R1+0x6ac0] ;  /* 0x006ac00001167983 */ /* 0x002f220000300800 */
[----:B------:R-:W4:Y:S02]  /*27d10*/  LDL.LU R23, [R1+0x6abc] ;  /* 0x006abc0001177983 */ /* 0x000f240000300800 */
[----:B------:R1:W-:Y:S02]  /*27d20*/  STS.U16 [R2+0x17f00], R26 ;  /* 0x017f001a02007388 */ /* 0x0003e40000000400 */
[----:B---3--:R3:W-:Y:S01]  /*27d30*/  STS.U16 [R2+0x10300], R27 ;  /* 0x0103001b02007388 */ /* 0x0087e20000000400 */
[----:B------:R3:W-:Y:S04]  /*27d40*/  STS.U16 [R2+0x10700], R0 ;  /* 0x0107000002007388 */ /* 0x0007e80000000400 */
[----:B0-----:R-:W4:Y:S01]  /*27d50*/  LDL.LU R24, [R1+0x6ab8] ;  /* 0x006ab80001187983 */ /* 0x001f220000300800 */
[----:B------:R-:W4:Y:S03]  /*27d60*/  LDL.LU R25, [R1+0x6ab4] ;  /* 0x006ab40001197983 */ /* 0x000f260000300800 */
[----:B-1----:R-:W4:Y:S04]  /*27d70*/  LDL.LU R26, [R1+0x6ab0] ;  /* 0x006ab000011a7983 */ /* 0x002f280000300800 */
[----:B---3--:R-:W3:Y:S01]  /*27d80*/  LDL.LU R27, [R1+0x6aac] ;  /* 0x006aac00011b7983 */ /* 0x008ee20000300800 */
[----:B------:R-:W3:Y:S03]  /*27d90*/  LDL.LU R0, [R1+0x6aa8] ;  /* 0x006aa80001007983 */ /* 0x000ee60000300800 */
[----:B--2---:R0:W-:Y:S04]  /*27da0*/  STS.U16 [R2+0x10b00], R29 ;  /* 0x010b001d02007388 */ /* 0x0041e80000000400 */
[----:B0-----:R-:W2:Y:S04]  /*27db0*/  LDL.LU R29, [R1+0x6aa4] ;  /* 0x006aa400011d7983 */ /* 0x001ea80000300800 */
[----:B----4-:R-:W-:Y:S01]  /*27dc0*/  STS.U16 [R2+0x10f00], R4 ;  /* 0x010f000402007388 */ /* 0x010fe20000000400 */
[----:B------:R-:W-:Y:S02]  /*27dd0*/  STS.U16 [R2+0x11300], R5 ;  /* 0x0113000502007388 */ /* 0x000fe40000000400 */
[----:B------:R-:W-:Y:S01]  /*27de0*/  STS.U16 [R2+0x11700], R28 ;  /* 0x0117001c02007388 */ /* 0x000fe20000000400 */
[----:B--2---:R0:W-:Y:S01]  /*27df0*/  STS.U16 [R2+0x11b00], R29 ;  /* 0x011b001d02007388 */ /* 0x0041e20000000400 */
[----:B---3--:R1:W-:Y:S03]  /*27e00*/  STS.U16 [R2+0x11f00], R0 ;  /* 0x011f000002007388 */ /* 0x0083e60000000400 */
[----:B0-----:R-:W2:Y:S01]  /*27e10*/  LDL.LU R29, [R1+0x6aa0] ;  /* 0x006aa000011d7983 */ /* 0x001ea20000300800 */
[----:B-1----:R-:W3:Y:S02]  /*27e20*/  LDL R0, [R1+0x1744] ;  /* 0x0017440001007983 */ /* 0x002ee40000100800 */
        /* <DEDUP_REMOVED lines=23> */
[----:B------:R-:W-:Y:S06]  /*27fa0*/  BAR.SYNC.DEFER_BLOCKING 0x0 ;  /* 0x0000000000007b1d */ /* 0x000fec0000010000 */
[----:B--2---:R-:W-:Y:S04]  /*27fb0*/  LDSM.16.MT88.4 R16, [R29] ;  /* 0x000000001d10783b */ /* 0x004fe80000004200 */
[----:B---3--:R-:W0:Y:S04]  /*27fc0*/  LDSM.16.M88.4 R4, [R0+0x10000] ;  /* 0x010000000004783b */ /* 0x008e280000000200 */
[----:B------:R-:W-:Y:S04]  /*27fd0*/  LDSM.16.M88.4 R12, [R0+0x11800] ;  /* 0x01180000000c783b */ /* 0x000fe80000000200 */
[----:B------:R-:W-:Y:S04]  /*27fe0*/  LDSM.16.M88.4 R24, [R0+0x10800] ;  /* 0x010800000018783b */ /* 0x000fe80000000200 */
[----:B------:R-:W-:Y:S04]  /*27ff0*/  LDSM.16.M88.4 R8, [R0+0x12000] ;  /* 0x012000000008783b */ /* 0x000fe80000000200 */
[----:B0-----:R-:W-:Y:S01]  /*28000*/  STL.64 [R1+0x20], R4 ;  /* 0x0000200401007387 */ /* 0x001fe20000100a00 */
[----:B------:R-:W-:-:S02]  /*28010*/  IMAD.MOV.U32 R21, RZ, RZ, R4 ;  /* 0x000000ffff157224 */ /* 0x000fc400078e0004 */
[----:B------:R-:W-:Y:S02]  /*28020*/  STL.64 [R1+0x28], R6 ;  /* 0x0000280601007387 */ /* 0x000fe40000100a00 */
[----:B------:R-:W-:Y:S02]  /*28030*/  IMAD.MOV.U32 R20, RZ, RZ, R5 ;  /* 0x000000ffff147224 */ /* 0x000fe400078e0005 */
[----:B------:R-:W0:Y:S04]  /*28040*/  LDSM.16.M88.4 R4, [R0+0x11000] ;  /* 0x011000000004783b */ /* 0x000e280000000200 */
[----:B0-----:R-:W-:Y:S01]  /*28050*/  STL.64 [R1], R4 ;  /* 0x0000000401007387 */ /* 0x001fe20000100a00 */
[----:B------:R-:W-:Y:S02]  /*28060*/  STL.64 [R1+0x8], R6 ;  /* 0x0000080601007387 */ /* 0x000fe40000100a00 */
[----:B------:R-:W-:Y:S02]  /*28070*/  STL [R1+0x5ae4], R14 ;  /* 0x005ae40e01007387 */ /* 0x000fe40000100800 */
[----:B------:R-:W-:-:S02]  /*28080*/  IMAD.MOV.U32 R3, RZ, RZ, R4 ;  /* 0x000000ffff037224 */ /* 0x000fc400078e0004 */
[----:B------:R-:W-:Y:S01]  /*28090*/  IMAD.MOV.U32 R2, RZ, RZ, R5 ;  /* 0x000000ffff027224 */ /* 0x000fe200078e0005 */
[----:B------:R-:W-:Y:S01]  /*280a0*/  STL.64 [R1+0x10], R24 ;  /* 0x0000101801007387 */ /* 0x000fe20000100a00 */
[----:B------:R-:W-:Y:S03]  /*280b0*/  STL.64 [R1+0x18], R26 ;  /* 0x0000181a01007387 */ /* 0x000fe60000100a00 */
[----:B------:R-:W0:Y:S01]  /*280c0*/  LDSM.16.M88.4 R4, [R0+0x12800] ;  /* 0x012800000004783b */ /* 0x000e220000000200 */
[----:B------:R-:W-:Y:S02]  /*280d0*/  STL.64 [R1+0x6a90], R24 ;  /* 0x006a901801007387 */ /* 0x000fe40000100a00 */
[----:B------:R-:W1:Y:S04]  /*280e0*/  LDSM.16.M88.4 R24, [R0+0x13000] ;  /* 0x013000000018783b */ /* 0x000e680000000200 */
[----:B------:R-:W-:Y:S01]  /*280f0*/  STL [R1+0x5ae0], R15 ;  /* 0x005ae00f01007387 */ /* 0x000fe20000100800 */
[----:B------:R-:W-:Y:S01]  /*28100*/  STL [R1+0x5ad4], R10 ;  /* 0x005ad40a01007387 */ /* 0x000fe20000100800 */
[----:B------:R-:W-:Y:S03]  /*28110*/  STL [R1+0x5ad0], R11 ;  /* 0x005ad00b01007387 */ /* 0x000fe60000100800 */
[----:B0-----:R0:W-:Y:S01]  /*28120*/  STL [R1+0x5dcc], R6 ;  /* 0x005dcc0601007387 */ /* 0x0011e20000100800 */
[----:B------:R2:W-:Y:S02]  /*28130*/  STL [R1+0x5dc8], R7 ;  /* 0x005dc80701007387 */ /* 0x0005e40000100800 */
[----:B-1----:R1:W-:Y:S02]  /*28140*/  STL.64 [R1+0x30], R24 ;  /* 0x0000301801007387 */ /* 0x0023e40000100a00 */
[----:B------:R-:W-:Y:S02]  /*28150*/  STL.64 [R1+0x38], R26 ;  /* 0x0000381a01007387 */ /* 0x000fe40000100a00 */
[----:B0-----:R-:W-:-:S02]  /*28160*/  IMAD.MOV.U32 R6, RZ, RZ, R25 ;  /* 0x000000ffff067224 */ /* 0x001fc400078e0019 */
[----:B--2---:R-:W-:-:S05]  /*28170*/  IMAD.MOV.U32 R7, RZ, RZ, R24 ;  /* 0x000000ffff077224 */ /* 0x004fca00078e0018 */
[----:B------:R-:W-:Y:S01]  /*28180*/  STL.64 [R1+0x6a68], R6 ;  /* 0x006a680601007387 */ /* 0x000fe20000100a00 */
[----:B------:R-:W-:Y:S02]  /*28190*/  STL.64 [R1+0x6a60], R4 ;  /* 0x006a600401007387 */ /* 0x000fe40000100a00 */
[----:B------:R-:W0:Y:S04]  /*281a0*/  LDSM.16.M88.4 R4, [R0+0x13800] ;  /* 0x013800000004783b */ /* 0x000e280000000200 */
[----:B-1----:R-:W-:Y:S02]  /*281b0*/  IMAD.MOV.U32 R24, RZ, RZ, R21 ;  /* 0x000000ffff187224 */ /* 0x002fe400078e0015 */
[----:B------:R-:W-:Y:S02]  /*281c0*/  IMAD.MOV.U32 R25, RZ, RZ, R20 ;  /* 0x000000ffff197224 */ /* 0x000fe400078e0014 */
[----:B------:R-:W1:Y:S04]  /*281d0*/  LDSM.16.M88.4 R20, [R0+0x14000] ;  /* 0x014000000014783b */ /* 0x000e680000000200 */
[----:B0-----:R-:W-:Y:S01]  /*281e0*/  STL.64 [R1+0x150], R4 ;  /* 0x0001500401007387 */ /* 0x001fe20000100a00 */
[----:B------:R-:W-:Y:S02]  /*281f0*/  STL.64 [R1+0x158], R6 ;  /* 0x0001580601007387 */ /* 0x000fe40000100a00 */
[----:B------:R-:W0:Y:S01]  /*28200*/  LDSM.16.M88.4 R4, [R0+0x14800] ;  /* 0x014800000004783b */ /* 0x000e220000000200 */
[----:B-1----:R-:W-:Y:S03]  /*28210*/  STL.64 [R1+0x140], R20 ;  /* 0x0001401401007387 */ /* 0x002fe60000100a00 */
[----:B------:R-:W-:Y:S02]  /*28220*/  STL.64 [R1+0x148], R22 ;  /* 0x0001481601007387 */ /* 0x000fe40000100a00 */
[----:B------:R-:W1:Y:S01]  /*28230*/  LDSM.16.M88.4 R20, [R0+0x15000] ;  /* 0x015000000014783b */ /* 0x000e620000000200 */
[----:B0-----:R-:W-:Y:S03]  /*28240*/  STL.64 [R1+0x130], R4 ;  /* 0x0001300401007387 */ /* 0x001fe60000100a00 */
[----:B------:R-:W-:Y:S02]  /*28250*/  STL.64 [R1+0x138], R6 ;  /* 0x0001380601007387 */ /* 0x000fe40000100a00 */
[----:B------:R-:W0:Y:S01]  /*28260*/  LDSM.16.M88.4 R4, [R0+0x15800] ;  /* 0x015800000004783b */ /* 0x000e220000000200 */
[----:B-1----:R-:W-:Y:S03]  /*28270*/  STL.64 [R1+0x120], R20 ;  /* 0x0001201401007387 */ /* 0x002fe60000100a00 */
[----:B------:R-:W-:Y:S02]  /*28280*/  STL.64 [R1+0x128], R22 ;  /* 0x0001281601007387 */ /* 0x000fe40000100a00 */
[----:B------:R-:W-:Y:S01]  /*28290*/  LDSM.16.M88.4 R20, [R0+0x16800] ;  /* 0x016800000014783b */ /* 0x000fe20000000200 */
[----:B0-----:R-:W-:Y:S03]  /*282a0*/  STL.64 [R1+0x110], R4 ;  /* 0x0001100401007387 */ /* 0x001fe60000100a00 */
[----:B------:R-:W-:-:S02]  /*282b0*/  IMAD.MOV.U32 R11, RZ, RZ, R4 ;  /* 0x000000ffff0b7224 */ /* 0x000fc400078e0004 */
[----:B------:R-:W-:Y:S02]  /*282c0*/  STL.64 [R1+0x118], R6 ;  /* 0x0001180601007387 */ /* 0x000fe40000100a00 */
[----:B------:R-:W-:Y:S02]  /*282d0*/  IMAD.MOV.U32 R10, RZ, RZ, R5 ;  /* 0x000000ffff0a7224 */ /* 0x000fe400078e0005 */
[----:B------:R-:W0:Y:S04]  /*282e0*/  LDSM.16.M88.4 R4, [R0+0x16000] ;  /* 0x016000000004783b */ /* 0x000e280000000200 */
[----:B------:R-:W-:Y:S01]  /*282f0*/  STL.64 [R1+0x6a78], R10 ;  /* 0x006a780a01007387 */ /* 0x000fe20000100a00 */
[----:B------:R1:W-:Y:S02]  /*28300*/  STL.64 [R1+0x6a70], R8 ;  /* 0x006a700801007387 */ /* 0x0003e40000100a00 */
[----:B-1----:R-:W-:-:S02]  /*28310*/  IMAD.MOV.U32 R8, RZ, RZ, R3 ;  /* 0x000000ffff087224 */ /* 0x002fc400078e0003 */
[----:B------:R-:W-:-:S05]  /*28320*/  IMAD.MOV.U32 R9, RZ, RZ, R2 ;  /* 0x000000ffff097224 */ /* 0x000fca00078e0002 */
[----:B------:R1:W-:Y:S04]  /*28330*/  STL.64 [R1+0x6a98], R8 ;  /* 0x006a980801007387 */ /* 0x0003e80000100a00 */
[----:B0-----:R-:W-:Y:S01]  /*28340*/  STL.64 [R1+0x100], R4 ;  /* 0x0001000401007387 */ /* 0x001fe20000100a00 */
[----:B------:R-:W-:Y:S02]  /*28350*/  IMAD.MOV.U32 R14, RZ, RZ, R6 ;  /* 0x000000ffff0e7224 */ /* 0x000fe400078e0006 */
[----:B------:R-:W-:Y:S02]  /*28360*/  STL.64 [R1+0x108], R6 ;  /* 0x0001080601007387 */ /* 0x000fe40000100a00 */
[----:B------:R-:W-:Y:S01]  /*28370*/  IMAD.MOV.U32 R15, RZ, RZ, R7 ;  /* 0x000000ffff0f7224 */ /* 0x000fe200078e0007 */
[----:B-1----:R-:W2:Y:S04]  /*28380*/  LDL.LU.64 R8, [R1+0x1640] ;  /* 0x0016400001087983 */ /* 0x002ea80000300a00 */
[----:B------:R-:W0:Y:S01]  /*28390*/  LDSM.16.M88.4 R4, [R0+0x17000] ;  /* 0x017000000004783b */ /* 0x000e220000000200 */
[----:B------:R-:W2:Y:S02]  /*283a0*/  LDL.LU.64 R10, [R1+0x1648] ;  /* 0x00164800010a7983 */ /* 0x000ea40000300a00 */
[----:B------:R-:W-:Y:S02]  /*283b0*/  STL [R1+0x5b20], R14 ;  /* 0x005b200e01007387 */ /* 0x000fe40000100800 */
[----:B------:R-:W-:Y:S01]  /*283c0*/  STL [R1+0x5af0], R15 ;  /* 0x005af00f01007387 */ /* 0x000fe20000100800 */
[----:B------:R-:W-:Y:S01]  /*283d0*/  STL.64 [R1+0xf0], R20 ;  /* 0x0000f01401007387 */ /* 0x000fe20000100a00 */
[----:B------:R-:W-:Y:S02]  /*283e0*/  STL.64 [R1+0xf8], R22 ;  /* 0x0000f81601007387 */ /* 0x000fe40000100a00 */
[----:B------:R-:W1:Y:S01]  /*283f0*/  LDSM.16.M88.4 R20, [R0+0x17800] ;  /* 0x017800000014783b */ /* 0x000e620000000200 */
[----:B0-----:R0:W-:Y:S03]  /*28400*/  STL.64 [R1+0xe0], R4 ;  /* 0x0000e00401007387 */ /* 0x0011e60000100a00 */
[----:B------:R3:W-:Y:S01]  /*28410*/  STL.64 [R1+0xe8], R6 ;  /* 0x0000e80601007387 */ /* 0x0007e20000100a00 */
[----:B0-----:R-:W4:Y:S01]  /*28420*/  LDL.LU.64 R4, [R1+0x15d0] ;  /* 0x0015d00001047983 */ /* 0x001f220000300a00 */
[----:B---3--:R-:W3:Y:S02]  /*28430*/  LDL.LU.64 R6, [R1+0x15d8] ;  /* 0x0015d80001067983 */ /* 0x008ee40000300a00 */
[----:B-1----:R-:W-:Y:S02]  /*28440*/  STL.64 [R1+0xd0], R20 ;  /* 0x0000d01401007387 */ /* 0x002fe40000100a00 */
[----:B------:R-:W-:Y:S02]  /*28450*/  STL.64 [R1+0xd8], R22 ;  /* 0x0000d81601007387 */ /* 0x000fe40000100a00 */
[----:B------:R-:W0:Y:S01]  /*28460*/  LDSM.16.MT88.4 R20, [R29+0x80] ;  /* 0x000080001d14783b */ /* 0x000e220000004200 */
[C---:B--2---:R-:W-:Y:S03]  /*28470*/  HMMA.16816.F32 R24, R16.reuse, R24, R8 ;  /* 0x000000181018723c */ /* 0x044fe60000001808 */
[----:B---3--:R-:W-:Y:S01]  /*28480*/  STL.64 [R1+0x6a88], R6 ;  /* 0x006a880601007387 */ /* 0x008fe20000100a00 */
[----:B----4-:R1:W-:Y:S03]  /*28490*/  STL.64 [R1+0x6a80], R4 ;  /* 0x006a800401007387 */ /* 0x0103e60000100a00 */
[----:B-1----:R-:W2:Y:S01]  /*284a0*/  LDL.LU.64 R4, [R1+0x15f0] ;  /* 0x0015f00001047983 */ /* 0x002ea20000300a00 */
[----:B------:R-:W2:Y:S02]  /*284b0*/  LDL.LU.64 R6, [R1+0x15f8] ;  /* 0x0015f80001067983 */ /* 0x000ea40000300a00 */
[----:B0-----:R-:W-:Y:S02]  /*284c0*/  STL.64 [R1+0x69e8], R22 ;  /* 0x0069e81601007387 */ /* 0x001fe40000100a00 */
[----:B------:R0:W-:Y:S02]  /*284d0*/  STL.64 [R1+0x69e0], R20 ;  /* 0x0069e01401007387 */ /* 0x0001e40000100a00 */
[----:B0-----:R-:W3:Y:S01]  /*284e0*/  LDL.LU.64 R20, [R1+0x1620] ;  /* 0x0016200001147983 */ /* 0x001ee20000300a00 */
[----:B------:R-:W3:Y:S02]  /*284f0*/  LDL.LU.64 R22, [R1+0x1628] ;  /* 0x0016280001167983 */ /* 0x000ee40000300a00 */
[----:B------:R-:W2:Y:S06]  /*28500*/  LDL.LU.64 R8, [R1+0x6a98] ;  /* 0x006a980001087983 */ /* 0x000eac0000300a00 */
[----:B------:R0:W-:Y:S01]  /*28510*/  STL.64 [R1+0x1580], R24 ;  /* 0x0015801801007387 */ /* 0x0001e20000100a00 */
[----:B------:R1:W-:Y:S04]  /*28520*/  STL.64 [R1+0x1588], R26 ;  /* 0x0015881a01007387 */ /* 0x0003e80000100a00 */
[----:B0-----:R-:W3:Y:S02]  /*28530*/  LDL.LU.64 R24, [R1+0x6a90] ;  /* 0x006a900001187983 */ /* 0x001ee40000300a00 */
[C---:B---3--:R-:W-:Y:S02]  /*28540*/  HMMA.16816.F32 R20, R16.reuse, R24, R20 ;  /* 0x000000181014723c */ /* 0x048fe40000001814 */
[----:B------:R-:W3:Y:S01]  /*28550*/  LDL.LU.64 R24, [R1+0xa50] ;  /* 0x000a500001187983 */ /* 0x000ee20000300a00 */
[----:B-1----:R-:W3:Y:S05]  /*28560*/  LDL.LU.64 R26, [R1+0xa58] ;  /* 0x000a5800011a7983 */ /* 0x002eea0000300a00 */
[C---:B--2---:R-:W-:Y:S11]  /*28570*/  HMMA.16816.F32 R8, R16.reuse, R8, R4 ;  /* 0x000000081008723c */ /* 0x044ff60000001804 */
[----:B------:R-:W-:Y:S05]  /*28580*/  @!UPT UIADD3 URZ, URZ, URZ, URZ ;  /* 0x0000003f3f3ff290 */ /* 0x000fea000fffe03f */
[----:B------:R-:W-:Y:S02]  /*28590*/  IMAD.MOV.U32 R0, RZ, RZ, R23 ;  /* 0x000000ffff007224 */ /* 0x000fe400078e0017 */
[----:B------:R-:W-:Y:S02]  /*285a0*/  IMAD.MOV.U32 R3, RZ, RZ, R21 ;  /* 0x000000ffff037224 */ /* 0x000fe400078e0015 */
[----:B------:R-:W-:Y:S02]  /*285b0*/  IMAD.MOV.U32 R14, RZ, RZ, R20 ;  /* 0x000000ffff0e7224 */ /* 0x000fe400078e0014 */
[----:B------:R-:W-:Y:S01]  /*285c0*/  IMAD.MOV.U32 R2, RZ, RZ, R22 ;  /* 0x000000ffff027224 */ /* 0x000fe200078e0016 */
[----:B------:R-:W2:Y:S01]  /*285d0*/  LDL.LU.64 R20, [R1+0xa40] ;  /* 0x000a400001147983 */ /* 0x000ea20000300a00 */
[----:B------:R-:W2:Y:S02]  /*285e0*/  LDL.LU.64 R22, [R1+0xa48] ;  /* 0x000a480001167983 */ /* 0x000ea40000300a00 */
[----:B------:R-:W-:Y:S02]  /*285f0*/  STL [R1+0x5b48], R0 ;  /* 0x005b480001007387 */ /* 0x000fe40000100800 */
[----:B------:R-:W-:Y:S01]  /*28600*/  STL [R1+0x5b44], R3 ;  /* 0x005b440301007387 */ /* 0x000fe20000100800 */
[----:B------:R-:W-:Y:S01]  /*28610*/  STL [R1+0x5b40], R2 ;  /* 0x005b400201007387 */ /* 0x000fe20000100800 */
[----:B------:R-:W4:Y:S02]  /*28620*/  LDL.LU.64 R6, [R1+0x6a88] ;  /* 0x006a880001067983 */ /* 0x000f240000300a00 */
[----:B------:R-:W4:Y:S02]  /*28630*/  LDL.LU.64 R4, [R1+0x6a80] ;  /* 0x006a800001047983 */ /* 0x000f240000300a00 */
[----:B------:R-:W-:Y:S01]  /*28640*/  STL.64 [R1+0x15f0], R8 ;  /* 0x0015f00801007387 */ /* 0x000fe20000100a00 */
[----:B------:R0:W-:Y:S04]  /*28650*/  STL.64 [R1+0x15f8], R10 ;  /* 0x0015f80a01007387 */ /* 0x0001e80000100a00 */
[----:B0-----:R-:W2:Y:S01]  /*28660*/  LDL.LU.64 R10, [R1+0x6a78] ;  /* 0x006a7800010a7983 */ /* 0x001ea20000300a00 */
[----:B------:R-:W3:Y:S01]  /*28670*/  LDL.LU.64 R8, [R1+0x6a70] ;  /* 0x006a700001087983 */ /* 0x000ee20000300a00 */
[C---:B----4-:R-:W-:Y:S11]  /*28680*/  HMMA.16816.F32 R4, R16.reuse, R12, R4 ;  /* 0x0000000c1004723c */ /* 0x050ff60000001804 */
[----:B------:R-:W-:Y:S11]  /*28690*/  @!UPT UIADD3 URZ, URZ, URZ, URZ ;  /* 0x0000003f3f3ff290 */ /* 0x000ff6000fffe03f */
[----:B------:R-:W-:Y:S01]  /*286a0*/  @!UPT UIADD3 URZ, URZ, URZ, URZ ;  /* 0x0000003f3f3ff290 */ /* 0x000fe2000fffe03f */
[----:B------:R0:W-:Y:S01]  /*286b0*/  STL [R1+0x1680], R4 ;  /* 0x0016800401007387 */ /* 0x0001e20000100800 */
[----:B------:R-:W-:Y:S02]  /*286c0*/  IMAD.MOV.U32 R3, RZ, RZ, R6 ;  /* 0x000000ffff037224 */ /* 0x000fe400078e0006 */
[----:B------:R-:W-:Y:S02]  /*286d0*/  IMAD.MOV.U32 R2, RZ, RZ, R7 ;  /* 0x000000ffff027224 */ /* 0x000fe400078e0007 */
[----:B------:R-:W-:Y:S01]  /*286e0*/  IMAD.MOV.U32 R0, RZ, RZ, R5 ;  /* 0x000000ffff007224 */ /* 0x000fe200078e0005 */
[----:B------:R-:W4:Y:S04]  /*286f0*/  LDL.LU.64 R6, [R1+0x6a68] ;  /* 0x006a680001067983 */ /* 0x000f280000300a00 */
[----:B0-----:R-:W2:Y:S01]  /*28700*/  LDL.LU.64 R4, [R1+0x6a60] ;  /* 0x006a600001047983 */ /* 0x001ea20000300a00 */
[----:B------:R-:W-:Y:S02]  /*28710*/  STL [R1+0x6a00], R14 ;  /* 0x006a000e01007387 */ /* 0x000fe40000100800 */
[----:B------:R2:W-:Y:S02]  /*28720*/  STL.64 [R1+0x69f8], R12 ;  /* 0x0069f80c01007387 */ /* 0x0005e40000100a00 */
[----:B------:R-:W-:Y:S01]  /*28730*/  STL [R1+0x5be4], R2 ;  /* 0x005be40201007387 */ /* 0x000fe20000100800 */
[----:B------:R-:W-:Y:S01]  /*28740*/  STL [R1+0x5be0], R3 ;  /* 0x005be00301007387 */ /* 0x000fe20000100800 */
[----:B------:R-:W-:Y:S01]  /*28750*/  STL [R1+0x5ba0], R0 ;  /* 0x005ba00001007387 */ /* 0x000fe20000100800 */
[C---:B---3--:R-:W-:Y:S08]  /*28760*/  HMMA.16816.F32 R24, R16.reuse, R8, R24 ;  /* 0x000000081018723c */ /* 0x048ff00000001818 */
[----:B--2---:R-:W-:Y:S01]  /*28770*/  HMMA.16816.F32 R12, R16, R4, R20 ;  /* 0x00000004100c723c */ /* 0x004fe20000001814 */
[----:B------:R-:W2:Y:S11]  /*28780*/  LDL.64 R20, [R1+0x100] ;  /* 0x0001000001147983 */ /* 0x000eb60000100a00 */
[----:B------:R-:W-:Y:S03]  /*28790*/  @!UPT UIADD3 URZ, URZ, URZ, URZ ;  /* 0x0000003f3f3ff290 */ /* 0x000fe6000fffe03f */
[----:B------:R-:W-:Y:S02]  /*287a0*/  STL.64 [R1+0x1660], R24 ;  /* 0x0016601801007387 */ /* 0x000fe40000100a00 */
[----:B------:R-:W-:Y:S02]  /*287b0*/  STL.64 [R1+0x1668], R26 ;  /* 0x0016681a01007387 */ /* 0x000fe40000100a00 */
[----:B------:R-:W0:Y:S04]  /*287c0*/  LDSM.16.MT88.4 R24, [R29+0x100] ;  /* 0x000100001d18783b */ /* 0x000e280000004200 */
[----:B--2---:R1:W-:Y:S01]  /*287d0*/  STL.64 [R1+0x6a10], R20 ;  /* 0x006a101401007387 */ /* 0x0043e20000100a00 */
[----:B------:R-:W-:Y:S02]  /*287e0*/  STL.64 [R1+0x1640], R12 ;  /* 0x0016400c01007387 */ /* 0x000fe40000100a00 */
[----:B------:R-:W-:Y:S02]  /*287f0*/  STL.64 [R1+0x1648], R14 ;  /* 0x0016480e01007387 */ /* 0x000fe40000100a00 */
[----:B-1----:R-:W-:-:S02]  /*28800*/  IMAD.MOV.U32 R20, RZ, RZ, R11 ;  /* 0x000000ffff147224 */ /* 0x002fc400078e000b */
[----:B------:R-:W-:-:S05]  /*28810*/  IMAD.MOV.U32 R21, RZ, RZ, R10 ;  /* 0x000000ffff157224 */ /* 0x000fca00078e000a */
[----:B------:R1:W-:Y:S04]  /*28820*/  STL.64 [R1+0x6a20], R20 ;  /* 0x006a201401007387 */ /* 0x0003e80000100a00 */
[----:B-1----:R-:W2:Y:S04]  /*28830*/  LDL.64 R20, [R1+0x120] ;  /* 0x0001200001147983 */ /* 0x002ea80000100a00 */
[----:B--2---:R1:W-:Y:S01]  /*28840*/  STL.64 [R1+0x6a38], R20 ;  /* 0x006a381401007387 */ /* 0x0043e20000100a00 */
[----:B------:R-:W2:Y:S03]  /*28850*/  LDL.64 R12, [R1+0xf0] ;  /* 0x0000f000010c7983 */ /* 0x000ea60000100a00 */
[----:B-1----:R-:W3:Y:S04]  /*28860*/  LDL.64 R20, [R1+0x150] ;  /* 0x0001500001147983 */ /* 0x002ee80000100a00 */
[----:B--2---:R1:W-:Y:S04]  /*28870*/  STL.64 [R1+0x6a08], R12 ;  /* 0x006a080c01007387 */ /* 0x0043e80000100a00 */
[----:B-1----:R-:W2:Y:S01]  /*28880*/  LDL.LU.64 R12, [R1+0xa20] ;  /* 0x000a2000010c7983 */ /* 0x002ea20000300a00 */
[----:B------:R-:W2:Y:S02]  /*28890*/  LDL.LU.64 R14, [R1+0xa28] ;  /* 0x000a2800010e7983 */ /* 0x000ea40000300a00 */
[----:B------:R-:W-:Y:S02]  /*288a0*/  STL [R1+0x697c], R4 ;  /* 0x00697c0401007387 */ /* 0x000fe40000100800 */
[----:B------:R-:W-:Y:S01]  /*288b0*/  STL [R1+0x6978], R5 ;  /* 0x0069780501007387 */ /* 0x000fe20000100800 */
[----:B------:R-:W-:Y:S01]  /*288c0*/  STL [R1+0x6974], R29 ;  /* 0x0069741d01007387 */ /* 0x000fe20000100800 */
[----:B0-----:R-:W-:Y:S02]  /*288d0*/  STL.64 [R1+0x68d0], R26 ;  /* 0x0068d01a01007387 */ /* 0x001fe40000100a00 */
[----:B------:R0:W-:Y:S02]  /*288e0*/  STL.64 [R1+0x68c8], R24 ;  /* 0x0068c81801007387 */ /* 0x0001e40000100a00 */
[----:B0-----:R-:W2:Y:S01]  /*288f0*/  LDL.64 R24, [R1+0xe0] ;  /* 0x0000e00001187983 */ /* 0x001ea20000100a00 */
[----:B----4-:R-:W-:-:S02]  /*28900*/  IMAD.MOV.U32 R4, RZ, RZ, R7 ;  /* 0x000000ffff047224 */ /* 0x010fc400078e0007 */
[----:B------:R-:W-:Y:S01]  /*28910*/  IMAD.MOV.U32 R5, RZ, RZ, R6 ;  /* 0x000000ffff057224 */ /* 0x000fe200078e0006 */
[----:B--2---:R0:W-:Y:S04]  /*28920*/  STL.64 [R1+0x6a18], R24 ;  /* 0x006a181801007387 */ /* 0x0041e80000100a00 */
[----:B0-----:R-:W2:Y:S01]  /*28930*/  LDL.LU.64 R24, [R1+0xa30] ;  /* 0x000a300001187983 */ /* 0x001ea20000300a00 */
[----:B------:R-:W2:Y:S02]  /*28940*/  LDL.LU.64 R26, [R1+0xa38] ;  /* 0x000a3800011a7983 */ /* 0x000ea40000300a00 */
[----:B---3--:R-:W-:Y:S02]  /*28950*/  IMAD.MOV.U32 R2, RZ, RZ, R20 ;  /* 0x000000ffff027224 */ /* 0x008fe400078e0014 */
[----:B------:R-:W-:Y:S01]  /*28960*/  IMAD.MOV.U32 R0, RZ, RZ, R21 ;  /* 0x000000ffff007224 */ /* 0x000fe200078e0015 */
[C---:B--2---:R-:W-:Y:S08]  /*28970*/  HMMA.16816.F32 R24, R16.reuse, R4, R24 ;  /* 0x000000041018723c */ /* 0x044ff00000001818 */
[----:B------:R-:W-:Y:S11]  /*28980*/  HMMA.16816.F32 R4, R16, R20, R12 ;  /* 0x000000141004723c */ /* 0x000ff6000000180c */
[----:B------:R-:W-:Y:S04]  /*28990*/  @!UPT UIADD3 URZ, URZ, URZ, URZ ;  /* 0x0000003f3f3ff290 */ /* 0x000fe8000fffe03f */
[----:B------:R-:W-:Y:S01]  /*289a0*/  STL.64 [R1+0x1690], R24 ;  /* 0x0016901801007387 */ /* 0x000fe20000100a00 */
[----:B------:R-:W-:Y:S07]  /*289b0*/  STL.64 [R1+0x1698], R26 ;  /* 0x0016981a01007387 */ /* 0x000fee0000100a00 */
[----:B------:R0:W-:Y:S02]  /*289c0*/  STL.64 [R1+0x1620], R4 ;  /* 0x0016200401007387 */ /* 0x0001e40000100a00 */
[----:B------:R-:W-:-:S02]  /*289d0*/  IMAD.MOV.U32 R10, RZ, RZ, R6 ;  /* 0x000000ffff0a7224 */ /* 0x000fc400078e0006 */
[----:B------:R-:W-:Y:S01]  /*289e0*/  IMAD.MOV.U32 R11, RZ, RZ, R7 ;  /* 0x000000ffff0b7224 */ /* 0x000fe200078e0007 */
[----:B0-----:R-:W2:Y:S01]  /*289f0*/  LDL.LU.64 R4, [R1+0xa10] ;  /* 0x000a100001047983 */ /* 0x001ea20000300a00 */
[----:B------:R-:W2:Y:S02]  /*28a00*/  LDL.LU.64 R6, [R1+0xa18] ;  /* 0x000a180001067983 */ /* 0x000ea40000300a00 */
[----:B------:R-:W3:Y:S02]  /*28a10*/  LDL.LU.64 R20, [R1+0xa00] ;  /* 0x000a000001147983 */ /* 0x000ee40000300a00 */
[----:B------:R-:W4:Y:S02]  /*28a20*/  LDL.LU.64 R22, [R1+0xa08] ;  /* 0x000a080001167983 */ /* 0x000f240000300a00 */
[----:B----4-:R-:W-:Y:S01]  /*28a30*/  STL.64 [R1+0x6a58], R22 ;  /* 0x006a581601007387 */ /* 0x010fe20000100a00 */
[----:B---3--:R0:W-:Y:S03]  /*28a40*/  STL.64 [R1+0x6a50], R20 ;  /* 0x006a501401007387 */ /* 0x0081e60000100a00 */
[----:B0-----:R-:W2:Y:S01]  /*28a50*/  LDL.64 R20, [R1+0x140] ;  /* 0x0001400001147983 */ /* 0x001ea20000100a00 */
[----:B------:R-:W3:Y:S02]  /*28a60*/  LDL.LU.64 R24, [R1+0x9e0] ;  /* 0x0009e00001187983 */ /* 0x000ee40000300a00 */
[----:B------:R-:W4:Y:S02]  /*28a70*/  LDL.LU.64 R26, [R1+0x9e8] ;  /* 0x0009e800011a7983 */ /* 0x000f240000300a00 */
[----:B----4-:R-:W-:Y:S01]  /*28a80*/  STL.64 [R1+0x6a30], R26 ;  /* 0x006a301a01007387 */ /* 0x010fe20000100a00 */
[----:B---3--:R0:W-:Y:S03]  /*28a90*/  STL.64 [R1+0x6a28], R24 ;  /* 0x006a281801007387 */ /* 0x0081e60000100a00 */
[----:B0-----:R-:W3:Y:S01]  /*28aa0*/  LDL.LU.64 R24, [R1+0x9f0] ;  /* 0x0009f00001187983 */ /* 0x001ee20000300a00 */
[----:B------:R-:W4:Y:S01]  /*28ab0*/  LDL.LU.64 R26, [R1+0x9f8] ;  /* 0x0009f800011a7983 */ /* 0x000f220000300a00 */
[----:B--2---:R-:W-:Y:S01]  /*28ac0*/  HMMA.16816.F32 R4, R16, R20, R4 ;  /* 0x000000141004723c */ /* 0x004fe20000001804 */
[----:B------:R-:W-:Y:S01]  /*28ad0*/  IMAD.MOV.U32 R3, RZ, RZ, R21 ;  /* 0x000000ffff037224 */ /* 0x000fe200078e0015 */
[----:B----4-:R-:W-:Y:S01]  /*28ae0*/  STL.64 [R1+0x6a48], R26 ;  /* 0x006a481a01007387 */ /* 0x010fe20000100a00 */
[----:B---3--:R0:W-:Y:S03]  /*28af0*/  STL.64 [R1+0x6a40], R24 ;  /* 0x006a401801007387 */ /* 0x0081e60000100a00 */
[----:B0-----:R-:W2:Y:S01]  /*28b00*/  LDL.64 R24, [R1+0x130] ;  /* 0x0001300001187983 */ /* 0x001ea20000100a00 */
[----:B------:R-:W3:Y:S02]  /*28b10*/  LDL.LU.64 R12, [R1+0x9b0] ;  /* 0x0009b000010c7983 */ /* 0x000ee40000300a00 */
[----:B------:R-:W3:Y:S02]  /*28b20*/  LDL.LU.64 R14, [R1+0x9b8] ;  /* 0x0009b800010e7983 */ /* 0x000ee40000300a00 */
[----:B------:R-:W-:Y:S01]  /*28b30*/  STL [R1+0x6980], R2 ;  /* 0x0069800201007387 */ /* 0x000fe20000100800 */
[----:B------:R-:W-:Y:S01]  /*28b40*/  STL [R1+0x6970], R0 ;  /* 0x0069700001007387 */ /* 0x000fe20000100800 */
[----:B------:R-:W-:Y:S02]  /*28b50*/  STL [R1+0x5adc], R11 ;  /* 0x005adc0b01007387 */ /* 0x000fe40000100800 */
[----:B------:R-:W-:Y:S08]  /*28b60*/  STL [R1+0x5ad8], R10 ;  /* 0x005ad80a01007387 */ /* 0x000ff00000100800 */
[----:B------:R-:W-:Y:S01]  /*28b70*/  STL.64 [R1+0x15d0], R4 ;  /* 0x0015d00401007387 */ /* 0x000fe20000100a00 */
[----:B------:R0:W-:Y:S01]  /*28b80*/  STL.64 [R1+0x15d8], R6 ;  /* 0x0015d80601007387 */ /* 0x0001e20000100a00 */
[----:B------:R-:W4:Y:S02]  /*28b90*/  LDL.LU.64 R22, [R1+0x6a58] ;  /* 0x006a580001167983 */ /* 0x000f240000300a00 */
[----:B0-----:R-:W-:-:S02]  /*28ba0*/  IMAD.MOV.U32 R6, RZ, RZ, R20 ;  /* 0x000000ffff067224 */ /* 0x001fc400078e0014 */
[----:B------:R-:W4:Y:S01]  /*28bb0*/  LDL.LU.64 R20, [R1+0x6a50] ;  /* 0x006a500001147983 */ /* 0x000f220000300a00 */
[----:B------:R-:W3:Y:S02]  /*28bc0*/  LDL.LU.64 R26, [R1+0x6a48] ;  /* 0x006a4800011a7983 */ /* 0x000ee40000300a00 */
[----:B--2---:R-:W-:Y:S02]  /*28bd0*/  IMAD.MOV.U32 R28, RZ, RZ, R24 ;  /* 0x000000ffff1c7224 */ /* 0x004fe400078e0018 */
[----:B------:R-:W-:Y:S01]  /*28be0*/  IMAD.MOV.U32 R7, RZ, RZ, R25 ;  /* 0x000000ffff077224 */ /* 0x000fe200078e0019 */
[----:B----4-:R-:W-:Y:S01]  /*28bf0*/  HMMA.16816.F32 R20, R16, R24, R20 ;  /* 0x000000181014723c */ /* 0x010fe20000001814 */
[----:B------:R-:W3:Y:S11]  /*28c00*/  LDL.LU.64 R24, [R1+0x6a40] ;  /* 0x006a400001187983 */ /* 0x000ef60000300a00 */
[----:B------:R-:W-:Y:S11]  /*28c10*/  @!UPT UIADD3 URZ, URZ, URZ, URZ ;  /* 0x0000003f3f3ff290 */ /* 0x000ff6000fffe03f */
[----:B------:R0:W-:Y:S04]  /*28c20*/  STL.64 [R1+0x15a0], R20 ;  /* 0x0015a01401007387 */ /* 0x0001e80000100a00 */
[----:B0-----:R-:W3:Y:S01]  /*28c30*/  LDL.LU.64 R20, [R1+0x6a38] ;  /* 0x006a380001147983 */ /* 0x001ee20000300a00 */
[----:B------:R-:W-:Y:S02]  /*28c40*/  IMAD.MOV.U32 R10, RZ, RZ, R23 ;  /* 0x000000ffff0a7224 */ /* 0x000fe400078e0017 */
[----:B------:R-:W-:-:S03]  /*28c50*/  IMAD.MOV.U32 R11, RZ, RZ, R22 ;  /* 0x000000ffff0b7224 */ /* 0x000fc600078e0016 */
[----:B------:R-:W-:Y:S02]  /*28c60*/  STL [R1+0x5aec], R10 ;  /* 0x005aec0a01007387 */ /* 0x000fe40000100800 */
[----:B------:R-:W-:Y:S01]  /*28c70*/  STL [R1+0x5ae8], R11 ;  /* 0x005ae80b01007387 */ /* 0x000fe20000100800 */
[C---:B---3--:R-:W-:Y:S01]  /*28c80*/  HMMA.16816.F32 R24, R16.reuse, R20, R24 ;  /* 0x000000141018723c */ /* 0x048fe20000001818 */
[----:B------:R-:W-:Y:S11]  /*28c90*/  IMAD.MOV.U32 R0, RZ, RZ, R20 ;  /* 0x000000ffff007224 */ /* 0x000ff600078e0014 */
[----:B------:R-:W-:Y:S11]  /*28ca0*/  @!UPT UIADD3 URZ, URZ, URZ, URZ ;  /* 0x0000003f3f3ff290 */ /* 0x000ff6000fffe03f */
[----:B------:R-:W-:Y:S01]  /*28cb0*/  STL.64 [R1+0x1570], R24 ;  /* 0x0015701801007387 */ /* 0x000fe20000100a00 */
[----:B------:R0:W-:Y:S03]  /*28cc0*/  STL.64 [R1+0x1578], R26 ;  /* 0x0015781a01007387 */ /* 0x0001e60000100a00 */
[----:B0-----:R-:W2:Y:S01]  /*28cd0*/  LDL.LU.64 R26, [R1+0x6a30] ;  /* 0x006a3000011a7983 */ /* 0x001ea20000300a00 */
[----:B------:R-:W2:Y:S02]  /*28ce0*/  LDL.LU.64 R24, [R1+0x6a28] ;  /* 0x006a280001187983 */ /* 0x000ea40000300a00 */
[----:B------:R-:W2:Y:S02]  /*28cf0*/  LDL.LU.64 R20, [R1+0x6a20] ;  /* 0x006a200001147983 */ /* 0x000ea40000300a00 */
[C---:B--2---:R-:W-:Y:S01]  /*28d00*/  HMMA.16816.F32 R20, R16.reuse, R20, R24 ;  /* 0x000000141014723c */ /* 0x044fe20000001818 */
[----:B------:R-:W2:Y:S11]  /*28d10*/  LDL.LU.64 R24, [R1+0x6a18] ;  /* 0x006a180001187983 */ /* 0x000eb60000300a00 */
[----:B------:R-:W-:Y:S11]  /*28d20*/  @!UPT UIADD3 URZ, URZ, URZ, URZ ;  /* 0x0000003f3f3ff290 */ /* 0x000ff6000fffe03f */
[----:B------:R0:W-:Y:S01]  /*28d30*/  STL.64 [R1+0x1530], R20 ;  /* 0x0015301401007387 */ /* 0x0001e20000100a00 */
[----:B------:R-:W-:Y:S03]  /*28d40*/  STL.64 [R1+0x1538], R22 ;  /* 0x0015381601007387 */ /* 0x000fe60000100a00 */
[----:B0-----:R-:W3:Y:S02]  /*28d50*/  LDL.LU.64 R20, [R1+0x6a10] ;  /* 0x006a100001147983 */ /* 0x001ee40000300a00 */
[----:B---3--:R-:W-:Y:S01]  /*28d60*/  HMMA.16816.F32 R12, R16, R20, R12 ;  /* 0x00000014100c723c */ /* 0x008fe2000000180c */
[----:B------:R-:W-:Y:S02]  /*28d70*/  IMAD.MOV.U32 R5, RZ, RZ, R20 ;  /* 0x000000ffff057224 */ /* 0x000fe400078e0014 */
[----:B------:R-:W-:Y:S11]  /*28d80*/  IMAD.MOV.U32 R29, RZ, RZ, R21 ;  /* 0x000000ffff1d7224 */ /* 0x000ff600078e0015 */
[----:B------:R-:W-:Y:S09]  /*28d90*/  @!UPT UIADD3 URZ, URZ, URZ, URZ ;  /* 0x0000003f3f3ff290 */ /* 0x000ff2000fffe03f */
[----:B------:R0:W-:Y:S01]  /*28da0*/  STL.64 [R1+0x1520], R12 ;  /* 0x0015200c01007387 */ /* 0x0001e20000100a00 */
[----:B------:R-:W-:Y:S03]  /*28db0*/  STL.64 [R1+0x1528], R14 ;  /* 0x0015280e01007387 */ /* 0x000fe60000100a00 */
[----:B0-----:R-:W3:Y:S01]  /*28dc0*/  LDL.LU.64 R12, [R1+0x6a08] ;  /* 0x006a0800010c7983 */ /* 0x001ee20000300a00 */
[----:B------:R-:W4:Y:S03]  /*28dd0*/  LDL.64 R20, [R1+0xd0] ;  /* 0x0000d00001147983 */ /* 0x000f260000100a00 */
[----:B----4-:R0:W-:Y:S04]  /*28de0*/  STL.64 [R1+0x69f0], R20 ;  /* 0x0069f01401007387 */ /* 0x0101e80000100a00 */
[----:B0-----:R-:W4:Y:S01]  /*28df0*/  LDL.LU.64 R20, [R1+0x9a0] ;  /* 0x0009a00001147983 */ /* 0x001f220000300a00 */
[----:B------:R-:W4:Y:S02]  /*28e00*/  LDL.LU.64 R22, [R1+0x9a8] ;  /* 0x0009a80001167983 */ /* 0x000f240000300a00 */
[----:B---3--:R-:W-:-:S02]  /*28e10*/  IMAD.MOV.U32 R2, RZ, RZ, R12 ;  /* 0x000000ffff027224 */ /* 0x008fc400078e000c */
[----:B------:R-:W-:Y:S01]  /*28e20*/  IMAD.MOV.U32 R4, RZ, RZ, R13 ;  /* 0x000000ffff047224 */ /* 0x000fe200078e000d */
[----:B------:R-:W3:Y:S01]  /*28e30*/  LDL.LU R14, [R1+0x6a00] ;  /* 0x006a0000010e7983 */ /* 0x000ee20000300800 */
[C---:B----4-:R-:W-:Y:S03]  /*28e40*/  HMMA.16816.F32 R20, R16.reuse, R12, R20 ;  /* 0x0000000c1014723c */ /* 0x050fe60000001814 */
[----:B------:R-:W4:Y:S11]  /*28e50*/  LDL.LU.64 R12, [R1+0x69f8] ;  /* 0x0069f800010c7983 */ /* 0x000f360000300a00 */
[----:B------:R-:W-:Y:S10]  /*28e60*/  @!UPT UIADD3 URZ, URZ, URZ, URZ ;  /* 0x0000003f3f3ff290 */ /* 0x000ff4000fffe03f */
[----:B------:R-:W-:Y:S02]  /*28e70*/  IMAD.MOV.U32 R10, RZ, RZ, R22 ;  /* 0x000000ffff0a7224 */ /* 0x000fe400078e0016 */
[----:B------:R-:W-:Y:S02]  /*28e80*/  IMAD.MOV.U32 R11, RZ, RZ, R23 ;  /* 0x000000ffff0b7224 */ /* 0x000fe400078e0017 */
[----:B------:R-:W-:Y:S01]  /*28e90*/  IMAD.MOV.U32 R15, RZ, RZ, R20 ;  /* 0x000000ffff0f7224 */ /* 0x000fe200078e0014 */
[----:B------:R0:W-:Y:S04]  /*28ea0*/  STL [R1+0x1504], R21 ;  /* 0x0015041501007387 */ /* 0x0001e80000100800 */
[----:B0-----:R-:W2:Y:S01]  /*28eb0*/  LDL.LU.64 R20, [R1+0x990] ;  /* 0x0009900001147983 */ /* 0x001ea20000300a00 */
[----:B------:R-:W2:Y:S02]  /*28ec0*/  LDL.LU.64 R22, [R1+0x998] ;  /* 0x0009980001167983 */ /* 0x000ea40000300a00 */
[----:B------:R-:W-:Y:S02]  /*28ed0*/  STL.64 [R1+0x69b0], R10 ;  /* 0x0069b00a01007387 */ /* 0x000fe40000100a00 */
[----:B------:R0:W-:Y:S02]  /*28ee0*/  STL.64 [R1+0x69a8], R8 ;  /* 0x0069a80801007387 */ /* 0x0001e40000100a00 */
[----:B0-----:R-:W2:Y:S04]  /*28ef0*/  LDL R8, [R1+0x10] ;  /* 0x0000100001087983 */ /* 0x001ea80000100800 */
[----:B------:R-:W2:Y:S04]  /*28f00*/  LDL R9, [R1+0x14] ;  /* 0x0000140001097983 */ /* 0x000ea80000100800 */
[----:B--2---:R0:W-:Y:S04]  /*28f10*/  STL.64 [R1+0x69c8], R8 ;  /* 0x0069c80801007387 */ /* 0x0041e80000100a00 */
[----:B0-----:R-:W2:Y:S04]  /*28f20*/  LDL R8, [R1+0x20] ;  /* 0x0000200001087983 */ /* 0x001ea80000100800 */
[----:B------:R-:W2:Y:S01]  /*28f30*/  LDL R9, [R1+0x24] ;  /* 0x0000240001097983 */ /* 0x000ea20000100800 */
[----:B---3--:R-:W-:Y:S02]  /*28f40*/  STL.64 [R1+0x69a0], R14 ;  /* 0x0069a00e01007387 */ /* 0x008fe40000100a00 */
[----:B----4-:R0:W-:Y:S02]  /*28f50*/  STL.64 [R1+0x6998], R12 ;  /* 0x0069980c01007387 */ /* 0x0101e40000100a00 */
[----:B0-----:R-:W3:Y:S01]  /*28f60*/  LDL.LU.64 R12, [R1+0x16c0] ;  /* 0x0016c000010c7983 */ /* 0x001ee20000300a00 */
[----:B------:R-:W4:Y:S01]  /*28f70*/  LDL.LU.64 R14, [R1+0x16c8] ;  /* 0x0016c800010e7983 */ /* 0x000f220000300a00 */
[C---:B------:R-:W-:Y:S02]  /*28f80*/  HMMA.16816.F32 R20, R16.reuse, R24, R20 ;  /* 0x000000181014723c */ /* 0x040fe40000001814 */
[----:B----4-:R-:W-:Y:S01]  /*28f90*/  STL.64 [R1+0x69c0], R14 ;  /* 0x0069c00e01007387 */ /* 0x010fe20000100a00 */
[----:B---3--:R0:W-:Y:S03]  /*28fa0*/  STL.64 [R1+0x69b8], R12 ;  /* 0x0069b80c01007387 */ /* 0x0081e60000100a00 */
[----:B0-----:R-:W3:Y:S01]  /*28fb0*/  LDL.LU.64 R12, [R1+0x16d0] ;  /* 0x0016d000010c7983 */ /* 0x001ee20000300a00 */
[----:B------:R-:W4:Y:S03]  /*28fc0*/  LDL.LU.64 R14, [R1+0x16d8] ;  /* 0x0016d800010e7983 */ /* 0x000f260000300a00 */
[----:B----4-:R-:W-:Y:S01]  /*28fd0*/  STL.64 [R1+0x69d8], R14 ;  /* 0x0069d80e01007387 */ /* 0x010fe20000100a00 */
[----:B---3--:R0:W-:Y:S03]  /*28fe0*/  STL.64 [R1+0x69d0], R12 ;  /* 0x0069d00c01007387 */ /* 0x0081e60000100a00 */
[----:B0-----:R-:W2:Y:S01]  /*28ff0*/  LDL.LU.64 R12, [R1+0x16e0] ;  /* 0x0016e000010c7983 */ /* 0x001ea20000300a00 */
[----:B------:R-:W2:Y:S02]  /*29000*/  LDL.LU.64 R14, [R1+0x16e8] ;  /* 0x0016e800010e7983 */ /* 0x000ea40000300a00 */
[----:B------:R-:W-:Y:S02]  /*29010*/  STL.64 [R1+0x6990], R6 ;  /* 0x0069900601007387 */ /* 0x000fe40000100a00 */
[----:B------:R0:W-:Y:S02]  /*29020*/  STL.64 [R1+0x6988], R4 ;  /* 0x0069880401007387 */ /* 0x0001e40000100a00 */
[----:B0-----:R-:W3:Y:S01]  /*29030*/  LDL.LU.64 R4, [R1+0x16b0] ;  /* 0x0016b00001047983 */ /* 0x001ee20000300a00 */
[----:B------:R-:W3:Y:S02]  /*29040*/  LDL.LU.64 R6, [R1+0x16b8] ;  /* 0x0016b80001067983 */ /* 0x000ee40000300a00 */
[----:B------:R0:W-:Y:S02]  /*29050*/  STL.64 [R1+0x14f0], R20 ;  /* 0x0014f01401007387 */ /* 0x0001e40000100a00 */
[----:B------:R-:W-:Y:S01]  /*29060*/  STL.64 [R1+0x14f8], R22 ;  /* 0x0014f81601007387 */ /* 0x000fe20000100a00 */
[----:B0-----:R-:W4:Y:S01]  /*29070*/  LDL.LU.64 R20, [R1+0x69f0] ;  /* 0x0069f00001147983 */ /* 0x001f220000300a00 */
[----:B------:R0:W-:Y:S03]  /*29080*/  STL.64 [R1+0x68d8], R24 ;  /* 0x0068d81801007387 */ /* 0x0001e60000100a00 */
[----:B0-----:R-:W4:Y:S01]  /*29090*/  LDL.LU.64 R24, [R1+0x980] ;  /* 0x0009800001187983 */ /* 0x001f220000300a00 */
[----:B------:R-:W4:Y:S02]  /*290a0*/  LDL.LU.64 R26, [R1+0x988] ;  /* 0x00098800011a7983 */ /* 0x000f240000300a00 */
[----:B----4-:R-:W-:Y:S07]  /*290b0*/  HMMA.16816.F32 R16, R16, R20, R24 ;  /* 0x000000141010723c */ /* 0x010fee0000001818 */
[----:B------:R-:W-:-:S02]  /*290c0*/  IMAD.MOV.U32 R27, RZ, RZ, R20 ;  /* 0x000000ffff1b7224 */ /* 0x000fc400078e0014 */
[----:B------:R-:W-:Y:S11]  /*290d0*/  IMAD.MOV.U32 R26, RZ, RZ, R21 ;  /* 0x000000ffff1a7224 */ /* 0x000ff600078e0015 */
[----:B------:R-:W-:Y:S03]  /*290e0*/  @!UPT UIADD3 URZ, URZ, URZ, URZ ;  /* 0x0000003f3f3ff290 */ /* 0x000fe6000fffe03f */
[----:B------:R0:W-:Y:S01]  /*290f0*/  STL.64 [R1+0x14b0], R16 ;  /* 0x0014b01001007387 */ /* 0x0001e20000100a00 */
[----:B------:R-:W-:Y:S02]  /*29100*/  STL.64 [R1+0x14b8], R18 ;  /* 0x0014b81201007387 */ /* 0x000fe40000100a00 */
[----:B------:R-:W2:Y:S02]  /*29110*/  LDL.LU.64 R22, [R1+0x69e8] ;  /* 0x0069e80001167983 */ /* 0x000ea40000300a00 */
[----:B------:R-:W2:Y:S01]  /*29120*/  LDL.LU.64 R20, [R1+0x69e0] ;  /* 0x0069e00001147983 */ /* 0x000ea20000300a00 */
[----:B0-----:R-:W4:Y:S04]  /*29130*/  LDL R16, [R1] ;  /* 0x0000000001107983 */ /* 0x001f280000100800 */
[----:B------:R-:W4:Y:S01]  /*29140*/  LDL R17, [R1+0x4] ;  /* 0x0000040001117983 */ /* 0x000f220000100800 */
[C---:B--2---:R-:W-:Y:S03]  /*29150*/  HMMA.16816.F32 R8, R20.reuse, R8, R12 ;  /* 0x000000081408723c */ /* 0x044fe6000000180c */
[----:B------:R-:W2:Y:S01]  /*29160*/  LDL.LU.64 R14, [R1+0x69d8] ;  /* 0x0069d800010e7983 */ /* 0x000ea20000300a00 */
[----:B------:R-:W2:Y:S11]  /*29170*/  LDL.LU.64 R12, [R1+0x69d0] ;  /* 0x0069d000010c7983 */ /* 0x000eb60000300a00 */
[----:B------:R-:W-:Y:S08]  /*29180*/  @!UPT UIADD3 URZ, URZ, URZ, URZ ;  /* 0x0000003f3f3ff290 */ /* 0x000ff0000fffe03f */
[----:B------:R0:W-:Y:S01]  /*29190*/  STL.64 [R1+0x1490], R8 ;  /* 0x0014900801007387 */ /* 0x0001e20000100a00 */
[----:B------:R2:W-:Y:S03]  /*291a0*/  STL.64 [R1+0x1498], R10 ;  /* 0x0014980a01007387 */ /* 0x0005e60000100a00 */
[----:B0-----:R-:W2:Y:S02]  /*291b0*/  LDL.LU.64 R8, [R1+0x69c8] ;  /* 0x0069c80001087983 */ /* 0x001ea40000300a00 */
[C---:B--2---:R-:W-:Y:S02]  /*291c0*/  HMMA.16816.F32 R8, R20.reuse, R8, R12 ;  /* 0x000000081408723c */ /* 0x044fe4000000180c */
[----:B------:R-:W4:Y:S01]  /*291d0*/  LDL.LU.64 R14, [R1+0x69c0] ;  /* 0x0069c000010e7983 */ /* 0x000f220000300a00 */
[----:B------:R-:W4:Y:S11]  /*291e0*/  LDL.LU.64 R12, [R1+0x69b8] ;  /* 0x0069b800010c7983 */ /* 0x000f360000300a00 */
[----:B------:R-:W-:Y:S09]  /*291f0*/  @!UPT UIADD3 URZ, URZ, URZ, URZ ;  /* 0x0000003f3f3ff290 */ /* 0x000ff2000fffe03f */
[----:B------:R-:W-:Y:S01]  /*29200*/  STL.64 [R1+0x1470], R8 ;  /* 0x0014700801007387 */ /* 0x000fe20000100a00 */
[----:B------:R0:W-:Y:S03]  /*29210*/  STL.64 [R1+0x1478], R10 ;  /* 0x0014780a01007387 */ /* 0x0001e60000100a00 */
[----:B0-----:R-:W2:Y:S01]  /*29220*/  LDL.LU.64 R10, [R1+0x69b0] ;  /* 0x0069b000010a7983 */ /* 0x001ea20000300a00 */
[----:B------:R-:W2:Y:S01]  /*29230*/  LDL.LU.64 R8, [R1+0x69a8] ;  /* 0x0069a80001087983 */ /* 0x000ea20000300a00 */
[C---:B----4-:R-:W-:Y:S02]  /*29240*/  HMMA.16816.F32 R16, R20.reuse, R16, R12 ;  /* 0x000000101410723c */ /* 0x050fe4000000180c */
[----:B------:R-:W4:Y:S01]  /*29250*/  LDL.LU.64 R14, [R1+0x69a0] ;  /* 0x0069a000010e7983 */ /* 0x000f220000300a00 */
[----:B------:R-:W3:Y:S11]  /*29260*/  LDL.LU.64 R12, [R1+0x6998] ;  /* 0x00699800010c7983 */ /* 0x000ef60000300a00 */
[----:B------:R-:W-:Y:S09]  /*29270*/  @!UPT UIADD3 URZ, URZ, URZ, URZ ;  /* 0x0000003f3f3ff290 */ /* 0x000ff2000fffe03f */
[----:B------:R0:W-:Y:S01]  /*29280*/  STL.64 [R1+0x1450], R16 ;  /* 0x0014501001007387 */ /* 0x0001e20000100a00 */
[----:B------:R1:W-:Y:S03]  /*29290*/  STL.64 [R1+0x1458], R18 ;  /* 0x0014581201007387 */ /* 0x0003e60000100a00 */
[----:B0-----:R-:W2:Y:S01]  /*292a0*/  LDL.LU.64 R16, [R1+0x960] ;  /* 0x0009600001107983 */ /* 0x001ea20000300a00 */
[----:B-1----:R-:W2:Y:S01]  /*292b0*/  LDL.LU.64 R18, [R1+0x968] ;  /* 0x0009680001127983 */ /* 0x002ea20000300a00 */
[----:B---3--:R-:W-:Y:S11]  /*292c0*/  HMMA.16816.F32 R4, R20, R12, R4 ;  /* 0x0000000c1404723c */ /* 0x008ff60000001804 */
[----:B------:R-:W-:Y:S11]  /*292d0*/  @!UPT UIADD3 URZ, URZ, URZ, URZ ;  /* 0x0000003f3f3ff290 */ /* 0x000ff6000fffe03f */
[----:B------:R-:W-:Y:S01]  /*292e0*/  @!UPT UIADD3 URZ, URZ, URZ, URZ ;  /* 0x0000003f3f3ff290 */ /* 0x000fe2000fffe03f */
[----:B------:R-:W-:Y:S01]  /*292f0*/  STL.64 [R1+0xf90], R4 ;  /* 0x000f900401007387 */ /* 0x000fe20000100a00 */
[----:B------:R0:W-:Y:S03]  /*29300*/  STL.64 [R1+0xf98], R6 ;  /* 0x000f980601007387 */ /* 0x0001e60000100a00 */
[----:B0-----:R-:W3:Y:S01]  /*29310*/  LDL.LU.64 R6, [R1+0x6990] ;  /* 0x0069900001067983 */ /* 0x001ee20000300a00 */
[----:B------:R-:W2:Y:S02]  /*29320*/  LDL.LU.64 R4, [R1+0x6988] ;  /* 0x0069880001047983 */ /* 0x000ea40000300a00 */
[----:B------:R-:W-:Y:S02]  /*29330*/  IMAD.MOV.U32 R24, RZ, RZ, R2 ;  /* 0x000000ffff187224 */ /* 0x000fe400078e0002 */
[----:B------:R-:W3:Y:S01]  /*29340*/  LDL.LU R2, [R1+0x6980] ;  /* 0x0069800001027983 */ /* 0x000ee20000300800 */
[----:B--2---:R-:W-:-:S03]  /*29350*/  IMAD.MOV.U32 R25, RZ, RZ, R4 ;  /* 0x000000ffff197224 */ /* 0x004fc600078e0004 */
[----:B------:R-:W2:Y:S02]  /*29360*/  LDL.LU R4, [R1+0x697c] ;  /* 0x00697c0001047983 */ /* 0x000ea40000300800 */
[----:B------:R-:W-:Y:S02]  /*29370*/  STL.64 [R1+0x68e8], R24 ;  /* 0x0068e81801007387 */ /* 0x000fe40000100a00 */
[----:B----4-:R-:W-:Y:S02]  /*29380*/  STL.64 [R1+0x6898], R14 ;  /* 0x0068980e01007387 */ /* 0x010fe40000100a00 */
[----:B------:R0:W-:Y:S02]  /*29390*/  STL.64 [R1+0x6890], R12 ;  /* 0x0068900c01007387 */ /* 0x0001e40000100a00 */
[----:B0-----:R-:W4:Y:S01]  /*293a0*/  LDL.LU.64 R12, [R1+0x970] ;  /* 0x00097000010c7983 */ /* 0x001f220000300a00 */
[----:B------:R-:W4:Y:S02]  /*293b0*/  LDL.LU.64 R14, [R1+0x978] ;  /* 0x00097800010e7983 */ /* 0x000f240000300a00 */
[----:B------:R-:W-:-:S02]  /*293c0*/  IMAD.MOV.U32 R24, RZ, RZ, R5 ;  /* 0x000000ffff187224 */ /* 0x000fc400078e0005 */
[----:B------:R-:W2:Y:S01]  /*293d0*/  LDL.LU R5, [R1+0x6978] ;  /* 0x0069780001057983 */ /* 0x000ea20000300800 */
[----:B------:R-:W-:Y:S01]  /*293e0*/  IMAD.MOV.U32 R25, RZ, RZ, R29 ;  /* 0x000000ffff197224 */ /* 0x000fe200078e001d */
[C---:B----4-:R-:W-:Y:S11]  /*293f0*/  HMMA.16816.F32 R12, R20.reuse, R8, R12 ;  /* 0x00000008140c723c */ /* 0x050ff6000000180c */
[----:B------:R-:W-:Y:S11]  /*29400*/  @!UPT UIADD3 URZ, URZ, URZ, URZ ;  /* 0x0000003f3f3ff290 */ /* 0x000ff6000fffe03f */
[----:B------:R-:W-:Y:S01]  /*29410*/  @!UPT UIADD3 URZ, URZ, URZ, URZ ;  /* 0x0000003f3f3ff290 */ /* 0x000fe2000fffe03f */
[----:B------:R-:W-:Y:S01]  /*29420*/  STL.64 [R1+0xf80], R12 ;  /* 0x000f800c01007387 */ /* 0x000fe20000100a00 */
[----:B------:R2:W-:Y:S02]  /*29430*/  STL.64 [R1+0xf88], R14 ;  /* 0x000f880e01007387 */ /* 0x0005e40000100a00 */
[----:B------:R-:W4:Y:S01]  /*29440*/  LDL.LU R29, [R1+0x6974] ;  /* 0x00697400011d7983 */ /* 0x000f220000300800 */
[----:B--2---:R-:W-:Y:S01]  /*29450*/  HMMA.16816.F32 R12, R20, R4, R16 ;  /* 0x00000004140c723c */ /* 0x004fe20000001810 */
[----:B------:R0:W-:Y:S04]  /*29460*/  STL.64 [R1+0x6900], R24 ;  /* 0x0069001801007387 */ /* 0x0001e80000100a00 */
[----:B0-----:R-:W2:Y:S04]  /*29470*/  LDL R24, [R1+0x30] ;  /* 0x0000300001187983 */ /* 0x001ea80000100800 */
[----:B------:R-:W2:Y:S01]  /*29480*/  LDL R25, [R1+0x34] ;  /* 0x0000340001197983 */ /* 0x000ea20000100800 */
[----:B------:R-:W-:Y:S02]  /*29490*/  STL.64 [R1+0x6888], R10 ;  /* 0x0068880a01007387 */ /* 0x000fe40000100a00 */
[----:B------:R0:W-:Y:S02]  /*294a0*/  STL.64 [R1+0x6880], R8 ;  /* 0x0068800801007387 */ /* 0x0001e40000100a00 */
[----:B0-----:R-:W2:Y:S01]  /*294b0*/  LDL.LU.64 R8, [R1+0x950] ;  /* 0x0009500001087983 */ /* 0x001ea20000300a00 */
[----:B------:R-:W2:Y:S02]  /*294c0*/  LDL.LU.64 R10, [R1+0x958] ;  /* 0x00095800010a7983 */ /* 0x000ea40000300a00 */
[----:B------:R-:W-:Y:S06]  /*294d0*/  STL.64 [R1+0x68b0], R4 ;  /* 0x0068b00401007387 */ /* 0x000fec0000100a00 */
[----:B------:R-:W-:Y:S01]  /*294e0*/  STL.64 [R1+0xf60], R12 ;  /* 0x000f600c01007387 */ /* 0x000fe20000100a00 */
[----:B------:R-:W-:Y:S04]  /*294f0*/  STL.64 [R1+0xf68], R14 ;  /* 0x000f680e01007387 */ /* 0x000fe80000100a00 */
[----:B----4-:R-:W0:Y:S04]  /*29500*/  LDSM.16.MT88.4 R16, [R29+0x180] ;  /* 0x000180001d10783b */ /* 0x010e280000004200 */
[----:B0-----:R-:W-:Y:S01]  /*29510*/  STL.64 [R1+0x67d8], R18 ;  /* 0x0067d81201007387 */ /* 0x001fe20000100a00 */
[----:B------:R0:W-:Y:S02]  /*29520*/  STL.64 [R1+0x67d0], R16 ;  /* 0x0067d01001007387 */ /* 0x0001e40000100a00 */
[----:B0-----:R-:W-:-:S02]  /*29530*/  IMAD.MOV.U32 R16, RZ, RZ, R27 ;  /* 0x000000ffff107224 */ /* 0x001fc400078e001b */
[----:B------:R-:W-:-:S05]  /*29540*/  IMAD.MOV.U32 R17, RZ, RZ, R26 ;  /* 0x000000ffff117224 */ /* 0x000fca00078e001a */
[----:B------:R-:W-:Y:S01]  /*29550*/  STL.64 [R1+0x68e0], R16 ;  /* 0x0068e01001007387 */ /* 0x000fe20000100a00 */
[----:B------:R-:W4:Y:S01]  /*29560*/  LDL.64 R12, [R1] ;  /* 0x00000000010c7983 */ /* 0x000f220000100a00 */
[----:B--2---:R-:W-:Y:S02]  /*29570*/  HMMA.16816.F32 R8, R20, R24, R8 ;  /* 0x000000181408723c */ /* 0x004fe40000001808 */
[----:B----4-:R-:W-:Y:S01]  /*29580*/  STL.64 [R1+0x68b8], R12 ;  /* 0x0068b80c01007387 */ /* 0x010fe20000100a00 */
[----:B------:R-:W2:Y:S02]  /*29590*/  LDL.LU.64 R24, [R1+0x8f0] ;  /* 0x0008f00001187983 */ /* 0x000ea40000300a00 */
[----:B------:R-:W4:Y:S11]  /*295a0*/  LDL.LU.64 R26, [R1+0x8f8] ;  /* 0x0008f800011a7983 */ /* 0x000f360000300a00 */
[----:B------:R-:W-:Y:S07]  /*295b0*/  @!UPT UIADD3 URZ, URZ, URZ, URZ ;  /* 0x0000003f3f3ff290 */ /* 0x000fee000fffe03f */
[----:B------:R-:W-:Y:S01]  /*295c0*/  STL.64 [R1+0xf50], R8 ;  /* 0x000f500801007387 */ /* 0x000fe20000100a00 */
[----:B------:R-:W-:Y:S04]  /*295d0*/  STL.64 [R1+0xf58], R10 ;  /* 0x000f580a01007387 */ /* 0x000fe80000100a00 */
[----:B----4-:R-:W-:Y:S01]  /*295e0*/  STL.64 [R1+0x6910], R26 ;  /* 0x0069101a01007387 */ /* 0x010fe20000100a00 */
[----:B--2---:R0:W-:Y:S02]  /*295f0*/  STL.64 [R1+0x6908], R24 ;  /* 0x0069081801007387 */ /* 0x0041e40000100a00 */
[----:B0-----:R-:W-:Y:S02]  /*29600*/  IMAD.MOV.U32 R24, RZ, RZ, R0 ;  /* 0x000000ffff187224 */ /* 0x001fe400078e0000 */
[----:B------:R-:W2:Y:S01]  /*29610*/  LDL.LU R0, [R1+0x6970] ;  /* 0x0069700001007983 */ /* 0x000ea20000300800 */
[----:B------:R-:W4:Y:S03]  /*29620*/  LDL R25, [R1+0x124] ;  /* 0x0001240001197983 */ /* 0x000f260000100800 */
[----:B----4-:R0:W-:Y:S02]  /*29630*/  STL.64 [R1+0x6928], R24 ;  /* 0x0069281801007387 */ /* 0x0101e40000100a00 */
[----:B0-----:R-:W-:-:S02]  /*29640*/  IMAD.MOV.U32 R24, RZ, RZ, R28 ;  /* 0x000000ffff187224 */ /* 0x001fc400078e001c */
[----:B---3--:R-:W-:-:S05]  /*29650*/  IMAD.MOV.U32 R25, RZ, RZ, R7 ;  /* 0x000000ffff197224 */ /* 0x008fca00078e0007 */
[----:B------:R0:W-:Y:S02]  /*29660*/  STL.64 [R1+0x6940], R24 ;  /* 0x0069401801007387 */ /* 0x0001e40000100a00 */
[----:B0-----:R-:W-:Y:S02]  /*29670*/  IMAD.MOV.U32 R24, RZ, RZ, R6 ;  /* 0x000000ffff187224 */ /* 0x001fe400078e0006 */
[----:B------:R-:W-:-:S05]  /*29680*/  IMAD.MOV.U32 R25, RZ, RZ, R3 ;  /* 0x000000ffff197224 */ /* 0x000fca00078e0003 */
[----:B------:R-:W-:Y:S01]  /*29690*/  STL.64 [R1+0x6958], R24 ;  /* 0x0069581801007387 */ /* 0x000fe20000100a00 */
[----:B------:R-:W3:Y:S02]  /*296a0*/  LDL.LU.64 R16, [R1+0x890] ;  /* 0x0008900001107983 */ /* 0x000ee40000300a00 */
[----:B------:R-:W4:Y:S02]  /*296b0*/  LDL.LU.64 R18, [R1+0x898] ;  /* 0x0008980001127983 */ /* 0x000f240000300a00 */
[----:B----4-:R-:W-:Y:S01]  /*296c0*/  STL.64 [R1+0x68f8], R18 ;  /* 0x0068f81201007387 */ /* 0x010fe20000100a00 */
[----:B---3--:R0:W-:Y:S03]  /*296d0*/  STL.64 [R1+0x68f0], R16 ;  /* 0x0068f01001007387 */ /* 0x0081e60000100a00 */
[----:B0-----:R-:W3:Y:S01]  /*296e0*/  LDL.LU.64 R16, [R1+0x8d0] ;  /* 0x0008d00001107983 */ /* 0x001ee20000300a00 */
[----:B------:R-:W4:Y:S03]  /*296f0*/  LDL.LU.64 R18, [R1+0x8d8] ;  /* 0x0008d80001127983 */ /* 0x000f260000300a00 */
        /* <DEDUP_REMOVED lines=11> */
[----:B------:R-:W4:Y:S02]  /*297b0*/  LDL.LU.64 R18, [R1+0x938] ;  /* 0x0009380001127983 */ /* 0x000f240000300a00 */
[----:B------:R-:W-:-:S02]  /*297c0*/  IMAD.MOV.U32 R24, RZ, RZ, R2 ;  /* 0x000000ffff187224 */ /* 0x000fc400078e0002 */
[----:B--2---:R-:W-:Y:S01]  /*297d0*/  IMAD.MOV.U32 R25, RZ, RZ, R0 ;  /* 0x000000ffff197224 */ /* 0x004fe200078e0000 */
[----:B----4-:R-:W-:Y:S01]  /*297e0*/  STL.64 [R1+0x6968], R18 ;  /* 0x0069681201007387 */ /* 0x010fe20000100a00 */
[----:B---3--:R0:W-:Y:S03]  /*297f0*/  STL.64 [R1+0x6960], R16 ;  /* 0x0069601001007387 */ /* 0x0081e60000100a00 */
[----:B0-----:R-:W2:Y:S01]  /*29800*/  LDL.LU.64 R16, [R1+0x940] ;  /* 0x0009400001107983 */ /* 0x001ea20000300a00 */
[----:B------:R-:W2:Y:S02]  /*29810*/  LDL.LU.64 R18, [R1+0x948] ;  /* 0x0009480001127983 */ /* 0x000ea40000300a00 */
[----:B------:R-:W3:Y:S02]  /*29820*/  LDL.LU.64 R12, [R1+0x870] ;  /* 0x00087000010c7983 */ /* 0x000ee40000300a00 */
[----:B------:R-:W3:Y:S01]  /*29830*/  LDL.LU.64 R14, [R1+0x878] ;  /* 0x00087800010e7983 */ /* 0x000ee20000300a00 */
[----:B------:R-:W4:Y:S01]  /*29840*/  LDL.LU.64 R8, [R1+0x860] ;  /* 0x0008600001087983 */ /* 0x000f220000300a00 */
[----:B------:R-:W4:Y:S02]  /*29850*/  LDL.LU.64 R10, [R1+0x868] ;  /* 0x00086800010a7983 */ /* 0x000f240000300a00 */
[----:B------:R-:W3:Y:S01]  /*29860*/  LDL.64 R4, [R1+0x10] ;  /* 0x0000100001047983 */ /* 0x000ee20000100a00 */
[C---:B--2---:R-:W-:Y:S01]  /*29870*/  HMMA.16816.F32 R24, R20.reuse, R24, R16 ;  /* 0x000000181418723c */ /* 0x044fe20000001810 */
[----:B---3--:R0:W-:Y:S04]  /*29880*/  STL.64 [R1+0x68c0], R4 ;  /* 0x0068c00401007387 */ /* 0x0081e80000100a00 */
[----:B0-----:R-:W2:Y:S01]  /*29890*/  LDL.64 R4, [R1+0x110] ;  /* 0x0001100001047983 */ /* 0x001ea20000100a00 */
[----:B------:R-:W3:Y:S02]  /*298a0*/  LDL.LU.64 R18, [R1+0x6968] ;  /* 0x0069680001127983 */ /* 0x000ee40000300a00 */
[----:B------:R-:W3:Y:S11]  /*298b0*/  LDL.LU.64 R16, [R1+0x6960] ;  /* 0x0069600001107983 */ /* 0x000ef60000300a00 */
[----:B------:R-:W-:Y:S04]  /*298c0*/  @!UPT UIADD3 URZ, URZ, URZ, URZ ;  /* 0x0000003f3f3ff290 */ /* 0x000fe8000fffe03f */
[----:B------:R0:W-:Y:S01]  /*298d0*/  STL.64 [R1+0xf40], R24 ;  /* 0x000f401801007387 */ /* 0x0001e20000100a00 */
[----:B------:R3:W-:Y:S03]  /*298e0*/  STL.64 [R1+0xf48], R26 ;  /* 0x000f481a01007387 */ /* 0x0007e60000100a00 */
[----:B0-----:R-:W3:Y:S02]  /*298f0*/  LDL.LU.64 R24, [R1+0x6958] ;  /* 0x0069580001187983 */ /* 0x001ee40000300a00 */
[C---:B---3--:R-:W-:Y:S02]  /*29900*/  HMMA.16816.F32 R24, R20.reuse, R24, R16 ;  /* 0x000000181418723c */ /* 0x048fe40000001810 */
[----:B------:R-:W3:Y:S01]  /*29910*/  LDL.LU.64 R18, [R1+0x6950] ;  /* 0x0069500001127983 */ /* 0x000ee20000300a00 */
[----:B------:R-:W3:Y:S11]  /*29920*/  LDL.LU.64 R16, [R1+0x6948] ;  /* 0x0069480001107983 */ /* 0x000ef60000300a00 */
[----:B------:R-:W-:Y:S09]  /*29930*/  @!UPT UIADD3 URZ, URZ, URZ, URZ ;  /* 0x0000003f3f3ff290 */ /* 0x000ff2000fffe03f */
        /* <DEDUP_REMOVED lines=14> */
[----:B------:R-:W-:Y:S01]  /*29a20*/  STL.64 [R1+0xef0], R24 ;  /* 0x000ef01801007387 */ /* 0x000fe20000100a00 */
[----:B------:R0:W-:Y:S03]  /*29a30*/  STL.64 [R1+0xef8], R26 ;  /* 0x000ef81a01007387 */ /* 0x0001e60000100a00 */
[----:B0-----:R-:W2:Y:S01]  /*29a40*/  LDL.LU.64 R26, [R1+0x6910] ;  /* 0x00691000011a7983 */ /* 0x001ea20000300a00 */
[----:B------:R-:W2:Y:S02]  /*29a50*/  LDL.LU.64 R24, [R1+0x6908] ;  /* 0x0069080001187983 */ /* 0x000ea40000300a00 */
[C---:B--2---:R-:W-:Y:S11]  /*29a60*/  HMMA.16816.F32 R24, R20.reuse, R4, R24 ;  /* 0x000000041418723c */ /* 0x044ff60000001818 */
[----:B------:R-:W-:Y:S11]  /*29a70*/  @!UPT UIADD3 URZ, URZ, URZ, URZ ;  /* 0x0000003f3f3ff290 */ /* 0x000ff6000fffe03f */
[----:B------:R-:W-:Y:S01]  /*29a80*/  @!UPT UIADD3 URZ, URZ, URZ, URZ ;  /* 0x0000003f3f3ff290 */ /* 0x000fe2000fffe03f */
[----:B------:R0:W-:Y:S01]  /*29a90*/  STL.64 [R1+0xed0], R24 ;  /* 0x000ed01801007387 */ /* 0x0001e20000100a00 */
[----:B------:R3:W-:Y:S03]  /*29aa0*/  STL.64 [R1+0xed8], R26 ;  /* 0x000ed81a01007387 */ /* 0x0007e60000100a00 */
[----:B0-----:R-:W3:Y:S01]  /*29ab0*/  LDL.LU.64 R24, [R1+0x6900] ;  /* 0x0069000001187983 */ /* 0x001ee20000300a00 */
[----:B------:R-:W-:Y:S02]  /*29ac0*/  IMAD.MOV.U32 R2, RZ, RZ, R4 ;  /* 0x000000ffff027224 */ /* 0x000fe400078e0004 */
[----:B------:R-:W-:Y:S02]  /*29ad0*/  IMAD.MOV.U32 R0, RZ, RZ, R5 ;  /* 0x000000ffff007224 */ /* 0x000fe400078e0005 */
[----:B------:R-:W2:Y:S01]  /*29ae0*/  LDL.LU.64 R4, [R1+0x910] ;  /* 0x0009100001047983 */ /* 0x000ea20000300a00 */
[----:B------:R-:W2:Y:S02]  /*29af0*/  LDL.LU.64 R6, [R1+0x918] ;  /* 0x0009180001067983 */ /* 0x000ea40000300a00 */
[----:B------:R-:W-:Y:S01]  /*29b00*/  STL [R1+0x687c], R2 ;  /* 0x00687c0201007387 */ /* 0x000fe20000100800 */
[C---:B---3--:R-:W-:Y:S01]  /*29b10*/  HMMA.16816.F32 R24, R20.reuse, R24, R16 ;  /* 0x000000181418723c */ /* 0x048fe20000001810 */
[----:B------:R-:W3:Y:S01]  /*29b20*/  LDL.LU.64 R18, [R1+0x68f8] ;  /* 0x0068f80001127983 */ /* 0x000ee20000300a00 */
[----:B------:R-:W3:Y:S11]  /*29b30*/  LDL.LU.64 R16, [R1+0x68f0] ;  /* 0x0068f00001107983 */ /* 0x000ef60000300a00 */
[----:B------:R-:W-:Y:S10]  /*29b40*/  @!UPT UIADD3 URZ, URZ, URZ, URZ ;  /* 0x0000003f3f3ff290 */ /* 0x000ff4000fffe03f */
[----:B------:R0:W-:Y:S01]  /*29b50*/  STL.64 [R1+0xeb0], R24 ;  /* 0x000eb01801007387 */ /* 0x0001e20000100a00 */
[----:B------:R3:W-:Y:S03]  /*29b60*/  STL.64 [R1+0xeb8], R26 ;  /* 0x000eb81a01007387 */ /* 0x0007e60000100a00 */
[----:B0-----:R-:W3:Y:S02]  /*29b70*/  LDL.LU.64 R24, [R1+0x68e8] ;  /* 0x0068e80001187983 */ /* 0x001ee40000300a00 */
[C---:B---3--:R-:W-:Y:S02]  /*29b80*/  HMMA.16816.F32 R24, R20.reuse, R24, R16 ;  /* 0x000000181418723c */ /* 0x048fe40000001810 */
[----:B------:R-:W4:Y:S11]  /*29b90*/  LDL.LU.64 R16, [R1+0x68e0] ;  /* 0x0068e00001107983 */ /* 0x000f360000300a00 */
[----:B------:R-:W-:Y:S10]  /*29ba0*/  @!UPT UIADD3 URZ, URZ, URZ, URZ ;  /* 0x0000003f3f3ff290 */ /* 0x000ff4000fffe03f */
[----:B------:R0:W-:Y:S01]  /*29bb0*/  STL.64 [R1+0xea0], R24 ;  /* 0x000ea01801007387 */ /* 0x0001e20000100a00 */
[----:B------:R1:W-:Y:S03]  /*29bc0*/  STL.64 [R1+0xea8], R26 ;  /* 0x000ea81a01007387 */ /* 0x0003e60000100a00 */
[----:B0-----:R-:W3:Y:S01]  /*29bd0*/  LDL.LU.64 R24, [R1+0x68d8] ;  /* 0x0068d80001187983 */ /* 0x001ee20000300a00 */
[C---:B----4-:R-:W-:Y:S08]  /*29be0*/  HMMA.16816.F32 R8, R20.reuse, R16, R8 ;  /* 0x000000101408723c */ /* 0x050ff00000001808 */
[----:B---3--:R-:W-:Y:S01]  /*29bf0*/  HMMA.16816.F32 R12, R20, R24, R12 ;  /* 0x00000018140c723c */ /* 0x008fe2000000180c */
[----:B------:R-:W-:-:S02]  /*29c00*/  IMAD.MOV.U32 R19, RZ, RZ, R24 ;  /* 0x000000ffff137224 */ /* 0x000fc400078e0018 */
[----:B------:R-:W-:Y:S11]  /*29c10*/  IMAD.MOV.U32 R18, RZ, RZ, R25 ;  /* 0x000000ffff127224 */ /* 0x000ff600078e0019 */
[----:B------:R-:W-:Y:S09]  /*29c20*/  @!UPT UIADD3 URZ, URZ, URZ, URZ ;  /* 0x0000003f3f3ff290 */ /* 0x000ff2000fffe03f */
[----:B------:R0:W-:Y:S01]  /*29c30*/  STL.64 [R1+0xe90], R12 ;  /* 0x000e900c01007387 */ /* 0x0001e20000100a00 */
[----:B------:R3:W-:Y:S02]  /*29c40*/  STL.64 [R1+0xe98], R14 ;  /* 0x000e980e01007387 */ /* 0x0007e40000100a00 */
[----:B-1----:R-:W2:Y:S02]  /*29c50*/  LDL.LU.64 R26, [R1+0x68d0] ;  /* 0x0068d000011a7983 */ /* 0x002ea40000300a00 */
[----:B------:R-:W2:Y:S01]  /*29c60*/  LDL.LU.64 R24, [R1+0x68c8] ;  /* 0x0068c80001187983 */ /* 0x000ea20000300a00 */
[----:B------:R-:W2:Y:S04]  /*29c70*/  LDL.64 R20, [R1+0x20] ;  /* 0x0000200001147983 */ /* 0x000ea80000100a00 */
[----:B0-----:R-:W4:Y:S01]  /*29c80*/  LDL.LU.64 R12, [R1+0x8e0] ;  /* 0x0008e000010c7983 */ /* 0x001f220000300a00 */
[----:B------:R0:W-:Y:S02]  /*29c90*/  STL.64 [R1+0xe70], R8 ;  /* 0x000e700801007387 */ /* 0x0001e40000100a00 */
[----:B------:R1:W-:Y:S02]  /*29ca0*/  STL.64 [R1+0xe78], R10 ;  /* 0x000e780a01007387 */ /* 0x0003e40000100a00 */
[----:B---3--:R-:W4:Y:S01]  /*29cb0*/  LDL.LU.64 R14, [R1+0x8e8] ;  /* 0x0008e800010e7983 */ /* 0x008f220000300a00 */
[----:B0-----:R-:W3:Y:S01]  /*29cc0*/  LDL.LU.64 R8, [R1+0x880] ;  /* 0x0008800001087983 */ /* 0x001ee20000300a00 */
[----:B-1----:R-:W3:Y:S01]  /*29cd0*/  LDL.LU.64 R10, [R1+0x888] ;  /* 0x00088800010a7983 */ /* 0x002ee20000300a00 */
[C---:B--2---:R-:W-:Y:S02]  /*29ce0*/  HMMA.16816.F32 R4, R24.reuse, R20, R4 ;  /* 0x000000141804723c */ /* 0x044fe40000001804 */
[----:B---3--:R-:W-:Y:S01]  /*29cf0*/  STL.64 [R1+0x68a8], R10 ;  /* 0x0068a80a01007387 */ /* 0x008fe20000100a00 */
[----:B------:R0:W-:Y:S03]  /*29d00*/  STL.64 [R1+0x68a0], R8 ;  /* 0x0068a00801007387 */ /* 0x0001e60000100a00 */
[----:B0-----:R-:W2:Y:S01]  /*29d10*/  LDL.LU.64 R8, [R1+0x8a0] ;  /* 0x0008a00001087983 */ /* 0x001ea20000300a00 */
[----:B------:R-:W2:Y:S02]  /*29d20*/  LDL.LU.64 R10, [R1+0x8a8] ;  /* 0x0008a800010a7983 */ /* 0x000ea40000300a00 */
[----:B------:R-:W-:Y:S11]  /*29d30*/  STL.64 [R1+0x67e8], R16 ;  /* 0x0067e81001007387 */ /* 0x000ff60000100a00 */
[----:B------:R-:W-:Y:S03]  /*29d40*/  @!UPT UIADD3 URZ, URZ, URZ, URZ ;  /* 0x0000003f3f3ff290 */ /* 0x000fe6000fffe03f */
[----:B------:R0:W-:Y:S01]  /*29d50*/  STL.64 [R1+0xe60], R4 ;  /* 0x000e600401007387 */ /* 0x0001e20000100a00 */
[----:B------:R-:W-:Y:S04]  /*29d60*/  STL.64 [R1+0xe68], R6 ;  /* 0x000e680601007387 */ /* 0x000fe80000100a00 */
[----:B0-----:R-:W4:Y:S01]  /*29d70*/  LDL.LU.64 R4, [R1+0x68c0] ;  /* 0x0068c00001047983 */ /* 0x001f220000300a00 */
[----:B------:R-:W-:Y:S02]  /*29d80*/  IMAD.MOV.U32 R17, RZ, RZ, R20 ;  /* 0x000000ffff117224 */ /* 0x000fe400078e0014 */
[----:B------:R-:W-:Y:S02]  /*29d90*/  IMAD.MOV.U32 R16, RZ, RZ, R21 ;  /* 0x000000ffff107224 */ /* 0x000fe400078e0015 */
[----:B------:R-:W3:Y:S01]  /*29da0*/  LDL.LU.64 R20, [R1+0x840] ;  /* 0x0008400001147983 */ /* 0x000ee20000300a00 */
[----:B------:R-:W3:Y:S02]  /*29db0*/  LDL.LU.64 R22, [R1+0x848] ;  /* 0x0008480001167983 */ /* 0x000ee40000300a00 */
[----:B------:R-:W-:Y:S02]  /*29dc0*/  STL.64 [R1+0x6868], R18 ;  /* 0x0068681201007387 */ /* 0x000fe40000100a00 */
[----:B------:R0:W-:Y:S02]  /*29dd0*/  STL.64 [R1+0x6860], R16 ;  /* 0x0068601001007387 */ /* 0x0001e40000100a00 */
[----:B0-----:R-:W2:Y:S01]  /*29de0*/  LDL.LU.64 R16, [R1+0x850] ;  /* 0x0008500001107983 */ /* 0x001ea20000300a00 */
[----:B------:R-:W2:Y:S01]  /*29df0*/  LDL.LU.64 R18, [R1+0x858] ;  /* 0x0008580001127983 */ /* 0x000ea20000300a00 */
[C---:B----4-:R-:W-:Y:S11]  /*29e00*/  HMMA.16816.F32 R12, R24.reuse, R4, R12 ;  /* 0x00000004180c723c */ /* 0x050ff6000000180c */
[----:B------:R-:W-:Y:S11]  /*29e10*/  @!UPT UIADD3 URZ, URZ, URZ, URZ ;  /* 0x0000003f3f3ff290 */ /* 0x000ff6000fffe03f */
[----:B------:R-:W-:Y:S01]  /*29e20*/  @!UPT UIADD3 URZ, URZ, URZ, URZ ;  /* 0x0000003f3f3ff290 */ /* 0x000fe2000fffe03f */
[----:B------:R0:W-:Y:S01]  /*29e30*/  STL.64 [R1+0xe50], R12 ;  /* 0x000e500c01007387 */ /* 0x0001e20000100a00 */
[----:B------:R-:W-:Y:S03]  /*29e40*/  STL.64 [R1+0xe58], R14 ;  /* 0x000e580e01007387 */ /* 0x000fe60000100a00 */
[----:B0-----:R-:W2:Y:S01]  /*29e50*/  LDL.LU.64 R12, [R1+0x68b8] ;  /* 0x0068b800010c7983 */ /* 0x001ea20000300a00 */
[----:B------:R-:W-:Y:S02]  /*29e60*/  IMAD.MOV.U32 R28, RZ, RZ, R4 ;  /* 0x000000ffff1c7224 */ /* 0x000fe400078e0004 */
[----:B------:R-:W-:Y:S02]  /*29e70*/  IMAD.MOV.U32 R7, RZ, RZ, R5 ;  /* 0x000000ffff077224 */ /* 0x000fe400078e0005 */
[----:B------:R-:W3:Y:S01]  /*29e80*/  LDL.LU.64 R4, [R1+0x68b0] ;  /* 0x0068b00001047983 */ /* 0x000ee20000300a00 */
[----:B--2---:R-:W-:Y:S01]  /*29e90*/  HMMA.16816.F32 R8, R24, R12, R8 ;  /* 0x0000000c1808723c */ /* 0x004fe20000001808 */
[----:B------:R-:W-:-:S02]  /*29ea0*/  IMAD.MOV.U32 R2, RZ, RZ, R12 ;  /* 0x000000ffff027224 */ /* 0x000fc400078e000c */
[----:B------:R-:W-:Y:S11]  /*29eb0*/  IMAD.MOV.U32 R3, RZ, RZ, R13 ;  /* 0x000000ffff037224 */ /* 0x000ff600078e000d */
[----:B------:R-:W-:Y:S09]  /*29ec0*/  @!UPT UIADD3 URZ, URZ, URZ, URZ ;  /* 0x0000003f3f3ff290 */ /* 0x000ff2000fffe03f */
[----:B------:R-:W-:Y:S01]  /*29ed0*/  STL.64 [R1+0xe40], R8 ;  /* 0x000e400801007387 */ /* 0x000fe20000100a00 */
[----:B------:R0:W-:Y:S03]  /*29ee0*/  STL.64 [R1+0xe48], R10 ;  /* 0x000e480a01007387 */ /* 0x0001e60000100a00 */
[----:B0-----:R-:W2:Y:S01]  /*29ef0*/  LDL.LU.64 R10, [R1+0x68a8] ;  /* 0x0068a800010a7983 */ /* 0x001ea20000300a00 */
[----:B------:R-:W2:Y:S02]  /*29f00*/  LDL.LU.64 R8, [R1+0x68a0] ;  /* 0x0068a00001087983 */ /* 0x000ea40000300a00 */
[----:B------:R-:W4:Y:S02]  /*29f10*/  LDL.LU.64 R14, [R1+0x6898] ;  /* 0x00689800010e7983 */ /* 0x000f240000300a00 */
[----:B------:R-:W2:Y:S02]  /*29f20*/  LDL.LU.64 R12, [R1+0x6890] ;  /* 0x00689000010c7983 */ /* 0x000ea40000300a00 */
[C---:B--2---:R-:W-:Y:S11]  /*29f30*/  HMMA.16816.F32 R8, R24.reuse, R12, R8 ;  /* 0x0000000c1808723c */ /* 0x044ff60000001808 */
[----:B------:R-:W-:Y:S11]  /*29f40*/  @!UPT UIADD3 URZ, URZ, URZ, URZ ;  /* 0x0000003f3f3ff290 */ /* 0x000ff6000fffe03f */
[----:B------:R-:W-:Y:S01]  /*29f50*/  @!UPT UIADD3 URZ, URZ, URZ, URZ ;  /* 0x0000003f3f3ff290 */ /* 0x000fe2000fffe03f */
[----:B------:R-:W-:Y:S01]  /*29f60*/  STL.64 [R1+0xe30], R8 ;  /* 0x000e300801007387 */ /* 0x000fe20000100a00 */
[----:B------:R0:W-:Y:S03]  /*29f70*/  STL.64 [R1+0xe38], R10 ;  /* 0x000e380a01007387 */ /* 0x0001e60000100a00 */
[----:B0-----:R-:W2:Y:S01]  /*29f80*/  LDL.LU.64 R10, [R1+0x6888] ;  /* 0x00688800010a7983 */ /* 0x001ea20000300a00 */
[----:B------:R-:W3:Y:S02]  /*29f90*/  LDL.LU.64 R8, [R1+0x6880] ;  /* 0x0068800001087983 */ /* 0x000ee40000300a00 */
[----:B----4-:R-:W-:Y:S02]  /*29fa0*/  STL.64 [R1+0x6788], R14 ;  /* 0x0067880e01007387 */ /* 0x010fe40000100a00 */
[----:B------:R3:W-:Y:S01]  /*29fb0*/  STL.64 [R1+0x6780], R12 ;  /* 0x0067800c01007387 */ /* 0x0007e20000100a00 */
[----:B--2---:R-:W-:Y:S01]  /*29fc0*/  STL.64 [R1+0x6778], R10 ;  /* 0x0067780a01007387 */ /* 0x004fe20000100a00 */
[C---:B---3--:R-:W-:Y:S01]  /*29fd0*/  HMMA.16816.F32 R12, R24.reuse, R8, R16 ;  /* 0x00000008180c723c */ /* 0x048fe20000001810 */
[----:B------:R0:W-:Y:S07]  /*29fe0*/  STL.64 [R1+0x6770], R8 ;  /* 0x0067700801007387 */ /* 0x0001ee0000100a00 */
[----:B0-----:R-:W-:Y:S01]  /*29ff0*/  HMMA.16816.F32 R8, R24, R4, R20 ;  /* 0x000000041808723c */ /* 0x001fe20000001814 */
[----:B------:R-:W0:Y:S11]  /*2a000*/  LDSM.16.MT88.4 R20, [R29+0x200] ;  /* 0x000200001d14783b */ /* 0x000e360000004200 */
[----:B------:R-:W-:Y:S03]  /*2a010*/  @!UPT UIADD3 URZ, URZ, URZ, URZ ;  /* 0x0000003f3f3ff290 */ /* 0x000fe6000fffe03f */
[----:B------:R-:W-:Y:S01]  /*2a020*/  STL.64 [R1+0xe20], R12 ;  /* 0x000e200c01007387 */ /* 0x000fe20000100a00 */
[----:B------:R-:W-:Y:S02]  /*2a030*/  STL.64 [R1+0xe28], R14 ;  /* 0x000e280e01007387 */ /* 0x000fe40000100a00 */
[----:B------:R-:W-:Y:S02]  /*2a040*/  STL [R1+0x6878], R7 ;  /* 0x0068780701007387 */ /* 0x000fe40000100800 */
[----:B------:R1:W-:Y:S03]  /*2a050*/  STL.64 [R1+0x6870], R4 ;  /* 0x0068700401007387 */ /* 0x0003e60000100a00 */
[----:B------:R2:W-:Y:S01]  /*2a060*/  STL.64 [R1+0xe10], R8 ;  /* 0x000e100801007387 */ /* 0x0005e20000100a00 */
[----:B------:R-:W-:Y:S02]  /*2a070*/  STL.64 [R1+0xe18], R10 ;  /* 0x000e180a01007387 */ /* 0x000fe40000100a00 */
[----:B-1----:R-:W3:Y:S02]  /*2a080*/  LDL.LU.64 R4, [R1+0x830] ;  /* 0x0008300001047983 */ /* 0x002ee40000300a00 */
[----:B------:R-:W3:Y:S01]  /*2a090*/  LDL.LU.64 R6, [R1+0x838] ;  /* 0x0008380001067983 */ /* 0x000ee20000300a00 */
[----:B------:R-:W4:Y:S01]  /*2a0a0*/  LDL.LU.64 R16, [R1+0x820] ;  /* 0x0008200001107983 */ /* 0x000f220000300a00 */
[----:B------:R-:W4:Y:S02]  /*2a0b0*/  LDL.LU.64 R18, [R1+0x828] ;  /* 0x0008280001127983 */ /* 0x000f240000300a00 */
[----:B------:R-:W-:Y:S02]  /*2a0c0*/  STL [R1+0x6760], R29 ;  /* 0x0067601d01007387 */ /* 0x000fe40000100800 */
[----:B------:R-:W-:-:S02]  /*2a0d0*/  IMAD.MOV.U32 R12, RZ, RZ, R2 ;  /* 0x000000ffff0c7224 */ /* 0x000fc400078e0002 */
[----:B------:R-:W-:Y:S01]  /*2a0e0*/  IMAD.MOV.U32 R13, RZ, RZ, R3 ;  /* 0x000000ffff0d7224 */ /* 0x000fe200078e0003 */
[----:B0-----:R-:W-:Y:S01]  /*2a0f0*/  STL.64 [R1+0x66c0], R22 ;  /* 0x0066c01601007387 */ /* 0x001fe20000100a00 */
[----:B------:R0:W-:Y:S02]  /*2a100*/  STL.64 [R1+0x66b8], R20 ;  /* 0x0066b81401007387 */ /* 0x0001e40000100a00 */
[----:B--2---:R-:W2:Y:S01]  /*2a110*/  LDL.64 R8, [R1+0x130] ;  /* 0x0001300001087983 */ /* 0x004ea20000100a00 */
[----:B0-----:R-:W2:Y:S04]  /*2a120*/  LDL R20, [R1+0x100] ;  /* 0x0001000001147983 */ /* 0x001ea80000100800 */
[----:B------:R-:W2:Y:S01]  /*2a130*/  LDL R21, [R1+0x104] ;  /* 0x0001040001157983 */ /* 0x000ea20000100800 */
[----:B------:R-:W2:Y:S02]  /*2a140*/  LDL.LU R2, [R1+0x687c] ;  /* 0x00687c0001027983 */ /* 0x000ea40000300800 */
[----:B------:R0:W-:Y:S02]  /*2a150*/  STL.64 [R1+0x67a0], R12 ;  /* 0x0067a00c01007387 */ /* 0x0001e40000100a00 */
[----:B0-----:R-:W3:Y:S02]  /*2a160*/  LDL.64 R12, [R1+0x30] ;  /* 0x00003000010c7983 */ /* 0x001ee40000100a00 */
[----:B---3--:R-:W-:Y:S11]  /*2a170*/  HMMA.16816.F32 R4, R24, R12, R4 ;  /* 0x0000000c1804723c */ /* 0x008ff60000001804 */
[----:B------:R-:W-:Y:S11]  /*2a180*/  @!UPT UIADD3 URZ, URZ, URZ, URZ ;  /* 0x0000003f3f3ff290 */ /* 0x000ff6000fffe03f */
[----:B------:R-:W-:Y:S01]  /*2a190*/  @!UPT UIADD3 URZ, URZ, URZ, URZ ;  /* 0x0000003f3f3ff290 */ /* 0x000fe2000fffe03f */
[----:B------:R-:W-:Y:S01]  /*2a1a0*/  STL.64 [R1+0xe00], R4 ;  /* 0x000e000401007387 */ /* 0x000fe20000100a00 */
[----:B------:R0:W-:Y:S03]  /*2a1b0*/  STL.64 [R1+0xe08], R6 ;  /* 0x000e080601007387 */ /* 0x0001e60000100a00 */
[----:B0-----:R-:W3:Y:S01]  /*2a1c0*/  LDL.LU R7, [R1+0x6878] ;  /* 0x0068780001077983 */ /* 0x001ee20000300800 */
[----:B------:R-:W-:Y:S02]  /*2a1d0*/  IMAD.MOV.U32 R6, RZ, RZ, R12 ;  /* 0x000000ffff067224 */ /* 0x000fe400078e000c */
[----:B------:R-:W-:Y:S02]  /*2a1e0*/  IMAD.MOV.U32 R3, RZ, RZ, R13 ;  /* 0x000000ffff037224 */ /* 0x000fe400078e000d */
[----:B------:R-:W-:Y:S01]  /*2a1f0*/  IMAD.MOV.U32 R12, RZ, RZ, R28 ;  /* 0x000000ffff0c7224 */ /* 0x000fe200078e001c */
[----:B------:R-:W2:Y:S01]  /*2a200*/  LDL.LU.64 R4, [R1+0x6870] ;  /* 0x0068700001047983 */ /* 0x000ea20000300a00 */
[----:B---3--:R-:W-:-:S05]  /*2a210*/  IMAD.MOV.U32 R13, RZ, RZ, R7 ;  /* 0x000000ffff0d7224 */ /* 0x008fca00078e0007 */
[----:B------:R0:W-:Y:S04]  /*2a220*/  STL.64 [R1+0x67b8], R12 ;  /* 0x0067b80c01007387 */ /* 0x0001e80000100a00 */
[----:B0-----:R-:W4:Y:S01]  /*2a230*/  LDL.64 R12, [R1+0x150] ;  /* 0x00015000010c7983 */ /* 0x001f220000100a00 */
[----:B------:R-:W-:Y:S02]  /*2a240*/  STL [R1+0x6768], R6 ;  /* 0x0067680601007387 */ /* 0x000fe40000100800 */
[----:B------:R-:W-:Y:S01]  /*2a250*/  STL [R1+0x6764], R3 ;  /* 0x0067640301007387 */ /* 0x000fe20000100800 */
[----:B----4-:R-:W-:Y:S11]  /*2a260*/  HMMA.16816.F32 R16, R24, R12, R16 ;  /* 0x0000000c1810723c */ /* 0x010ff60000001810 */
[----:B------:R-:W-:Y:S11]  /*2a270*/  @!UPT UIADD3 URZ, URZ, URZ, URZ ;  /* 0x0000003f3f3ff290 */ /* 0x000ff6000fffe03f */
[----:B------:R-:W-:Y:S01]  /*2a280*/  @!UPT UIADD3 URZ, URZ, URZ, URZ ;  /* 0x0000003f3f3ff290 */ /* 0x000fe2000fffe03f */
[----:B------:R-:W-:Y:S01]  /*2a290*/  STL.64 [R1+0xdf0], R16 ;  /* 0x000df01001007387 */ /* 0x000fe20000100a00 */
[----:B------:R0:W-:Y:S03]  /*2a2a0*/  STL.64 [R1+0xdf8], R18 ;  /* 0x000df81201007387 */ /* 0x0001e60000100a00 */
[----:B0-----:R-:W3:Y:S01]  /*2a2b0*/  LDL.LU.64 R18, [R1+0x6868] ;  /* 0x0068680001127983 */ /* 0x001ee20000300a00 */
[----:B------:R-:W4:Y:S02]  /*2a2c0*/  LDL.LU.64 R16, [R1+0x6860] ;  /* 0x0068600001107983 */ /* 0x000f240000300a00 */
[----:B------:R-:W-:Y:S02]  /*2a2d0*/  IMAD.MOV.U32 R7, RZ, RZ, R13 ;  /* 0x000000ffff077224 */ /* 0x000fe400078e000d */
[----:B------:R-:W-:-:S03]  /*2a2e0*/  IMAD.MOV.U32 R22, RZ, RZ, R12 ;  /* 0x000000ffff167224 */ /* 0x000fc600078e000c */
[----:B------:R-:W-:Y:S01]  /*2a2f0*/  STL [R1+0x6848], R7 ;  /* 0x0068480701007387 */ /* 0x000fe20000100800 */
[----:B--2---:R0:W-:Y:S03]  /*2a300*/  STL.64 [R1+0x6840], R4 ;  /* 0x0068400401007387 */ /* 0x0041e60000100a00 */
[----:B0-----:R-:W2:Y:S01]  /*2a310*/  LDL.LU.64 R4, [R1+0x800] ;  /* 0x0008000001047983 */ /* 0x001ea20000300a00 */
[----:B------:R-:W2:Y:S02]  /*2a320*/  LDL.LU.64 R6, [R1+0x808] ;  /* 0x0008080001067983 */ /* 0x000ea40000300a00 */
[----:B----4-:R-:W-:Y:S02]  /*2a330*/  IMAD.MOV.U32 R12, RZ, RZ, R17 ;  /* 0x000000ffff0c7224 */ /* 0x010fe400078e0011 */
[----:B------:R-:W-:Y:S02]  /*2a340*/  IMAD.MOV.U32 R13, RZ, RZ, R16 ;  /* 0x000000ffff0d7224 */ /* 0x000fe400078e0010 */
[----:B---3--:R-:W-:-:S02]  /*2a350*/  IMAD.MOV.U32 R16, RZ, RZ, R19 ;  /* 0x000000ffff107224 */ /* 0x008fc400078e0013 */
[----:B------:R-:W-:-:S05]  /*2a360*/  IMAD.MOV.U32 R17, RZ, RZ, R18 ;  /* 0x000000ffff117224 */ /* 0x000fca00078e0012 */
[----:B------:R0:W-:Y:S04]  /*2a370*/  STL.64 [R1+0x6800], R16 ;  /* 0x0068001001007387 */ /* 0x0001e80000100a00 */
[----:B0-----:R-:W3:Y:S04]  /*2a380*/  LDL.64 R16, [R1+0xf0] ;  /* 0x0000f00001107983 */ /* 0x001ee80000100a00 */
[----:B---3--:R0:W-:Y:S04]  /*2a390*/  STL.64 [R1+0x6818], R16 ;  /* 0x0068181001007387 */ /* 0x0081e80000100a00 */
[----:B0-----:R-:W3:Y:S01]  /*2a3a0*/  LDL.64 R16, [R1+0x140] ;  /* 0x0001400001107983 */ /* 0x001ee20000100a00 */
[----:B------:R0:W-:Y:S03]  /*2a3b0*/  STL.64 [R1+0x67e0], R12 ;  /* 0x0067e00c01007387 */ /* 0x0001e60000100a00 */
[----:B0-----:R-:W3:Y:S01]  /*2a3c0*/  LDL.LU.64 R12, [R1+0x810] ;  /* 0x00081000010c7983 */ /* 0x001ee20000300a00 */
[----:B------:R-:W3:Y:S01]  /*2a3d0*/  LDL.LU.64 R14, [R1+0x818] ;  /* 0x00081800010e7983 */ /* 0x000ee20000300a00 */
[C---:B--2---:R-:W-:Y:S01]  /*2a3e0*/  HMMA.16816.F32 R4, R24.reuse, R8, R4 ;  /* 0x000000081804723c */ /* 0x044fe20000001804 */
[----:B------:R-:W-:Y:S07]  /*2a3f0*/  STL [R1+0x676c], R22 ;  /* 0x00676c1601007387 */ /* 0x000fee0000100800 */
[----:B---3--:R-:W-:Y:S01]  /*2a400*/  HMMA.16816.F32 R12, R24, R16, R12 ;  /* 0x00000010180c723c */ /* 0x008fe2000000180c */
[----:B------:R-:W-:-:S02]  /*2a410*/  IMAD.MOV.U32 R23, RZ, RZ, R17 ;  /* 0x000000ffff177224 */ /* 0x000fc400078e0011 */
[----:B------:R-:W-:Y:S11]  /*2a420*/  IMAD.MOV.U32 R28, RZ, RZ, R16 ;  /* 0x000000ffff1c7224 */ /* 0x000ff600078e0010 */
[----:B------:R-:W-:Y:S09]  /*2a430*/  @!UPT UIADD3 URZ, URZ, URZ, URZ ;  /* 0x0000003f3f3ff290 */ /* 0x000ff2000fffe03f */
[----:B------:R-:W-:Y:S01]  /*2a440*/  STL.64 [R1+0xde0], R12 ;  /* 0x000de00c01007387 */ /* 0x000fe20000100a00 */
[----:B------:R-:W-:Y:S02]  /*2a450*/  STL.64 [R1+0xde8], R14 ;  /* 0x000de80e01007387 */ /* 0x000fe40000100a00 */
[----:B------:R-:W-:Y:S02]  /*2a460*/  STL [R1+0x6858], R23 ;  /* 0x0068581701007387 */ /* 0x000fe40000100800 */
[----:B------:R0:W-:Y:S01]  /*2a470*/  STL.64 [R1+0x6850], R20 ;  /* 0x0068501401007387 */ /* 0x0001e20000100a00 */
[----:B------:R1:W-:Y:S01]  /*2a480*/  STL.64 [R1+0xdd0], R4 ;  /* 0x000dd00401007387 */ /* 0x0003e20000100a00 */
[----:B------:R-:W-:Y:S03]  /*2a490*/  STL.64 [R1+0xdd8], R6 ;  /* 0x000dd80601007387 */ /* 0x000fe60000100a00 */
[----:B0-----:R-:W2:Y:S01]  /*2a4a0*/  LDL.LU.64 R20, [R1+0x7f0] ;  /* 0x0007f00001147983 */ /* 0x001ea20000300a00 */
[----:B------:R-:W2:Y:S02]  /*2a4b0*/  LDL.LU.64 R22, [R1+0x7f8] ;  /* 0x0007f80001167983 */ /* 0x000ea40000300a00 */
[----:B-1----:R-:W2:Y:S02]  /*2a4c0*/  LDL.64 R4, [R1+0x120] ;  /* 0x0001200001047983 */ /* 0x002ea40000100a00 */
[----:B------:R-:W3:Y:S01]  /*2a4d0*/  LDL.LU.64 R16, [R1+0x7d0] ;  /* 0x0007d00001107983 */ /* 0x000ee20000300a00 */
[----:B------:R-:W4:Y:S04]  /*2a4e0*/  LDL.LU.64 R18, [R1+0x7d8] ;  /* 0x0007d80001127983 */ /* 0x000f280000300a00 */
[----:B----4-:R-:W-:Y:S01]  /*2a4f0*/  STL.64 [R1+0x6828], R18 ;  /* 0x0068281201007387 */ /* 0x010fe20000100a00 */
[----:B---3--:R-:W-:Y:S02]  /*2a500*/  STL.64 [R1+0x6820], R16 ;  /* 0x0068201001007387 */ /* 0x008fe40000100a00 */
        /* <DEDUP_REMOVED lines=11> */
[----:B------:R-:W-:Y:S01]  /*2a5c0*/  IMAD.MOV.U32 R29, RZ, RZ, R9 ;  /* 0x000000ffff1d7224 */ /* 0x000fe200078e0009 */
[----:B----4-:R-:W-:Y:S01]  /*2a5d0*/  STL.64 [R1+0x6838], R14 ;  /* 0x0068380e01007387 */ /* 0x010fe20000100a00 */
[----:B---3--:R0:W-:Y:S03]  /*2a5e0*/  STL.64 [R1+0x6830], R12 ;  /* 0x0068300c01007387 */ /* 0x0081e60000100a00 */
[----:B0-----:R-:W3:Y:S01]  /*2a5f0*/  LDL.LU.64 R12, [R1+0x7e0] ;  /* 0x0007e000010c7983 */ /* 0x001ee20000300a00 */
[----:B------:R-:W3:Y:S02]  /*2a600*/  LDL.LU.64 R14, [R1+0x7e8] ;  /* 0x0007e800010e7983 */ /* 0x000ee40000300a00 */
[----:B------:R-:W4:Y:S02]  /*2a610*/  LDL.LU.64 R8, [R1+0x760] ;  /* 0x0007600001087983 */ /* 0x000f240000300a00 */
[----:B------:R-:W2:Y:S02]  /*2a620*/  LDL.LU.64 R10, [R1+0x768] ;  /* 0x00076800010a7983 */ /* 0x000ea40000300a00 */
[----:B--2---:R-:W-:Y:S01]  /*2a630*/  STL.64 [R1+0x6798], R10 ;  /* 0x0067980a01007387 */ /* 0x004fe20000100a00 */
[----:B----4-:R0:W-:Y:S03]  /*2a640*/  STL.64 [R1+0x6790], R8 ;  /* 0x0067900801007387 */ /* 0x0101e60000100a00 */
[----:B0-----:R-:W2:Y:S01]  /*2a650*/  LDL.LU.64 R8, [R1+0x770] ;  /* 0x0007700001087983 */ /* 0x001ea20000300a00 */
[----:B------:R-:W4:Y:S01]  /*2a660*/  LDL.LU.64 R10, [R1+0x778] ;  /* 0x00077800010a7983 */ /* 0x000f220000300a00 */
[----:B------:R-:W-:Y:S01]  /*2a670*/  HMMA.16816.F32 R20, R24, R4, R20 ;  /* 0x000000041814723c */ /* 0x000fe20000001814 */
[----:B------:R-:W-:-:S02]  /*2a680*/  IMAD.MOV.U32 R16, RZ, RZ, R2 ;  /* 0x000000ffff107224 */ /* 0x000fc400078e0002 */
[----:B------:R-:W-:Y:S01]  /*2a690*/  IMAD.MOV.U32 R17, RZ, RZ, R0 ;  /* 0x000000ffff117224 */ /* 0x000fe200078e0000 */
[----:B----4-:R-:W-:Y:S01]  /*2a6a0*/  STL.64 [R1+0x67b0], R10 ;  /* 0x0067b00a01007387 */ /* 0x010fe20000100a00 */
[----:B--2---:R0:W-:Y:S03]  /*2a6b0*/  STL.64 [R1+0x67a8], R8 ;  /* 0x0067a80801007387 */ /* 0x0041e60000100a00 */
[----:B0-----:R-:W2:Y:S01]  /*2a6c0*/  LDL.LU.64 R8, [R1+0x780] ;  /* 0x0007800001087983 */ /* 0x001ea20000300a00 */
[----:B------:R-:W4:Y:S01]  /*2a6d0*/  LDL.LU.64 R10, [R1+0x788] ;  /* 0x00078800010a7983 */ /* 0x000f220000300a00 */
[----:B---3--:R-:W-:Y:S01]  /*2a6e0*/  HMMA.16816.F32 R16, R24, R16, R12 ;  /* 0x000000101810723c */ /* 0x008fe2000000180c */
[----:B------:R-:W-:Y:S01]  /*2a6f0*/  IMAD.MOV.U32 R6, RZ, RZ, R5 ;  /* 0x000000ffff067224 */ /* 0x000fe200078e0005 */
[----:B----4-:R-:W-:Y:S01]  /*2a700*/  STL.64 [R1+0x67c8], R10 ;  /* 0x0067c80a01007387 */ /* 0x010fe20000100a00 */
[----:B--2---:R0:W-:Y:S03]  /*2a710*/  STL.64 [R1+0x67c0], R8 ;  /* 0x0067c00801007387 */ /* 0x0041e60000100a00 */
[----:B0-----:R-:W2:Y:S01]  /*2a720*/  LDL.LU.64 R8, [R1+0x7a0] ;  /* 0x0007a00001087983 */ /* 0x001ea20000300a00 */
[----:B------:R-:W2:Y:S06]  /*2a730*/  LDL.LU.64 R10, [R1+0x7a8] ;  /* 0x0007a800010a7983 */ /* 0x000eac0000300a00 */
[----:B------:R-:W-:Y:S02]  /*2a740*/  STL.64 [R1+0xdc0], R20 ;  /* 0x000dc01401007387 */ /* 0x000fe40000100a00 */
[----:B------:R0:W-:Y:S02]  /*2a750*/  STL.64 [R1+0xdc8], R22 ;  /* 0x000dc81601007387 */ /* 0x0001e40000100a00 */
[----:B0-----:R-:W3:Y:S01]  /*2a760*/  LDL.LU R23, [R1+0x6858] ;  /* 0x0068580001177983 */ /* 0x001ee20000300800 */
[----:B------:R-:W4:Y:S02]  /*2a770*/  LDL.LU.64 R20, [R1+0x6850] ;  /* 0x0068500001147983 */ /* 0x000f240000300a00 */
[----:B------:R-:W-:-:S02]  /*2a780*/  IMAD.MOV.U32 R22, RZ, RZ, R4 ;  /* 0x000000ffff167224 */ /* 0x000fc400078e0004 */
[----:B------:R-:W2:Y:S01]  /*2a790*/  LDL.LU R7, [R1+0x6848] ;  /* 0x0068480001077983 */ /* 0x000ea20000300800 */
[----:B------:R-:W2:Y:S01]  /*2a7a0*/  LDL.LU.64 R4, [R1+0x6840] ;  /* 0x0068400001047983 */ /* 0x000ea20000300a00 */
[----:B------:R-:W2:Y:S02]  /*2a7b0*/  LDL.LU.64 R14, [R1+0x6838] ;  /* 0x00683800010e7983 */ /* 0x000ea40000300a00 */
[----:B------:R-:W2:Y:S02]  /*2a7c0*/  LDL.LU.64 R12, [R1+0x6830] ;  /* 0x00683000010c7983 */ /* 0x000ea40000300a00 */
[----:B------:R-:W-:Y:S01]  /*2a7d0*/  STL.64 [R1+0xdb0], R16 ;  /* 0x000db01001007387 */ /* 0x000fe20000100a00 */
[----:B------:R0:W-:Y:S04]  /*2a7e0*/  STL.64 [R1+0xdb8], R18 ;  /* 0x000db81201007387 */ /* 0x0001e80000100a00 */
[----:B0-----:R-:W4:Y:S01]  /*2a7f0*/  LDL.LU.64 R18, [R1+0x6828] ;  /* 0x0068280001127983 */ /* 0x001f220000300a00 */
[----:B------:R-:W4:Y:S02]  /*2a800*/  LDL.LU.64 R16, [R1+0x6820] ;  /* 0x0068200001107983 */ /* 0x000f240000300a00 */
[C---:B----4-:R-:W-:Y:S11]  /*2a810*/  HMMA.16816.F32 R16, R24.reuse, R20, R16 ;  /* 0x000000141810723c */ /* 0x050ff60000001810 */
[----:B------:R-:W-:Y:S11]  /*2a820*/  @!UPT UIADD3 URZ, URZ, URZ, URZ ;  /* 0x0000003f3f3ff290 */ /* 0x000ff6000fffe03f */
[----:B------:R-:W-:Y:S01]  /*2a830*/  @!UPT UIADD3 URZ, URZ, URZ, URZ ;  /* 0x0000003f3f3ff290 */ /* 0x000fe2000fffe03f */
[----:B------:R0:W-:Y:S01]  /*2a840*/  STL.64 [R1+0xda0], R16 ;  /* 0x000da01001007387 */ /* 0x0001e20000100a00 */
[----:B------:R-:W-:Y:S03]  /*2a850*/  STL.64 [R1+0xda8], R18 ;  /* 0x000da81201007387 */ /* 0x000fe60000100a00 */
[----:B0-----:R-:W2:Y:S01]  /*2a860*/  LDL.LU.64 R16, [R1+0x6818] ;  /* 0x0068180001107983 */ /* 0x001ea20000300a00 */
[----:B------:R-:W-:Y:S01]  /*2a870*/  STL.64 [R1+0x66e8], R20 ;  /* 0x0066e81401007387 */ /* 0x000fe20000100a00 */
[C---:B--2---:R-:W-:Y:S01]  /*2a880*/  HMMA.16816.F32 R12, R24.reuse, R16, R12 ;  /* 0x00000010180c723c */ /* 0x044fe2000000180c */
[----:B------:R-:W-:Y:S02]  /*2a890*/  IMAD.MOV.U32 R2, RZ, RZ, R16 ;  /* 0x000000ffff027224 */ /* 0x000fe400078e0010 */
[----:B------:R-:W-:Y:S11]  /*2a8a0*/  IMAD.MOV.U32 R0, RZ, RZ, R17 ;  /* 0x000000ffff007224 */ /* 0x000ff600078e0011 */
[----:B------:R-:W-:Y:S09]  /*2a8b0*/  @!UPT UIADD3 URZ, URZ, URZ, URZ ;  /* 0x0000003f3f3ff290 */ /* 0x000ff2000fffe03f */
[----:B------:R-:W-:Y:S01]  /*2a8c0*/  STL.64 [R1+0xd90], R12 ;  /* 0x000d900c01007387 */ /* 0x000fe20000100a00 */
[----:B------:R0:W-:Y:S03]  /*2a8d0*/  STL.64 [R1+0xd98], R14 ;  /* 0x000d980e01007387 */ /* 0x0001e60000100a00 */
[----:B0-----:R-:W2:Y:S01]  /*2a8e0*/  LDL.LU.64 R14, [R1+0x6810] ;  /* 0x00681000010e7983 */ /* 0x001ea20000300a00 */
[----:B------:R-:W2:Y:S02]  /*2a8f0*/  LDL.LU.64 R12, [R1+0x6808] ;  /* 0x00680800010c7983 */ /* 0x000ea40000300a00 */
[----:B------:R-:W2:Y:S02]  /*2a900*/  LDL.LU.64 R16, [R1+0x6800] ;  /* 0x0068000001107983 */ /* 0x000ea40000300a00 */
[C---:B--2---:R-:W-:Y:S01]  /*2a910*/  HMMA.16816.F32 R16, R24.reuse, R16, R12 ;  /* 0x000000101810723c */ /* 0x044fe2000000180c */
[----:B------:R-:W2:Y:S01]  /*2a920*/  LDL.LU.64 R14, [R1+0x67f8] ;  /* 0x0067f800010e7983 */ /* 0x000ea20000300a00 */
[----:B------:R-:W2:Y:S11]  /*2a930*/  LDL.LU.64 R12, [R1+0x67f0] ;  /* 0x0067f000010c7983 */ /* 0x000eb60000300a00 */
[----:B------:R-:W-:Y:S10]  /*2a940*/  @!UPT UIADD3 URZ, URZ, URZ, URZ ;  /* 0x0000003f3f3ff290 */ /* 0x000ff4000fffe03f */
[----:B------:R0:W-:Y:S01]  /*2a950*/  STL.64 [R1+0xd80], R16 ;  /* 0x000d801001007387 */ /* 0x0001e20000100a00 */
[----:B------:R1:W-:Y:S03]  /*2a960*/  STL.64 [R1+0xd88], R18 ;  /* 0x000d881201007387 */ /* 0x0003e60000100a00 */
[----:B0-----:R-:W2:Y:S02]  /*2a970*/  LDL.LU.64 R16, [R1+0x67e8] ;  /* 0x0067e80001107983 */ /* 0x001ea40000300a00 */
[----:B--2---:R-:W-:Y:S02]  /*2a980*/  HMMA.16816.F32 R24, R24, R16, R12 ;  /* 0x000000101818723c */ /* 0x004fe4000000180c */
[----:B------:R-:W2:Y:S01]  /*2a990*/  LDL.LU.64 R12, [R1+0x67e0] ;  /* 0x0067e000010c7983 */ /* 0x000ea20000300a00 */
[----:B-1----:R-:W2:Y:S02]  /*2a9a0*/  LDL.LU.64 R18, [R1+0x67d8] ;  /* 0x0067d80001127983 */ /* 0x002ea40000300a00 */
[----:B------:R-:W2:Y:S11]  /*2a9b0*/  LDL.LU.64 R16, [R1+0x67d0] ;  /* 0x0067d00001107983 */ /* 0x000eb60000300a00 */
[----:B------:R-:W-:Y:S07]  /*2a9c0*/  @!UPT UIADD3 URZ, URZ, URZ, URZ ;  /* 0x0000003f3f3ff290 */ /* 0x000fee000fffe03f */
[----:B------:R0:W-:Y:S01]  /*2a9d0*/  STL.64 [R1+0xd70], R24 ;  /* 0x000d701801007387 */ /* 0x0001e20000100a00 */
[----:B------:R1:W-:Y:S03]  /*2a9e0*/  STL.64 [R1+0xd78], R26 ;  /* 0x000d781a01007387 */ /* 0x0003e60000100a00 */
[----:B0-----:R-:W4:Y:S01]  /*2a9f0*/  LDL.LU.64 R24, [R1+0x740] ;  /* 0x0007400001187983 */ /* 0x001f220000300a00 */
[----:B-1----:R-:W4:Y:S01]  /*2aa00*/  LDL.LU.64 R26, [R1+0x748] ;  /* 0x00074800011a7983 */ /* 0x002f220000300a00 */
[C---:B--2---:R-:W-:Y:S02]  /*2aa10*/  HMMA.16816.F32 R12, R16.reuse, R12, R8 ;  /* 0x0000000c100c723c */ /* 0x044fe40000001808 */
[----:B------:R-:W2:Y:S01]  /*2aa20*/  LDL.LU.64 R10, [R1+0x67c8] ;  /* 0x0067c800010a7983 */ /* 0x000ea20000300a00 */
[----:B------:R-:W2:Y:S11]  /*2aa30*/  LDL.LU.64 R8, [R1+0x67c0] ;  /* 0x0067c00001087983 */ /* 0x000eb60000300a00 */
[----:B------:R-:W-:Y:S09]  /*2aa40*/  @!UPT UIADD3 URZ, URZ, URZ, URZ ;  /* 0x0000003f3f3ff290 */ /* 0x000ff2000fffe03f */
[----:B------:R0:W-:Y:S01]  /*2aa50*/  STL.64 [R1+0xd60], R12 ;  /* 0x000d600c01007387 */ /* 0x0001e20000100a00 */
[----:B------:R2:W-:Y:S03]  /*2aa60*/  STL.64 [R1+0xd68], R14 ;  /* 0x000d680e01007387 */ /* 0x0005e60000100a00 */
[----:B0-----:R-:W2:Y:S02]  /*2aa70*/  LDL.LU.64 R12, [R1+0x67b8] ;  /* 0x0067b800010c7983 */ /* 0x001ea40000300a00 */
        /* <DEDUP_REMOVED lines=18> */
[----:B------:R-:W-:Y:S01]  /*2aba0*/  STL.64 [R1+0xd30], R8 ;  /* 0x000d300801007387 */ /* 0x000fe20000100a00 */
[----:B------:R0:W-:Y:S03]  /*2abb0*/  STL.64 [R1+0xd38], R10 ;  /* 0x000d380a01007387 */ /* 0x0001e60000100a00 */
[----:B0-----:R-:W2:Y:S01]  /*2abc0*/  LDL.LU.64 R10, [R1+0x6778] ;  /* 0x00677800010a7983 */ /* 0x001ea20000300a00 */
[----:B------:R-:W2:Y:S02]  /*2abd0*/  LDL.LU.64 R8, [R1+0x6770] ;  /* 0x0067700001087983 */ /* 0x000ea40000300a00 */
[----:B------:R-:W-:Y:S02]  /*2abe0*/  STL.64 [R1+0x6670], R14 ;  /* 0x0066700e01007387 */ /* 0x000fe40000100a00 */
[----:B------:R0:W-:Y:S02]  /*2abf0*/  STL.64 [R1+0x6668], R12 ;  /* 0x0066680c01007387 */ /* 0x0001e40000100a00 */
[----:B0-----:R-:W2:Y:S01]  /*2ac00*/  LDL.LU.64 R12, [R1+0x750] ;  /* 0x00075000010c7983 */ /* 0x001ea20000300a00 */
[----:B------:R-:W2:Y:S02]  /*2ac10*/  LDL.LU.64 R14, [R1+0x758] ;  /* 0x00075800010e7983 */ /* 0x000ea40000300a00 */
[C---:B--2---:R-:W-:Y:S11]  /*2ac20*/  HMMA.16816.F32 R12, R16.reuse, R8, R12 ;  /* 0x00000008100c723c */ /* 0x044ff6000000180c */
[----:B------:R-:W-:Y:S11]  /*2ac30*/  @!UPT UIADD3 URZ, URZ, URZ, URZ ;  /* 0x0000003f3f3ff290 */ /* 0x000ff6000fffe03f */
[----:B------:R-:W-:Y:S01]  /*2ac40*/  @!UPT UIADD3 URZ, URZ, URZ, URZ ;  /* 0x0000003f3f3ff290 */ /* 0x000fe2000fffe03f */
[----:B------:R0:W-:Y:S01]  /*2ac50*/  STL.64 [R1+0xd20], R12 ;  /* 0x000d200c01007387 */ /* 0x0001e20000100a00 */
[----:B------:R-:W-:Y:S03]  /*2ac60*/  STL.64 [R1+0xd28], R14 ;  /* 0x000d280e01007387 */ /* 0x000fe60000100a00 */
[----:B0-----:R-:W2:Y:S04]  /*2ac70*/  LDL.64 R12, [R1] ;  /* 0x00000000010c7983 */ /* 0x001ea80000100a00 */
[----:B--2---:R-:W-:Y:S01]  /*2ac80*/  STL.64 [R1+0x6688], R12 ;  /* 0x0066880c01007387 */ /* 0x004fe20000100a00 */
[----:B------:R-:W-:Y:S02]  /*2ac90*/  STL.64 [R1+0x6660], R10 ;  /* 0x0066600a01007387 */ /* 0x000fe40000100a00 */
[----:B------:R4:W-:Y:S02]  /*2aca0*/  STL.64 [R1+0x6658], R8 ;  /* 0x0066580801007387 */ /* 0x0009e40000100a00 */
[----:B----4-:R-:W-:Y:S01]  /*2acb0*/  HMMA.16816.F32 R8, R16, R4, R24 ;  /* 0x000000041008723c */ /* 0x010fe20000001818 */
[----:B------:R0:W-:Y:S06]  /*2acc0*/  STL.64 [R1+0x66f0], R4 ;  /* 0x0066f00401007387 */ /* 0x0001ec0000100a00 */
[----:B0-----:R-:W-:Y:S11]  /*2acd0*/  IMAD.MOV.U32 R4, RZ, RZ, R22 ;  /* 0x000000ffff047224 */ /* 0x001ff600078e0016 */
[----:B------:R-:W-:Y:S05]  /*2ace0*/  @!UPT UIADD3 URZ, URZ, URZ, URZ ;  /* 0x0000003f3f3ff290 */ /* 0x000fea000fffe03f */
[----:B------:R-:W-:Y:S01]  /*2acf0*/  STL.64 [R1+0xd10], R8 ;  /* 0x000d100801007387 */ /* 0x000fe20000100a00 */
[----:B------:R-:W-:Y:S02]  /*2ad00*/  STL.64 [R1+0xd18], R10 ;  /* 0x000d180a01007387 */ /* 0x000fe40000100a00 */
[----:B------:R-:W2:Y:S02]  /*2ad10*/  LDL.LU R22, [R1+0x676c] ;  /* 0x00676c0001167983 */ /* 0x000ea40000300800 */
[----:B------:R-:W-:Y:S02]  /*2ad20*/  IMAD.MOV.U32 R5, RZ, RZ, R6 ;  /* 0x000000ffff057224 */ /* 0x000fe400078e0006 */
[----:B------:R-:W4:Y:S03]  /*2ad30*/  LDL.LU R6, [R1+0x6768] ;  /* 0x0067680001067983 */ /* 0x000f260000300800 */
[----:B------:R0:W-:Y:S02]  /*2ad40*/  STL.64 [R1+0x6700], R4 ;  /* 0x0067000401007387 */ /* 0x0001e40000100a00 */
[----:B0-----:R-:W-:-:S02]  /*2ad50*/  IMAD.MOV.U32 R4, RZ, RZ, R3 ;  /* 0x000000ffff047224 */ /* 0x001fc400078e0003 */
[----:B------:R-:W-:Y:S01]  /*2ad60*/  IMAD.MOV.U32 R5, RZ, RZ, R29 ;  /* 0x000000ffff057224 */ /* 0x000fe200078e001d */
[----:B------:R-:W4:Y:S01]  /*2ad70*/  LDL.LU R3, [R1+0x6764] ;  /* 0x0067640001037983 */ /* 0x000f220000300800 */
[----:B------:R-:W4:Y:S03]  /*2ad80*/  LDL.LU R29, [R1+0x6760] ;  /* 0x00676000011d7983 */ /* 0x000f260000300800 */
[----:B------:R0:W-:Y:S01]  /*2ad90*/  STL.64 [R1+0x6718], R4 ;  /* 0x0067180401007387 */ /* 0x0001e20000100a00 */
[----:B------:R-:W-:Y:S02]  /*2ada0*/  IMAD.MOV.U32 R8, RZ, RZ, R2 ;  /* 0x000000ffff087224 */ /* 0x000fe400078e0002 */
[----:B------:R-:W-:Y:S02]  /*2adb0*/  IMAD.MOV.U32 R9, RZ, RZ, R0 ;  /* 0x000000ffff097224 */ /* 0x000fe400078e0000 */
[----:B0-----:R-:W-:-:S02]  /*2adc0*/  IMAD.MOV.U32 R4, RZ, RZ, R28 ;  /* 0x000000ffff047224 */ /* 0x001fc400078e001c */
[----:B---3--:R-:W-:-:S05]  /*2add0*/  IMAD.MOV.U32 R5, RZ, RZ, R23 ;  /* 0x000000ffff057224 */ /* 0x008fca00078e0017 */
[----:B------:R0:W-:Y:S02]  /*2ade0*/  STL.64 [R1+0x6730], R4 ;  /* 0x0067300401007387 */ /* 0x0001e40000100a00 */
[----:B0-----:R-:W-:Y:S02]  /*2adf0*/  IMAD.MOV.U32 R5, RZ, RZ, R7 ;  /* 0x000000ffff057224 */ /* 0x001fe400078e0007 */
[----:B--2---:R-:W-:-:S05]  /*2ae00*/  IMAD.MOV.U32 R4, RZ, RZ, R22 ;  /* 0x000000ffff047224 */ /* 0x004fca00078e0016 */
[----:B------:R-:W-:Y:S01]  /*2ae10*/  STL.64 [R1+0x6748], R4 ;  /* 0x0067480401007387 */ /* 0x000fe20000100a00 */
[----:B------:R0:W-:Y:S03]  /*2ae20*/  STL.64 [R1+0x66f8], R8 ;  /* 0x0066f80801007387 */ /* 0x0001e60000100a00 */
[----:B0-----:R-:W2:Y:S01]  /*2ae30*/  LDL.LU.64 R8, [R1+0x6f0] ;  /* 0x0006f00001087983 */ /* 0x001ea20000300a00 */
[----:B------:R-:W3:Y:S03]  /*2ae40*/  LDL.LU.64 R10, [R1+0x6f8] ;  /* 0x0006f800010a7983 */ /* 0x000ee60000300a00 */
[----:B----4-:R-:W0:Y:S04]  /*2ae50*/  LDSM.16.MT88.4 R24, [R29+0x280] ;  /* 0x000280001d18783b */ /* 0x010e280000004200 */
[----:B---3--:R-:W-:Y:S01]  /*2ae60*/  STL.64 [R1+0x6710], R10 ;  /* 0x0067100a01007387 */ /* 0x008fe20000100a00 */
[----:B--2---:R1:W-:Y:S03]  /*2ae70*/  STL.64 [R1+0x6708], R8 ;  /* 0x0067080801007387 */ /* 0x0043e60000100a00 */
[----:B-1----:R-:W2:Y:S01]  /*2ae80*/  LDL.LU.64 R8, [R1+0x700] ;  /* 0x0007000001087983 */ /* 0x002ea20000300a00 */
[----:B------:R-:W3:Y:S03]  /*2ae90*/  LDL.LU.64 R10, [R1+0x708] ;  /* 0x00070800010a7983 */ /* 0x000ee60000300a00 */
        /* <DEDUP_REMOVED lines=11> */
[----:B------:R-:W2:Y:S02]  /*2af50*/  LDL.LU.64 R10, [R1+0x738] ;  /* 0x00073800010a7983 */ /* 0x000ea40000300a00 */
[----:B------:R-:W3:Y:S02]  /*2af60*/  LDL.LU.64 R20, [R1+0x6e0] ;  /* 0x0006e00001147983 */ /* 0x000ee40000300a00 */
[----:B------:R-:W3:Y:S01]  /*2af70*/  LDL.LU.64 R22, [R1+0x6e8] ;  /* 0x0006e80001167983 */ /* 0x000ee20000300a00 */
[----:B------:R-:W4:Y:S04]  /*2af80*/  LDL.64 R12, [R1+0x10] ;  /* 0x00001000010c7983 */ /* 0x000f280000100a00 */
[----:B----4-:R1:W-:Y:S04]  /*2af90*/  STL.64 [R1+0x66a0], R12 ;  /* 0x0066a00c01007387 */ /* 0x0103e80000100a00 */
[----:B-1----:R-:W4:Y:S01]  /*2afa0*/  LDL.64 R12, [R1+0x20] ;  /* 0x00002000010c7983 */ /* 0x002f220000100a00 */
[----:B------:R-:W-:-:S02]  /*2afb0*/  IMAD.MOV.U32 R4, RZ, RZ, R6 ;  /* 0x000000ffff047224 */ /* 0x000fc400078e0006 */
[----:B------:R-:W-:-:S07]  /*2afc0*/  IMAD.MOV.U32 R5, RZ, RZ, R3 ;  /* 0x000000ffff057224 */ /* 0x000fce00078e0003 */
[C---:B--2---:R-:W-:Y:S01]  /*2afd0*/  HMMA.16816.F32 R4, R16.reuse, R4, R8 ;  /* 0x000000041004723c */ /* 0x044fe20000001808 */
[----:B----4-:R1:W-:Y:S04]  /*2afe0*/  STL.64 [R1+0x66c8], R12 ;  /* 0x0066c80c01007387 */ /* 0x0103e80000100a00 */
[----:B-1----:R-:W2:Y:S04]  /*2aff0*/  LDL.64 R12, [R1+0xe0] ;  /* 0x0000e000010c7983 */ /* 0x002ea80000100a00 */
[----:B--2---:R1:W-:Y:S04]  /*2b000*/  STL.64 [R1+0x66e0], R12 ;  /* 0x0066e00c01007387 */ /* 0x0043e80000100a00 */
[----:B-1----:R-:W3:Y:S01]  /*2b010*/  LDL.64 R12, [R1+0x110] ;  /* 0x00011000010c7983 */ /* 0x002ee20000100a00 */
[----:B0-----:R-:W-:Y:S02]  /*2b020*/  STL.64 [R1+0x65d0], R26 ;  /* 0x0065d01a01007387 */ /* 0x001fe40000100a00 */
[----:B------:R0:W-:Y:S02]  /*2b030*/  STL.64 [R1+0x65c8], R24 ;  /* 0x0065c81801007387 */ /* 0x0001e40000100a00 */
[----:B0-----:R-:W2:Y:S01]  /*2b040*/  LDL.64 R24, [R1+0xd0] ;  /* 0x0000d00001187983 */ /* 0x001ea20000100a00 */
[----:B------:R-:W4:Y:S02]  /*2b050*/  LDL.LU.64 R10, [R1+0x6758] ;  /* 0x00675800010a7983 */ /* 0x000f240000300a00 */
[----:B------:R-:W4:Y:S02]  /*2b060*/  LDL.LU.64 R8, [R1+0x6750] ;  /* 0x0067500001087983 */ /* 0x000f240000300a00 */
[----:B------:R0:W-:Y:S01]  /*2b070*/  STL.64 [R1+0xd00], R4 ;  /* 0x000d000401007387 */ /* 0x0001e20000100a00 */
[----:B------:R4:W-:Y:S04]  /*2b080*/  STL.64 [R1+0xd08], R6 ;  /* 0x000d080601007387 */ /* 0x0009e80000100a00 */
[----:B0-----:R-:W4:Y:S02]  /*2b090*/  LDL.LU.64 R4, [R1+0x6748] ;  /* 0x0067480001047983 */ /* 0x001f240000300a00 */
[C---:B----4-:R-:W-:Y:S02]  /*2b0a0*/  HMMA.16816.F32 R4, R16.reuse, R4, R8 ;  /* 0x000000041004723c */ /* 0x050fe40000001808 */
[----:B------:R-:W4:Y:S01]  /*2b0b0*/  LDL.LU.64 R10, [R1+0x6740] ;  /* 0x00674000010a7983 */ /* 0x000f220000300a00 */
[----:B------:R-:W4:Y:S11]  /*2b0c0*/  LDL.LU.64 R8, [R1+0x6738] ;  /* 0x0067380001087983 */ /* 0x000f360000300a00 */
[----:B------:R-:W-:Y:S09]  /*2b0d0*/  @!UPT UIADD3 URZ, URZ, URZ, URZ ;  /* 0x0000003f3f3ff290 */ /* 0x000ff2000fffe03f */
[----:B------:R0:W-:Y:S01]  /*2b0e0*/  STL.64 [R1+0xcf0], R4 ;  /* 0x000cf00401007387 */ /* 0x0001e20000100a00 */
[----:B------:R4:W-:Y:S03]  /*2b0f0*/  STL.64 [R1+0xcf8], R6 ;  /* 0x000cf80601007387 */ /* 0x0009e60000100a00 */
        /* <DEDUP_REMOVED lines=14> */
[----:B0-----:R-:W4:Y:S01]  /*2b1e0*/  LDL.LU.64 R4, [R1+0x6700] ;  /* 0x0067000001047983 */ /* 0x001f220000300a00 */
[C---:B---3--:R-:W-:Y:S08]  /*2b1f0*/  HMMA.16816.F32 R20, R16.reuse, R12, R20 ;  /* 0x0000000c1014723c */ /* 0x048ff00000001814 */
[C---:B----4-:R-:W-:Y:S01]  /*2b200*/  HMMA.16816.F32 R4, R16.reuse, R4, R8 ;  /* 0x000000041004723c */ /* 0x050fe20000001808 */
[----:B------:R-:W3:Y:S11]  /*2b210*/  LDL.LU.64 R8, [R1+0x66f8] ;  /* 0x0066f80001087983 */ /* 0x000ef60000300a00 */
[----:B------:R-:W-:Y:S11]  /*2b220*/  @!UPT UIADD3 URZ, URZ, URZ, URZ ;  /* 0x0000003f3f3ff290 */ /* 0x000ff6000fffe03f */
[----:B------:R0:W-:Y:S01]  /*2b230*/  STL.64 [R1+0xcc0], R4 ;  /* 0x000cc00401007387 */ /* 0x0001e20000100a00 */
[----:B------:R1:W-:Y:S03]  /*2b240*/  STL.64 [R1+0xcc8], R6 ;  /* 0x000cc80601007387 */ /* 0x0003e60000100a00 */
[----:B0-----:R-:W4:Y:S01]  /*2b250*/  LDL.LU.64 R4, [R1+0x66f0] ;  /* 0x0066f00001047983 */ /* 0x001f220000300a00 */
[----:B------:R0:W-:Y:S02]  /*2b260*/  STL.64 [R1+0xcb0], R20 ;  /* 0x000cb01401007387 */ /* 0x0001e40000100a00 */
[----:B------:R-:W-:Y:S02]  /*2b270*/  IMAD.MOV.U32 R26, RZ, RZ, R12 ;  /* 0x000000ffff1a7224 */ /* 0x000fe400078e000c */
[----:B------:R-:W-:Y:S02]  /*2b280*/  STL.64 [R1+0xcb8], R22 ;  /* 0x000cb81601007387 */ /* 0x000fe40000100a00 */
[----:B-1----:R-:W-:Y:S01]  /*2b290*/  IMAD.MOV.U32 R7, RZ, RZ, R13 ;  /* 0x000000ffff077224 */ /* 0x002fe200078e000d */
[----:B0-----:R-:W3:Y:S01]  /*2b2a0*/  LDL.LU.64 R20, [R1+0x66e8] ;  /* 0x0066e80001147983 */ /* 0x001ee20000300a00 */
[----:B------:R-:W3:Y:S02]  /*2b2b0*/  LDL.LU.64 R12, [R1+0x6c0] ;  /* 0x0006c000010c7983 */ /* 0x000ee40000300a00 */
[----:B------:R-:W3:Y:S02]  /*2b2c0*/  LDL.LU.64 R14, [R1+0x6c8] ;  /* 0x0006c800010e7983 */ /* 0x000ee40000300a00 */
[----:B------:R-:W-:Y:S01]  /*2b2d0*/  STL [R1+0x66d8], R26 ;  /* 0x0066d81a01007387 */ /* 0x000fe20000100800 */
[----:B--2---:R0:W-:Y:S04]  /*2b2e0*/  STL.64 [R1+0x66d0], R24 ;  /* 0x0066d01801007387 */ /* 0x0041e80000100a00 */
[----:B0-----:R-:W2:Y:S01]  /*2b2f0*/  LDL.LU.64 R24, [R1+0x6b0] ;  /* 0x0006b00001187983 */ /* 0x001ea20000300a00 */
[----:B------:R-:W2:Y:S02]  /*2b300*/  LDL.LU.64 R26, [R1+0x6b8] ;  /* 0x0006b800011a7983 */ /* 0x000ea40000300a00 */
[----:B------:R-:W-:Y:S01]  /*2b310*/  STL [R1+0x6680], R7 ;  /* 0x0066800701007387 */ /* 0x000fe20000100800 */
[----:B----4-:R0:W-:Y:S04]  /*2b320*/  STL.64 [R1+0x6678], R4 ;  /* 0x0066780401007387 */ /* 0x0101e80000100a00 */
[----:B0-----:R-:W3:Y:S01]  /*2b330*/  LDL.LU.64 R4, [R1+0x6d0] ;  /* 0x0006d00001047983 */ /* 0x001ee20000300a00 */
[----:B------:R-:W3:Y:S02]  /*2b340*/  LDL.LU.64 R6, [R1+0x6d8] ;  /* 0x0006d80001067983 */ /* 0x000ee40000300a00 */
[C---:B---3--:R-:W-:Y:S01]  /*2b350*/  HMMA.16816.F32 R4, R16.reuse, R20, R4 ;  /* 0x000000141004723c */ /* 0x048fe20000001804 */
[----:B------:R-:W3:Y:S01]  /*2b360*/  LDL.LU.64 R20, [R1+0x6a0] ;  /* 0x0006a00001147983 */ /* 0x000ee20000300a00 */
[----:B------:R-:W3:Y:S11]  /*2b370*/  LDL.LU.64 R22, [R1+0x6a8] ;  /* 0x0006a80001167983 */ /* 0x000ef60000300a00 */
[----:B------:R-:W-:Y:S10]  /*2b380*/  @!UPT UIADD3 URZ, URZ, URZ, URZ ;  /* 0x0000003f3f3ff290 */ /* 0x000ff4000fffe03f */
[----:B------:R0:W-:Y:S01]  /*2b390*/  STL.64 [R1+0xca0], R4 ;  /* 0x000ca00401007387 */ /* 0x0001e20000100a00 */
[----:B------:R1:W-:Y:S03]  /*2b3a0*/  STL.64 [R1+0xca8], R6 ;  /* 0x000ca80601007387 */ /* 0x0003e60000100a00 */
[----:B0-----:R-:W4:Y:S01]  /*2b3b0*/  LDL.LU.64 R4, [R1+0x670] ;  /* 0x0006700001047983 */ /* 0x001f220000300a00 */
[----:B-1----:R-:W2:Y:S03]  /*2b3c0*/  LDL.LU.64 R6, [R1+0x678] ;  /* 0x0006780001067983 */ /* 0x002ea60000300a00 */
[----:B--2---:R-:W-:Y:S01]  /*2b3d0*/  STL.64 [R1+0x6698], R6 ;  /* 0x0066980601007387 */ /* 0x004fe20000100a00 */
[----:B----4-:R0:W-:Y:S03]  /*2b3e0*/  STL.64 [R1+0x6690], R4 ;  /* 0x0066900401007387 */ /* 0x0101e60000100a00 */
[----:B0-----:R-:W2:Y:S01]  /*2b3f0*/  LDL.LU.64 R4, [R1+0x680] ;  /* 0x0006800001047983 */ /* 0x001ea20000300a00 */
[----:B------:R-:W4:Y:S01]  /*2b400*/  LDL.LU.64 R6, [R1+0x688] ;  /* 0x0006880001067983 */ /* 0x000f220000300a00 */
[C---:B------:R-:W-:Y:S02]  /*2b410*/  HMMA.16816.F32 R8, R16.reuse, R8, R12 ;  /* 0x000000081008723c */ /* 0x040fe4000000180c */
[----:B----4-:R-:W-:Y:S01]  /*2b420*/  STL.64 [R1+0x66b0], R6 ;  /* 0x0066b00601007387 */ /* 0x010fe20000100a00 */
[----:B--2---:R0:W-:Y:S03]  /*2b430*/  STL.64 [R1+0x66a8], R4 ;  /* 0x0066a80401007387 */ /* 0x0041e60000100a00 */
[----:B0-----:R-:W2:Y:S01]  /*2b440*/  LDL.LU.64 R4, [R1+0x690] ;  /* 0x0006900001047983 */ /* 0x001ea20000300a00 */
[----:B------:R-:W2:Y:S02]  /*2b450*/  LDL.LU.64 R6, [R1+0x698] ;  /* 0x0006980001067983 */ /* 0x000ea40000300a00 */
[----:B------:R-:W4:Y:S11]  /*2b460*/  LDL.LU.64 R12, [R1+0x66e0] ;  /* 0x0066e000010c7983 */ /* 0x000f360000300a00 */
[----:B------:R-:W-:Y:S03]  /*2b470*/  @!UPT UIADD3 URZ, URZ, URZ, URZ ;  /* 0x0000003f3f3ff290 */ /* 0x000fe6000fffe03f */
[----:B------:R0:W-:Y:S01]  /*2b480*/  STL.64 [R1+0xc90], R8 ;  /* 0x000c900801007387 */ /* 0x0001e20000100a00 */
[----:B------:R1:W-:Y:S04]  /*2b490*/  STL.64 [R1+0xc98], R10 ;  /* 0x000c980a01007387 */ /* 0x0003e80000100a00 */
[----:B0-----:R-:W2:Y:S01]  /*2b4a0*/  LDL.LU.64 R8, [R1+0x660] ;  /* 0x0006600001087983 */ /* 0x001ea20000300a00 */
[----:B-1----:R-:W2:Y:S01]  /*2b4b0*/  LDL.LU.64 R10, [R1+0x668] ;  /* 0x00066800010a7983 */ /* 0x002ea20000300a00 */
[C---:B----4-:R-:W-:Y:S11]  /*2b4c0*/  HMMA.16816.F32 R24, R16.reuse, R12, R24 ;  /* 0x0000000c1018723c */ /* 0x050ff60000001818 */
[----:B------:R-:W-:Y:S11]  /*2b4d0*/  @!UPT UIADD3 URZ, URZ, URZ, URZ ;  /* 0x0000003f3f3ff290 */ /* 0x000ff6000fffe03f */
[----:B------:R-:W-:Y:S01]  /*2b4e0*/  @!UPT UIADD3 URZ, URZ, URZ, URZ ;  /* 0x0000003f3f3ff290 */ /* 0x000fe2000fffe03f */
[----:B------:R-:W-:Y:S01]  /*2b4f0*/  STL.64 [R1+0xc80], R24 ;  /* 0x000c801801007387 */ /* 0x000fe20000100a00 */
[----:B------:R0:W-:Y:S03]  /*2b500*/  STL.64 [R1+0xc88], R26 ;  /* 0x000c881a01007387 */ /* 0x0001e60000100a00 */
[----:B0-----:R-:W4:Y:S01]  /*2b510*/  LDL.LU R26, [R1+0x66d8] ;  /* 0x0066d800011a7983 */ /* 0x001f220000300800 */
[----:B------:R-:W3:Y:S02]  /*2b520*/  LDL.LU.64 R24, [R1+0x66d0] ;  /* 0x0066d00001187983 */ /* 0x000ee40000300a00 */
[----:B------:R-:W-:Y:S02]  /*2b530*/  IMAD.MOV.U32 R27, RZ, RZ, R12 ;  /* 0x000000ffff1b7224 */ /* 0x000fe400078e000c */
[----:B------:R-:W-:Y:S02]  /*2b540*/  IMAD.MOV.U32 R3, RZ, RZ, R13 ;  /* 0x000000ffff037224 */ /* 0x000fe400078e000d */
[----:B------:R-:W2:Y:S01]  /*2b550*/  LDL.LU.64 R12, [R1+0x66c8] ;  /* 0x0066c800010c7983 */ /* 0x000ea20000300a00 */
[----:B---3--:R-:W-:Y:S03]  /*2b560*/  HMMA.16816.F32 R16, R16, R24, R20 ;  /* 0x000000181010723c */ /* 0x008fe60000001814 */
[----:B------:R-:W3:Y:S01]  /*2b570*/  LDL.LU.64 R22, [R1+0x66c0] ;  /* 0x0066c00001167983 */ /* 0x000ee20000300a00 */
[----:B------:R-:W3:Y:S11]  /*2b580*/  LDL.LU.64 R20, [R1+0x66b8] ;  /* 0x0066b80001147983 */ /* 0x000ef60000300a00 */
[----:B------:R-:W-:Y:S08]  /*2b590*/  @!UPT UIADD3 URZ, URZ, URZ, URZ ;  /* 0x0000003f3f3ff290 */ /* 0x000ff0000fffe03f */
[----:B------:R0:W-:Y:S01]  /*2b5a0*/  STL.64 [R1+0xc70], R16 ;  /* 0x000c701001007387 */ /* 0x0001e20000100a00 */
[----:B------:R1:W-:Y:S03]  /*2b5b0*/  STL.64 [R1+0xc78], R18 ;  /* 0x000c781201007387 */ /* 0x0003e60000100a00 */
[----:B0-----:R-:W4:Y:S01]  /*2b5c0*/  LDL.LU.64 R16, [R1+0x640] ;  /* 0x0006400001107983 */ /* 0x001f220000300a00 */
[----:B-1----:R-:W4:Y:S02]  /*2b5d0*/  LDL.LU.64 R18, [R1+0x648] ;  /* 0x0006480001127983 */ /* 0x002f240000300a00 */
[----:B------:R2:W-:Y:S02]  /*2b5e0*/  STL.64 [R1+0x65e0], R24 ;  /* 0x0065e01801007387 */ /* 0x0005e40000100a00 */
[----:B--2---:R-:W-:Y:S02]  /*2b5f0*/  IMAD.MOV.U32 R25, RZ, RZ, R12 ;  /* 0x000000ffff197224 */ /* 0x004fe400078e000c */
[----:B------:R-:W-:Y:S01]  /*2b600*/  IMAD.MOV.U32 R24, RZ, RZ, R13 ;  /* 0x000000ffff187224 */ /* 0x000fe200078e000d */
[C---:B---3--:R-:W-:Y:S11]  /*2b610*/  HMMA.16816.F32 R4, R20.reuse, R12, R4 ;  /* 0x0000000c1404723c */ /* 0x048ff60000001804 */
[----:B------:R-:W-:Y:S11]  /*2b620*/  @!UPT UIADD3 URZ, URZ, URZ, URZ ;  /* 0x0000003f3f3ff290 */ /* 0x000ff6000fffe03f */
[----:B------:R-:W-:Y:S01]  /*2b630*/  @!UPT UIADD3 URZ, URZ, URZ, URZ ;  /* 0x0000003f3f3ff290 */ /* 0x000fe2000fffe03f */
[----:B------:R-:W-:Y:S01]  /*2b640*/  STL.64 [R1+0xc60], R4 ;  /* 0x000c600401007387 */ /* 0x000fe20000100a00 */
[----:B------:R0:W-:Y:S03]  /*2b650*/  STL.64 [R1+0xc68], R6 ;  /* 0x000c680601007387 */ /* 0x0001e60000100a00 */
[----:B0-----:R-:W2:Y:S01]  /*2b660*/  LDL.LU.64 R6, [R1+0x66b0] ;  /* 0x0066b00001067983 */ /* 0x001ea20000300a00 */
[----:B------:R-:W2:Y:S02]  /*2b670*/  LDL.LU.64 R4, [R1+0x66a8] ;  /* 0x0066a80001047983 */ /* 0x000ea40000300a00 */
[----:B------:R-:W2:Y:S02]  /*2b680*/  LDL.LU.64 R12, [R1+0x66a0] ;  /* 0x0066a000010c7983 */ /* 0x000ea40000300a00 */
        /* <DEDUP_REMOVED lines=10> */
[----:B------:R-:W-:Y:S11]  /*2b730*/  IMAD.MOV.U32 R28, RZ, RZ, R12 ;  /* 0x000000ffff1c7224 */ /* 0x000ff600078e000c */
[----:B------:R-:W-:Y:S11]  /*2b740*/  @!UPT UIADD3 URZ, URZ, URZ, URZ ;  /* 0x0000003f3f3ff290 */ /* 0x000ff6000fffe03f */
[----:B------:R-:W-:Y:S01]  /*2b750*/  STL.64 [R1+0xc40], R4 ;  /* 0x000c400401007387 */ /* 0x000fe20000100a00 */
[----:B------:R0:W-:Y:S03]  /*2b760*/  STL.64 [R1+0xc48], R6 ;  /* 0x000c480601007387 */ /* 0x0001e60000100a00 */
[----:B0-----:R-:W2:Y:S01]  /*2b770*/  LDL.LU R7, [R1+0x6680] ;  /* 0x0066800001077983 */ /* 0x001ea20000300800 */
[----:B------:R-:W4:Y:S02]  /*2b780*/  LDL.LU.64 R4, [R1+0x6678] ;  /* 0x0066780001047983 */ /* 0x000f240000300a00 */
[----:B------:R-:W-:Y:S02]  /*2b790*/  IMAD.MOV.U32 R6, RZ, RZ, R13 ;  /* 0x000000ffff067224 */ /* 0x000fe400078e000d */
[----:B------:R-:W3:Y:S01]  /*2b7a0*/  LDL.LU.64 R14, [R1+0x6670] ;  /* 0x00667000010e7983 */ /* 0x000ee20000300a00 */
        /* <DEDUP_REMOVED lines=8> */
[----:B---3--:R-:W-:Y:S02]  /*2b830*/  STL.64 [R1+0x6580], R14 ;  /* 0x0065800e01007387 */ /* 0x008fe40000100a00 */
[----:B------:R0:W-:Y:S02]  /*2b840*/  STL.64 [R1+0x6578], R12 ;  /* 0x0065780c01007387 */ /* 0x0001e40000100a00 */
[----:B0-----:R-:W2:Y:S01]  /*2b850*/  LDL.LU.64 R12, [R1+0x650] ;  /* 0x00065000010c7983 */ /* 0x001ea20000300a00 */
[----:B------:R-:W2:Y:S02]  /*2b860*/  LDL.LU.64 R14, [R1+0x658] ;  /* 0x00065800010e7983 */ /* 0x000ea40000300a00 */
[C---:B--2---:R-:W-:Y:S01]  /*2b870*/  HMMA.16816.F32 R12, R20.reuse, R8, R12 ;  /* 0x00000008140c723c */ /* 0x044fe2000000180c */
[----:B------:R-:W-:Y:S01]  /*2b880*/  STL.64 [R1+0x6570], R10 ;  /* 0x0065700a01007387 */ /* 0x000fe20000100a00 */
[----:B------:R0:W-:Y:S11]  /*2b890*/  STL.64 [R1+0x6568], R8 ;  /* 0x0065680801007387 */ /* 0x0001f60000100a00 */
[----:B------:R-:W-:Y:S10]  /*2b8a0*/  @!UPT UIADD3 URZ, URZ, URZ, URZ ;  /* 0x0000003f3f3ff290 */ /* 0x000ff4000fffe03f */
[----:B------:R-:W-:Y:S01]  /*2b8b0*/  STL.64 [R1+0xc20], R12 ;  /* 0x000c200c01007387 */ /* 0x000fe20000100a00 */
[----:B------:R4:W-:Y:S02]  /*2b8c0*/  STL.64 [R1+0xc28], R14 ;  /* 0x000c280e01007387 */ /* 0x0009e40000100a00 */
[----:B0-----:R-:W2:Y:S01]  /*2b8d0*/  LDL.64 R8, [R1+0x150] ;  /* 0x0001500001087983 */ /* 0x001ea20000100a00 */
[----:B----4-:R-:W-:Y:S01]  /*2b8e0*/  HMMA.16816.F32 R12, R20, R4, R16 ;  /* 0x00000004140c723c */ /* 0x010fe20000001810 */
[----:B------:R-:W0:Y:S04]  /*2b8f0*/  LDSM.16.MT88.4 R16, [R29+0x300] ;  /* 0x000300001d10783b */ /* 0x000e280000004200 */
[----:B------:R-:W-:Y:S01]  /*2b900*/  STL [R1+0x6650], R7 ;  /* 0x0066500701007387 */ /* 0x000fe20000100800 */
[----:B------:R1:W-:Y:S11]  /*2b910*/  STL.64 [R1+0x6648], R4 ;  /* 0x0066480401007387 */ /* 0x0003f60000100a00 */
[----:B------:R-:W-:Y:S06]  /*2b920*/  @!UPT UIADD3 URZ, URZ, URZ, URZ ;  /* 0x0000003f3f3ff290 */ /* 0x000fec000fffe03f */
[----:B------:R-:W-:Y:S01]  /*2b930*/  STL.64 [R1+0xc10], R12 ;  /* 0x000c100c01007387 */ /* 0x000fe20000100a00 */
[----:B------:R-:W-:Y:S02]  /*2b940*/  STL.64 [R1+0xc18], R14 ;  /* 0x000c180e01007387 */ /* 0x000fe40000100a00 */
[----:B-1----:R-:W3:Y:S02]  /*2b950*/  LDL R4, [R1+0x30] ;  /* 0x0000300001047983 */ /* 0x002ee40000100800 */
[----:B------:R-:W3:Y:S01]  /*2b960*/  LDL R5, [R1+0x34] ;  /* 0x0000340001057983 */ /* 0x000ee20000100800 */
[----:B------:R-:W-:Y:S04]  /*2b970*/  STL [R1+0x6564], R29 ;  /* 0x0065641d01007387 */ /* 0x000fe80000100800 */
[----:B0-----:R-:W-:Y:S01]  /*2b980*/  STL.64 [R1+0x64b8], R18 ;  /* 0x0064b81201007387 */ /* 0x001fe20000100a00 */
[----:B------:R0:W-:Y:S03]  /*2b990*/  STL.64 [R1+0x64b0], R16 ;  /* 0x0064b01001007387 */ /* 0x0001e60000100a00 */
[----:B0-----:R-:W4:Y:S04]  /*2b9a0*/  LDL R16, [R1+0x120] ;  /* 0x0001200001107983 */ /* 0x001f280000100800 */
[----:B------:R-:W4:Y:S01]  /*2b9b0*/  LDL R17, [R1+0x124] ;  /* 0x0001240001117983 */ /* 0x000f220000100800 */
[----:B------:R-:W-:-:S02]  /*2b9c0*/  IMAD.MOV.U32 R12, RZ, RZ, R28 ;  /* 0x000000ffff0c7224 */ /* 0x000fc400078e001c */
[----:B------:R-:W-:Y:S01]  /*2b9d0*/  IMAD.MOV.U32 R13, RZ, RZ, R6 ;  /* 0x000000ffff0d7224 */ /* 0x000fe200078e0006 */
[----:B----4-:R0:W-:Y:S04]  /*2b9e0*/  STL.64 [R1+0x6640], R16 ;  /* 0x0066401001007387 */ /* 0x0101e80000100a00 */
[----:B0-----:R-:W4:Y:S01]  /*2b9f0*/  LDL.64 R16, [R1+0x140] ;  /* 0x0001400001107983 */ /* 0x001f220000100a00 */
[----:B------:R0:W-:Y:S03]  /*2ba00*/  STL.64 [R1+0x6598], R12 ;  /* 0x0065980c01007387 */ /* 0x0001e60000100a00 */
[----:B0-----:R-:W3:Y:S01]  /*2ba10*/  LDL.LU.64 R12, [R1+0x630] ;  /* 0x00063000010c7983 */ /* 0x001ee20000300a00 */
[----:B------:R-:W3:Y:S02]  /*2ba20*/  LDL.LU.64 R14, [R1+0x638] ;  /* 0x00063800010e7983 */ /* 0x000ee40000300a00 */
[----:B---3--:R-:W-:Y:S07]  /*2ba30*/  HMMA.16816.F32 R4, R20, R4, R12 ;  /* 0x000000041404723c */ /* 0x008fee000000180c */
[----:B------:R-:W-:-:S02]  /*2ba40*/  IMAD.MOV.U32 R12, RZ, RZ, R2 ;  /* 0x000000ffff0c7224 */ /* 0x000fc400078e0002 */
[----:B------:R-:W-:Y:S11]  /*2ba50*/  IMAD.MOV.U32 R13, RZ, RZ, R0 ;  /* 0x000000ffff0d7224 */ /* 0x000ff600078e0000 */
[----:B------:R-:W-:Y:S03]  /*2ba60*/  @!UPT UIADD3 URZ, URZ, URZ, URZ ;  /* 0x0000003f3f3ff290 */ /* 0x000fe6000fffe03f */
[----:B------:R0:W-:Y:S01]  /*2ba70*/  STL.64 [R1+0xc00], R4 ;  /* 0x000c000401007387 */ /* 0x0001e20000100a00 */
[----:B------:R1:W-:Y:S03]  /*2ba80*/  STL.64 [R1+0xc08], R6 ;  /* 0x000c080601007387 */ /* 0x0003e60000100a00 */
[----:B0-----:R-:W4:Y:S01]  /*2ba90*/  LDL.LU.64 R4, [R1+0x610] ;  /* 0x0006100001047983 */ /* 0x001f220000300a00 */
[----:B-1----:R-:W4:Y:S02]  /*2baa0*/  LDL.LU.64 R6, [R1+0x618] ;  /* 0x0006180001067983 */ /* 0x002f240000300a00 */
[----:B------:R0:W-:Y:S02]  /*2bab0*/  STL.64 [R1+0x65b0], R12 ;  /* 0x0065b00c01007387 */ /* 0x0001e40000100a00 */
[----:B0-----:R-:W3:Y:S01]  /*2bac0*/  LDL.LU.64 R12, [R1+0x620] ;  /* 0x00062000010c7983 */ /* 0x001ee20000300a00 */
[----:B------:R-:W3:Y:S02]  /*2bad0*/  LDL.LU.64 R14, [R1+0x628] ;  /* 0x00062800010e7983 */ /* 0x000ee40000300a00 */
[----:B--2---:R-:W-:-:S02]  /*2bae0*/  IMAD.MOV.U32 R2, RZ, RZ, R8 ;  /* 0x000000ffff027224 */ /* 0x004fc400078e0008 */
[----:B------:R-:W-:Y:S01]  /*2baf0*/  IMAD.MOV.U32 R0, RZ, RZ, R9 ;  /* 0x000000ffff007224 */ /* 0x000fe200078e0009 */
[----:B---3--:R-:W-:Y:S11]  /*2bb00*/  HMMA.16816.F32 R12, R20, R8, R12 ;  /* 0x00000008140c723c */ /* 0x008ff6000000180c */
[----:B------:R-:W-:Y:S11]  /*2bb10*/  @!UPT UIADD3 URZ, URZ, URZ, URZ ;  /* 0x0000003f3f3ff290 */ /* 0x000ff6000fffe03f */
[----:B------:R-:W-:Y:S01]  /*2bb20*/  @!UPT UIADD3 URZ, URZ, URZ, URZ ;  /* 0x0000003f3f3ff290 */ /* 0x000fe2000fffe03f */
[----:B------:R0:W-:Y:S01]  /*2bb30*/  STL.64 [R1+0xbf0], R12 ;  /* 0x000bf00c01007387 */ /* 0x0001e20000100a00 */
[----:B------:R-:W-:Y:S02]  /*2bb40*/  STL.64 [R1+0xbf8], R14 ;  /* 0x000bf80e01007387 */ /* 0x000fe40000100a00 */
[----:B------:R-:W2:Y:S02]  /*2bb50*/  LDL.LU.64 R8, [R1+0x500] ;  /* 0x0005000001087983 */ /* 0x000ea40000300a00 */
[----:B------:R-:W2:Y:S02]  /*2bb60*/  LDL.LU.64 R10, [R1+0x508] ;  /* 0x00050800010a7983 */ /* 0x000ea40000300a00 */
[----:B0-----:R-:W-:Y:S02]  /*2bb70*/  IMAD.MOV.U32 R12, RZ, RZ, R25 ;  /* 0x000000ffff0c7224 */ /* 0x001fe400078e0019 */
[----:B------:R-:W-:Y:S02]  /*2bb80*/  IMAD.MOV.U32 R13, RZ, RZ, R24 ;  /* 0x000000ffff0d7224 */ /* 0x000fe400078e0018 */
[----:B------:R-:W-:-:S02]  /*2bb90*/  IMAD.MOV.U32 R24, RZ, RZ, R27 ;  /* 0x000000ffff187224 */ /* 0x000fc400078e001b */
[----:B------:R-:W-:-:S05]  /*2bba0*/  IMAD.MOV.U32 R25, RZ, RZ, R3 ;  /* 0x000000ffff197224 */ /* 0x000fca00078e0003 */
[----:B------:R0:W-:Y:S04]  /*2bbb0*/  STL.64 [R1+0x65f8], R24 ;  /* 0x0065f81801007387 */ /* 0x0001e80000100a00 */
[----:B0-----:R-:W3:Y:S01]  /*2bbc0*/  LDL.64 R24, [R1+0xf0] ;  /* 0x0000f00001187983 */ /* 0x001ee20000100a00 */
[C---:B----4-:R-:W-:Y:S01]  /*2bbd0*/  HMMA.16816.F32 R4, R20.reuse, R16, R4 ;  /* 0x000000101404723c */ /* 0x050fe20000001804 */
[----:B------:R-:W-:Y:S02]  /*2bbe0*/  IMAD.MOV.U32 R3, RZ, RZ, R17 ;  /* 0x000000ffff037224 */ /* 0x000fe400078e0011 */
[----:B---3--:R-:W-:Y:S01]  /*2bbf0*/  STL.64 [R1+0x6610], R24 ;  /* 0x0066101801007387 */ /* 0x008fe20000100a00 */
[----:B------:R0:W-:Y:S03]  /*2bc00*/  STL.64 [R1+0x65d8], R12 ;  /* 0x0065d80c01007387 */ /* 0x0001e60000100a00 */
[----:B0-----:R-:W3:Y:S01]  /*2bc10*/  LDL.64 R12, [R1+0x130] ;  /* 0x00013000010c7983 */ /* 0x001ee20000100a00 */
[----:B------:R-:W-:Y:S11]  /*2bc20*/  STL [R1+0x6560], R2 ;  /* 0x0065600201007387 */ /* 0x000ff60000100800 */
[----:B------:R-:W-:Y:S04]  /*2bc30*/  @!UPT UIADD3 URZ, URZ, URZ, URZ ;  /* 0x0000003f3f3ff290 */ /* 0x000fe8000fffe03f */
[----:B------:R-:W-:Y:S02]  /*2bc40*/  STL.64 [R1+0xbe0], R4 ;  /* 0x000be00401007387 */ /* 0x000fe40000100a00 */
[----:B------:R0:W-:Y:S02]  /*2bc50*/  STL.64 [R1+0xbe8], R6 ;  /* 0x000be80601007387 */ /* 0x0001e40000100a00 */
[----:B0-----:R-:W4:Y:S01]  /*2bc60*/  LDL.LU R7, [R1+0x6650] ;  /* 0x0066500001077983 */ /* 0x001f220000300800 */
[----:B------:R-:W2:Y:S02]  /*2bc70*/  LDL.LU.64 R4, [R1+0x6648] ;  /* 0x0066480001047983 */ /* 0x000ea40000300a00 */
[----:B------:R-:W-:Y:S02]  /*2bc80*/  IMAD.MOV.U32 R6, RZ, RZ, R16 ;  /* 0x000000ffff067224 */ /* 0x000fe400078e0010 */
[----:B------:R-:W2:Y:S01]  /*2bc90*/  LDL.LU.64 R16, [R1+0x6640] ;  /* 0x0066400001107983 */ /* 0x000ea20000300a00 */
[----:B------:R-:W2:Y:S03]  /*2bca0*/  LDL.64 R24, [R1+0x100] ;  /* 0x0001000001187983 */ /* 0x000ea60000100a00 */
[----:B--2---:R4:W-:Y:S01]  /*2bcb0*/  STL.64 [R1+0x6628], R24 ;  /* 0x0066281801007387 */ /* 0x0049e20000100a00 */
[----:B------:R-:W-:Y:S02]  /*2bcc0*/  STL [R1+0x65f0], R6 ;  /* 0x0065f00601007387 */ /* 0x000fe40000100800 */
[----:B------:R0:W-:Y:S02]  /*2bcd0*/  STL.64 [R1+0x65e8], R4 ;  /* 0x0065e80401007387 */ /* 0x0001e40000100a00 */
[----:B----4-:R-:W-:Y:S01]  /*2bce0*/  IMAD.MOV.U32 R25, RZ, RZ, R7 ;  /* 0x000000ffff197224 */ /* 0x010fe200078e0007 */
[----:B0-----:R-:W3:Y:S01]  /*2bcf0*/  LDL.LU.64 R4, [R1+0x510] ;  /* 0x0005100001047983 */ /* 0x001ee20000300a00 */
[----:B------:R-:W3:Y:S02]  /*2bd00*/  LDL.LU.64 R6, [R1+0x518] ;  /* 0x0005180001067983 */ /* 0x000ee40000300a00 */
[C---:B---3--:R-:W-:Y:S11]  /*2bd10*/  HMMA.16816.F32 R4, R20.reuse, R12, R4 ;  /* 0x0000000c1404723c */ /* 0x048ff60000001804 */
[----:B------:R-:W-:Y:S11]  /*2bd20*/  @!UPT UIADD3 URZ, URZ, URZ, URZ ;  /* 0x0000003f3f3ff290 */ /* 0x000ff6000fffe03f */
[----:B------:R-:W-:Y:S01]  /*2bd30*/  @!UPT UIADD3 URZ, URZ, URZ, URZ ;  /* 0x0000003f3f3ff290 */ /* 0x000fe2000fffe03f */
[----:B------:R0:W-:Y:S01]  /*2bd40*/  STL.64 [R1+0xbd0], R4 ;  /* 0x000bd00401007387 */ /* 0x0001e20000100a00 */
[----:B------:R1:W-:Y:S03]  /*2bd50*/  STL.64 [R1+0xbd8], R6 ;  /* 0x000bd80601007387 */ /* 0x0003e60000100a00 */
[----:B0-----:R-:W2:Y:S01]  /*2bd60*/  LDL.LU.64 R4, [R1+0x4c0] ;  /* 0x0004c00001047983 */ /* 0x001ea20000300a00 */
[----:B-1----:R-:W3:Y:S01]  /*2bd70*/  LDL.LU.64 R6, [R1+0x4c8] ;  /* 0x0004c80001067983 */ /* 0x002ee20000300a00 */
[----:B------:R-:W-:Y:S11]  /*2bd80*/  HMMA.16816.F32 R8, R20, R16, R8 ;  /* 0x000000101408723c */ /* 0x000ff60000001808 */
[----:B------:R-:W-:Y:S11]  /*2bd90*/  @!UPT UIADD3 URZ, URZ, URZ, URZ ;  /* 0x0000003f3f3ff290 */ /* 0x000ff6000fffe03f */
[----:B------:R-:W-:Y:S01]  /*2bda0*/  @!UPT UIADD3 URZ, URZ, URZ, URZ ;  /* 0x0000003f3f3ff290 */ /* 0x000fe2000fffe03f */
[----:B------:R-:W-:Y:S01]  /*2bdb0*/  STL.64 [R1+0xbc0], R8 ;  /* 0x000bc00801007387 */ /* 0x000fe20000100a00 */
[----:B------:R-:W-:Y:S03]  /*2bdc0*/  STL.64 [R1+0xbc8], R10 ;  /* 0x000bc80a01007387 */ /* 0x000fe60000100a00 */
[----:B---3--:R-:W-:Y:S01]  /*2bdd0*/  STL.64 [R1+0x6608], R6 ;  /* 0x0066080601007387 */ /* 0x008fe20000100a00 */
[----:B--2---:R0:W-:Y:S03]  /*2bde0*/  STL.64 [R1+0x6600], R4 ;  /* 0x0066000401007387 */ /* 0x0041e60000100a00 */
[----:B0-----:R-:W2:Y:S01]  /*2bdf0*/  LDL.LU.64 R4, [R1+0x4d0] ;  /* 0x0004d00001047983 */ /* 0x001ea20000300a00 */
[----:B------:R-:W3:Y:S03]  /*2be00*/  LDL.LU.64 R6, [R1+0x4d8] ;  /* 0x0004d80001067983 */ /* 0x000ee60000300a00 */
[----:B---3--:R-:W-:Y:S01]  /*2be10*/  STL.64 [R1+0x6620], R6 ;  /* 0x0066200601007387 */ /* 0x008fe20000100a00 */
[----:B--2---:R0:W-:Y:S03]  /*2be20*/  STL.64 [R1+0x6618], R4 ;  /* 0x0066180401007387 */ /* 0x0041e60000100a00 */
[----:B0-----:R-:W2:Y:S01]  /*2be30*/  LDL.LU.64 R4, [R1+0x4e0] ;  /* 0x0004e00001047983 */ /* 0x001ea20000300a00 */
[----:B------:R-:W3:Y:S02]  /*2be40*/  LDL.LU.64 R6, [R1+0x4e8] ;  /* 0x0004e80001067983 */ /* 0x000ee40000300a00 */
[----:B------:R-:W-:-:S02]  /*2be50*/  IMAD.MOV.U32 R28, RZ, RZ, R12 ;  /* 0x000000ffff1c7224 */ /* 0x000fc400078e000c */
[----:B------:R-:W-:Y:S01]  /*2be60*/  IMAD.MOV.U32 R19, RZ, RZ, R13 ;  /* 0x000000ffff137224 */ /* 0x000fe200078e000d */
[----:B---3--:R-:W-:Y:S01]  /*2be70*/  STL.64 [R1+0x6638], R6 ;  /* 0x0066380601007387 */ /* 0x008fe20000100a00 */
[----:B--2---:R0:W-:Y:S03]  /*2be80*/  STL.64 [R1+0x6630], R4 ;  /* 0x0066300401007387 */ /* 0x0041e60000100a00 */
[----:B0-----:R-:W2:Y:S01]  /*2be90*/  LDL.LU.64 R4, [R1+0x4f0] ;  /* 0x0004f00001047983 */ /* 0x001ea20000300a00 */
[----:B------:R-:W2:Y:S02]  /*2bea0*/  LDL.LU.64 R6, [R1+0x4f8] ;  /* 0x0004f80001067983 */ /* 0x000ea40000300a00 */
[----:B------:R-:W3:Y:S02]  /*2beb0*/  LDL.LU.64 R12, [R1+0x2b0] ;  /* 0x0002b000010c7983 */ /* 0x000ee40000300a00 */
[----:B------:R-:W3:Y:S01]  /*2bec0*/  LDL.LU.64 R14, [R1+0x2b8] ;  /* 0x0002b800010e7983 */ /* 0x000ee20000300a00 */
[----:B------:R-:W4:Y:S01]  /*2bed0*/  LDL.LU.64 R8, [R1+0x270] ;  /* 0x0002700001087983 */ /* 0x000f220000300a00 */
[----:B------:R-:W2:Y:S03]  /*2bee0*/  LDL.LU.64 R10, [R1+0x278] ;  /* 0x00027800010a7983 */ /* 0x000ea60000300a00 */
[----:B--2---:R-:W-:Y:S01]  /*2bef0*/  STL.64 [R1+0x6590], R10 ;  /* 0x0065900a01007387 */ /* 0x004fe20000100a00 */
[----:B----4-:R0:W-:Y:S03]  /*2bf00*/  STL.64 [R1+0x6588], R8 ;  /* 0x0065880801007387 */ /* 0x0101e60000100a00 */
[----:B0-----:R-:W2:Y:S01]  /*2bf10*/  LDL.LU.64 R8, [R1+0x280] ;  /* 0x0002800001087983 */ /* 0x001ea20000300a00 */
[----:B------:R-:W4:Y:S02]  /*2bf20*/  LDL.LU.64 R10, [R1+0x288] ;  /* 0x00028800010a7983 */ /* 0x000f240000300a00 */
[----:B------:R-:W-:-:S07]  /*2bf30*/  IMAD.MOV.U32 R24, RZ, RZ, R26 ;  /* 0x000000ffff187224 */ /* 0x000fce00078e001a */
[C---:B------:R-:W-:Y:S01]  /*2bf40*/  HMMA.16816.F32 R24, R20.reuse, R24, R4 ;  /* 0x000000181418723c */ /* 0x040fe20000001804 */
[----:B----4-:R-:W-:Y:S01]  /*2bf50*/  STL.64 [R1+0x65a8], R10 ;  /* 0x0065a80a01007387 */ /* 0x010fe20000100a00 */
[----:B--2---:R0:W-:Y:S03]  /*2bf60*/  STL.64 [R1+0x65a0], R8 ;  /* 0x0065a00801007387 */ /* 0x0041e60000100a00 */
[----:B0-----:R-:W2:Y:S01]  /*2bf70*/  LDL.LU.64 R8, [R1+0x290] ;  /* 0x0002900001087983 */ /* 0x001ea20000300a00 */
[----:B------:R-:W4:Y:S03]  /*2bf80*/  LDL.LU.64 R10, [R1+0x298] ;  /* 0x00029800010a7983 */ /* 0x000f260000300a00 */
[----:B----4-:R-:W-:Y:S01]  /*2bf90*/  STL.64 [R1+0x65c0], R10 ;  /* 0x0065c00a01007387 */ /* 0x010fe20000100a00 */
[----:B--2---:R0:W-:Y:S03]  /*2bfa0*/  STL.64 [R1+0x65b8], R8 ;  /* 0x0065b80801007387 */ /* 0x0041e60000100a00 */
[----:B0-----:R-:W2:Y:S01]  /*2bfb0*/  LDL.LU.64 R8, [R1+0x2a0] ;  /* 0x0002a00001087983 */ /* 0x001ea20000300a00 */
[----:B------:R-:W2:Y:S02]  /*2bfc0*/  LDL.LU.64 R10, [R1+0x2a8] ;  /* 0x0002a800010a7983 */ /* 0x000ea40000300a00 */
[----:B------:R-:W-:Y:S02]  /*2bfd0*/  STL.64 [R1+0x6508], R16 ;  /* 0x0065081001007387 */ /* 0x000fe40000100a00 */
[----:B------:R-:W4:Y:S01]  /*2bfe0*/  LDL.LU.64 R6, [R1+0x6638] ;  /* 0x0066380001067983 */ /* 0x000f220000300a00 */
[----:B------:R-:W4:Y:S04]  /*2bff0*/  LDL.LU.64 R4, [R1+0x6630] ;  /* 0x0066300001047983 */ /* 0x000f280000300a00 */
[----:B------:R0:W-:Y:S02]  /*2c000*/  STL.64 [R1+0xbb0], R24 ;  /* 0x000bb01801007387 */ /* 0x0001e40000100a00 */
[----:B------:R-:W-:Y:S01]  /*2c010*/  STL.64 [R1+0xbb8], R26 ;  /* 0x000bb81a01007387 */ /* 0x000fe20000100a00 */
[----:B0-----:R-:W4:Y:S02]  /*2c020*/  LDL.LU.64 R24, [R1+0x6628] ;  /* 0x0066280001187983 */ /* 0x001f240000300a00 */
[----:B----4-:R-:W-:Y:S01]  /*2c030*/  HMMA.16816.F32 R4, R20, R24, R4 ;  /* 0x000000181404723c */ /* 0x010fe20000001804 */
[----:B------:R-:W-:-:S02]  /*2c040*/  IMAD.MOV.U32 R17, RZ, RZ, R24 ;  /* 0x000000ffff117224 */ /* 0x000fc400078e0018 */
[----:B------:R-:W-:Y:S11]  /*2c050*/  IMAD.MOV.U32 R16, RZ, RZ, R25 ;  /* 0x000000ffff107224 */ /* 0x000ff600078e0019 */
[----:B------:R-:W-:Y:S09]  /*2c060*/  @!UPT UIADD3 URZ, URZ, URZ, URZ ;  /* 0x0000003f3f3ff290 */ /* 0x000ff2000fffe03f */
[----:B------:R-:W-:Y:S01]  /*2c070*/  STL.64 [R1+0xba0], R4 ;  /* 0x000ba00401007387 */ /* 0x000fe20000100a00 */
[----:B------:R0:W-:Y:S03]  /*2c080*/  STL.64 [R1+0xba8], R6 ;  /* 0x000ba80601007387 */ /* 0x0001e60000100a00 */
[----:B0-----:R-:W4:Y:S01]  /*2c090*/  LDL.LU.64 R6, [R1+0x6620] ;  /* 0x0066200001067983 */ /* 0x001f220000300a00 */
[----:B------:R-:W4:Y:S02]  /*2c0a0*/  LDL.LU.64 R4, [R1+0x6618] ;  /* 0x0066180001047983 */ /* 0x000f240000300a00 */
[----:B------:R-:W4:Y:S02]  /*2c0b0*/  LDL.LU.64 R24, [R1+0x6610] ;  /* 0x0066100001187983 */ /* 0x000f240000300a00 */
        /* <DEDUP_REMOVED lines=9> */
[C---:B----4-:R-:W-:Y:S01]  /*2c150*/  HMMA.16816.F32 R24, R20.reuse, R24, R4 ;  /* 0x000000181418723c */ /* 0x050fe20000001804 */
[----:B------:R-:W4:Y:S01]  /*2c160*/  LDL.LU R6, [R1+0x65f0] ;  /* 0x0065f00001067983 */ /* 0x000f220000300800 */
[----:B------:R-:W2:Y:S11]  /*2c170*/  LDL.LU.64 R4, [R1+0x65e8] ;  /* 0x0065e80001047983 */ /* 0x000eb60000300a00 */
[----:B------:R-:W-:Y:S10]  /*2c180*/  @!UPT UIADD3 URZ, URZ, URZ, URZ ;  /* 0x0000003f3f3ff290 */ /* 0x000ff4000fffe03f */
[----:B------:R0:W-:Y:S01]  /*2c190*/  STL.64 [R1+0xb80], R24 ;  /* 0x000b801801007387 */ /* 0x0001e20000100a00 */
[----:B------:R1:W-:Y:S03]  /*2c1a0*/  STL.64 [R1+0xb88], R26 ;  /* 0x000b881a01007387 */ /* 0x0003e60000100a00 */
[----:B0-----:R-:W3:Y:S02]  /*2c1b0*/  LDL.LU.64 R24, [R1+0x65e0] ;  /* 0x0065e00001187983 */ /* 0x001ee40000300a00 */
[----:B---3--:R-:W-:Y:S02]  /*2c1c0*/  HMMA.16816.F32 R20, R20, R24, R12 ;  /* 0x000000181414723c */ /* 0x008fe4000000180c */
[----:B------:R-:W2:Y:S01]  /*2c1d0*/  LDL.LU.64 R12, [R1+0x65d8] ;  /* 0x0065d800010c7983 */ /* 0x000ea20000300a00 */
[----:B------:R-:W-:Y:S02]  /*2c1e0*/  IMAD.MOV.U32 R18, RZ, RZ, R24 ;  /* 0x000000ffff127224 */ /* 0x000fe400078e0018 */
[----:B------:R-:W-:Y:S11]  /*2c1f0*/  IMAD.MOV.U32 R7, RZ, RZ, R25 ;  /* 0x000000ffff077224 */ /* 0x000ff600078e0019 */
[----:B------:R-:W-:Y:S07]  /*2c200*/  @!UPT UIADD3 URZ, URZ, URZ, URZ ;  /* 0x0000003f3f3ff290 */ /* 0x000fee000fffe03f */
[----:B------:R0:W-:Y:S01]  /*2c210*/  STL.64 [R1+0xb70], R20 ;  /* 0x000b701401007387 */ /* 0x0001e20000100a00 */
[----:B------:R3:W-:Y:S02]  /*2c220*/  STL.64 [R1+0xb78], R22 ;  /* 0x000b781601007387 */ /* 0x0007e40000100a00 */
[----:B-1----:R-:W2:Y:S02]  /*2c230*/  LDL.LU.64 R26, [R1+0x65d0] ;  /* 0x0065d000011a7983 */ /* 0x002ea40000300a00 */
[----:B------:R-:W2:Y:S01]  /*2c240*/  LDL.LU.64 R24, [R1+0x65c8] ;  /* 0x0065c80001187983 */ /* 0x000ea20000300a00 */
[----:B0-----:R-:W4:Y:S01]  /*2c250*/  LDL.LU.64 R20, [R1+0x250] ;  /* 0x0002500001147983 */ /* 0x001f220000300a00 */
[----:B---3--:R-:W4:Y:S01]  /*2c260*/  LDL.LU.64 R22, [R1+0x258] ;  /* 0x0002580001167983 */ /* 0x008f220000300a00 */
        /* <DEDUP_REMOVED lines=20> */
[----:B0-----:R-:W3:Y:S01]  /*2c3b0*/  LDL.LU.64 R14, [R1+0x6580] ;  /* 0x00658000010e7983 */ /* 0x001ee20000300a00 */
        /* <DEDUP_REMOVED lines=20> */
[----:B--2---:R-:W-:Y:S11]  /*2c500*/  STL.64 [R1+0x64c8], R8 ;  /* 0x0064c80801007387 */ /* 0x004ff60000100a00 */
[----:B------:R-:W-:Y:S11]  /*2c510*/  @!UPT UIADD3 URZ, URZ, URZ, URZ ;  /* 0x0000003f3f3ff290 */ /* 0x000ff6000fffe03f */
[----:B------:R-:W-:Y:S02]  /*2c520*/  STL.64 [R1+0xb10], R12 ;  /* 0x000b100c01007387 */ /* 0x000fe40000100a00 */
[----:B------:R-:W-:Y:S02]  /*2c530*/  STL.64 [R1+0xb18], R14 ;  /* 0x000b180e01007387 */ /* 0x000fe40000100a00 */
[----:B------:R0:W-:Y:S02]  /*2c540*/  STL.64 [R1+0x6490], R4 ;  /* 0x0064900401007387 */ /* 0x0001e40000100a00 */
[----:B0-----:R-:W-:Y:S02]  /*2c550*/  IMAD.MOV.U32 R4, RZ, RZ, R29 ;  /* 0x000000ffff047224 */ /* 0x001fe400078e001d */
[----:B------:R-:W2:Y:S01]  /*2c560*/  LDL.LU R29, [R1+0x6564] ;  /* 0x00656400011d7983 */ /* 0x000ea20000300800 */
[----:B------:R-:W-:Y:S02]  /*2c570*/  IMAD.MOV.U32 R5, RZ, RZ, R2 ;  /* 0x000000ffff057224 */ /* 0x000fe400078e0002 */
[----:B------:R-:W3:Y:S03]  /*2c580*/  LDL.LU R2, [R1+0x6560] ;  /* 0x0065600001027983 */ /* 0x000ee60000300800 */
[----:B------:R0:W-:Y:S02]  /*2c590*/  STL.64 [R1+0x64d0], R4 ;  /* 0x0064d00401007387 */ /* 0x0001e40000100a00 */
[----:B0-----:R-:W-:-:S02]  /*2c5a0*/  IMAD.MOV.U32 R4, RZ, RZ, R17 ;  /* 0x000000ffff047224 */ /* 0x001fc400078e0011 */
[----:B------:R-:W-:Y:S02]  /*2c5b0*/  IMAD.MOV.U32 R5, RZ, RZ, R16 ;  /* 0x000000ffff057224 */ /* 0x000fe400078e0010 */
[----:B------:R-:W-:Y:S02]  /*2c5c0*/  IMAD.MOV.U32 R16, RZ, RZ, R28 ;  /* 0x000000ffff107224 */ /* 0x000fe400078e001c */
[----:B------:R-:W-:-:S05]  /*2c5d0*/  IMAD.MOV.U32 R17, RZ, RZ, R19 ;  /* 0x000000ffff117224 */ /* 0x000fca00078e0013 */
[----:B------:R-:W-:Y:S01]  /*2c5e0*/  STL.64 [R1+0x6520], R16 ;  /* 0x0065201001007387 */ /* 0x000fe20000100a00 */
[----:B------:R0:W-:Y:S03]  /*2c5f0*/  STL.64 [R1+0x64e8], R4 ;  /* 0x0064e80401007387 */ /* 0x0001e60000100a00 */
[----:B0-----:R-:W4:Y:S01]  /*2c600*/  LDL.64 R4, [R1+0x110] ;  /* 0x0001100001047983 */ /* 0x001f220000100a00 */
[----:B------:R-:W-:Y:S02]  /*2c610*/  IMAD.MOV.U32 R16, RZ, RZ, R6 ;  /* 0x000000ffff107224 */ /* 0x000fe400078e0006 */
[----:B------:R-:W-:Y:S01]  /*2c620*/  IMAD.MOV.U32 R17, RZ, RZ, R3 ;  /* 0x000000ffff117224 */ /* 0x000fe200078e0003 */
[----:B--2---:R-:W0:Y:S04]  /*2c630*/  LDSM.16.MT88.4 R20, [R29+0x380] ;  /* 0x000380001d14783b */ /* 0x004e280000004200 */
[----:B----4-:R-:W-:Y:S01]  /*2c640*/  STL.64 [R1+0x6500], R4 ;  /* 0x0065000401007387 */ /* 0x010fe20000100a00 */
[----:B0-----:R-:W-:Y:S02]  /*2c650*/  STL.64 [R1+0x63d0], R22 ;  /* 0x0063d01601007387 */ /* 0x001fe40000100a00 */
[----:B------:R0:W-:Y:S02]  /*2c660*/  STL.64 [R1+0x63c8], R20 ;  /* 0x0063c81401007387 */ /* 0x0001e40000100a00 */
[----:B------:R1:W-:Y:S02]  /*2c670*/  STL.64 [R1+0x6538], R16 ;  /* 0x0065381001007387 */ /* 0x0003e40000100a00 */
[----:B0-----:R-:W-:Y:S01]  /*2c680*/  IMAD.MOV.U32 R20, RZ, RZ, R18 ;  /* 0x000000ffff147224 */ /* 0x001fe200078e0012 */
[----:B-1----:R-:W2:Y:S01]  /*2c690*/  LDL.LU.64 R16, [R1+0x4a0] ;  /* 0x0004a00001107983 */ /* 0x002ea20000300a00 */
[----:B------:R-:W4:Y:S02]  /*2c6a0*/  LDL.LU.64 R18, [R1+0x4a8] ;  /* 0x0004a80001127983 */ /* 0x000f240000300a00 */
[----:B------:R-:W-:Y:S01]  /*2c6b0*/  IMAD.MOV.U32 R21, RZ, RZ, R7 ;  /* 0x000000ffff157224 */ /* 0x000fe200078e0007 */
[----:B----4-:R-:W-:Y:S01]  /*2c6c0*/  STL.64 [R1+0x6548], R18 ;  /* 0x0065481201007387 */ /* 0x010fe20000100a00 */
[----:B--2---:R0:W-:Y:S03]  /*2c6d0*/  STL.64 [R1+0x6540], R16 ;  /* 0x0065401001007387 */ /* 0x0041e60000100a00 */
[----:B0-----:R-:W2:Y:S01]  /*2c6e0*/  LDL.64 R16, [R1+0x30] ;  /* 0x0000300001107983 */ /* 0x001ea20000100a00 */
[----:B------:R-:W4:Y:S02]  /*2c6f0*/  LDL.LU.64 R4, [R1+0x470] ;  /* 0x0004700001047983 */ /* 0x000f240000300a00 */
[----:B------:R-:W2:Y:S02]  /*2c700*/  LDL.LU.64 R6, [R1+0x478] ;  /* 0x0004780001067983 */ /* 0x000ea40000300a00 */
[----:B--2---:R-:W-:Y:S01]  /*2c710*/  STL.64 [R1+0x6518], R6 ;  /* 0x0065180601007387 */ /* 0x004fe20000100a00 */
[----:B----4-:R0:W-:Y:S03]  /*2c720*/  STL.64 [R1+0x6510], R4 ;  /* 0x0065100401007387 */ /* 0x0101e60000100a00 */
[----:B0-----:R-:W2:Y:S01]  /*2c730*/  LDL.LU.64 R4, [R1+0x480] ;  /* 0x0004800001047983 */ /* 0x001ea20000300a00 */
[----:B------:R-:W4:Y:S03]  /*2c740*/  LDL.LU.64 R6, [R1+0x488] ;  /* 0x0004880001067983 */ /* 0x000f260000300a00 */
        /* <DEDUP_REMOVED lines=17> */
[----:B------:R-:W2:Y:S02]  /*2c860*/  LDL.LU.64 R10, [R1+0x468] ;  /* 0x00046800010a7983 */ /* 0x000ea40000300a00 */
[----:B------:R-:W-:Y:S02]  /*2c870*/  STL.64 [R1+0x64c0], R20 ;  /* 0x0064c01401007387 */ /* 0x000fe40000100a00 */
[----:B------:R-:W4:Y:S01]  /*2c880*/  LDL.64 R12, [R1] ;  /* 0x00000000010c7983 */ /* 0x000f220000100a00 */
[----:B------:R-:W-:Y:S01]  /*2c890*/  HMMA.16816.F32 R4, R24, R16, R4 ;  /* 0x000000101804723c */ /* 0x000fe20000001804 */
[----:B----4-:R0:W-:Y:S04]  /*2c8a0*/  STL.64 [R1+0x6488], R12 ;  /* 0x0064880c01007387 */ /* 0x0101e80000100a00 */
[----:B0-----:R-:W4:Y:S01]  /*2c8b0*/  LDL.64 R12, [R1+0x10] ;  /* 0x00001000010c7983 */ /* 0x001f220000100a00 */
[----:B------:R-:W-:-:S03]  /*2c8c0*/  IMAD.MOV.U32 R28, RZ, RZ, R17 ;  /* 0x000000ffff1c7224 */ /* 0x000fc600078e0011 */
[----:B----4-:R0:W-:Y:S04]  /*2c8d0*/  STL.64 [R1+0x6498], R12 ;  /* 0x0064980c01007387 */ /* 0x0101e80000100a00 */
[----:B0-----:R-:W4:Y:S01]  /*2c8e0*/  LDL.64 R12, [R1+0x20] ;  /* 0x00002000010c7983 */ /* 0x001f220000100a00 */
[----:B------:R0:W-:Y:S09]  /*2c8f0*/  STL [R1+0x5dd0], R29 ;  /* 0x005dd01d01007387 */ /* 0x0001f20000100800 */
[----:B------:R-:W-:Y:S02]  /*2c900*/  STL.64 [R1+0xb00], R4 ;  /* 0x000b000401007387 */ /* 0x000fe40000100a00 */
[----:B------:R1:W-:Y:S02]  /*2c910*/  STL.64 [R1+0xb08], R6 ;  /* 0x000b080601007387 */ /* 0x0003e40000100a00 */
[----:B0-----:R-:W-:Y:S01]  /*2c920*/  IMAD.MOV.U32 R29, RZ, RZ, R16 ;  /* 0x000000ffff1d7224 */ /* 0x001fe200078e0010 */
[----:B-1----:R-:W2:Y:S01]  /*2c930*/  LDL.LU.64 R6, [R1+0x6558] ;  /* 0x0065580001067983 */ /* 0x002ea20000300a00 */
[----:B------:R-:W2:Y:S02]  /*2c940*/  LDL.LU.64 R4, [R1+0x6550] ;  /* 0x0065500001047983 */ /* 0x000ea40000300a00 */
[----:B------:R-:W2:Y:S02]  /*2c950*/  LDL.LU.64 R18, [R1+0x6548] ;  /* 0x0065480001127983 */ /* 0x000ea40000300a00 */
[----:B------:R-:W2:Y:S02]  /*2c960*/  LDL.LU.64 R16, [R1+0x6540] ;  /* 0x0065400001107983 */ /* 0x000ea40000300a00 */
[----:B---3--:R-:W-:-:S02]  /*2c970*/  IMAD.MOV.U32 R20, RZ, RZ, R2 ;  /* 0x000000ffff147224 */ /* 0x008fc400078e0002 */
[----:B------:R-:W-:Y:S02]  /*2c980*/  IMAD.MOV.U32 R21, RZ, RZ, R0 ;  /* 0x000000ffff157224 */ /* 0x000fe400078e0000 */
[----:B------:R-:W3:Y:S05]  /*2c990*/  LDL R0, [R1+0x1730] ;  /* 0x0017300001007983 */ /* 0x000eea0000100800 */
[C---:B--2---:R-:W-:Y:S01]  /*2c9a0*/  HMMA.16816.F32 R20, R24.reuse, R20, R16 ;  /* 0x000000141814723c */ /* 0x044fe20000001810 */
[----:B------:R-:W2:Y:S11]  /*2c9b0*/  LDL.LU.64 R16, [R1+0x6538] ;  /* 0x0065380001107983 */ /* 0x000eb60000300a00 */
[----:B------:R-:W-:Y:S11]  /*2c9c0*/  @!UPT UIADD3 URZ, URZ, URZ, URZ ;  /* 0x0000003f3f3ff290 */ /* 0x000ff6000fffe03f */
[----:B------:R0:W-:Y:S01]  /*2c9d0*/  STL.64 [R1+0xaf0], R20 ;  /* 0x000af01401007387 */ /* 0x0001e20000100a00 */
[----:B------:R1:W-:Y:S03]  /*2c9e0*/  STL.64 [R1+0xaf8], R22 ;  /* 0x000af81601007387 */ /* 0x0003e60000100a00 */
[----:B0-----:R-:W3:Y:S01]  /*2c9f0*/  LDL.LU.64 R20, [R1+0x430] ;  /* 0x0004300001147983 */ /* 0x001ee20000300a00 */
[----:B-1----:R-:W3:Y:S01]  /*2ca00*/  LDL.LU.64 R22, [R1+0x438] ;  /* 0x0004380001167983 */ /* 0x002ee20000300a00 */
        /* <DEDUP_REMOVED lines=15> */
[----:B------:R-:W2:Y:S11]  /*2cb00*/  LDL.LU.64 R4, [R1+0x6500] ;  /* 0x0065000001047983 */ /* 0x000eb60000300a00 */
[----:B------:R-:W-:Y:S10]  /*2cb10*/  @!UPT UIADD3 URZ, URZ, URZ, URZ ;  /* 0x0000003f3f3ff290 */ /* 0x000ff4000fffe03f */
[----:B------:R0:W-:Y:S01]  /*2cb20*/  STL.64 [R1+0xac0], R16 ;  /* 0x000ac01001007387 */ /* 0x0001e20000100a00 */
[----:B------:R1:W-:Y:S03]  /*2cb30*/  STL.64 [R1+0xac8], R18 ;  /* 0x000ac81201007387 */ /* 0x0003e60000100a00 */
[----:B0-----:R-:W3:Y:S01]  /*2cb40*/  LDL.LU.64 R16, [R1+0x240] ;  /* 0x0002400001107983 */ /* 0x001ee20000300a00 */
[----:B-1----:R-:W3:Y:S01]  /*2cb50*/  LDL.LU.64 R18, [R1+0x248] ;  /* 0x0002480001127983 */ /* 0x002ee20000300a00 */
        /* <DEDUP_REMOVED lines=16> */
[C---:B--2---:R-:W-:Y:S02]  /*2cc60*/  HMMA.16816.F32 R4, R24.reuse, R4, R8 ;  /* 0x000000041804723c */ /* 0x044fe40000001808 */
[----:B------:R-:W3:Y:S11]  /*2cc70*/  LDL.LU.64 R8, [R1+0x64c8] ;  /* 0x0064c80001087983 */ /* 0x000ef60000300a00 */
[----:B------:R-:W-:Y:S10]  /*2cc80*/  @!UPT UIADD3 URZ, URZ, URZ, URZ ;  /* 0x0000003f3f3ff290 */ /* 0x000ff4000fffe03f */
[----:B------:R0:W-:Y:S01]  /*2cc90*/  STL.64 [R1+0xa90], R4 ;  /* 0x000a900401007387 */ /* 0x0001e20000100a00 */
[----:B------:R1:W-:Y:S03]  /*2cca0*/  STL.64 [R1+0xa98], R6 ;  /* 0x000a980601007387 */ /* 0x0003e60000100a00 */
[----:B0-----:R-:W2:Y:S01]  /*2ccb0*/  LDL.LU.64 R4, [R1+0x220] ;  /* 0x0002200001047983 */ /* 0x001ea20000300a00 */
[----:B-1----:R-:W2:Y:S01]  /*2ccc0*/  LDL.LU.64 R6, [R1+0x228] ;  /* 0x0002280001067983 */ /* 0x002ea20000300a00 */
[C---:B---3--:R-:W-:Y:S02]  /*2ccd0*/  HMMA.16816.F32 R20, R24.reuse, R8, R20 ;  /* 0x000000081814723c */ /* 0x048fe40000001814 */
[----:B--2---:R-:W-:Y:S01]  /*2cce0*/  STL.64 [R1+0x64a8], R6 ;  /* 0x0064a80601007387 */ /* 0x004fe20000100a00 */
[----:B------:R0:W-:Y:S03]  /*2ccf0*/  STL.64 [R1+0x64a0], R4 ;  /* 0x0064a00401007387 */ /* 0x0001e60000100a00 */
[----:B0-----:R-:W2:Y:S01]  /*2cd00*/  LDL.LU.64 R4, [R1+0x230] ;  /* 0x0002300001047983 */ /* 0x001ea20000300a00 */
[----:B------:R-:W2:Y:S11]  /*2cd10*/  LDL.LU.64 R6, [R1+0x238] ;  /* 0x0002380001067983 */ /* 0x000eb60000300a00 */
[----:B------:R-:W-:Y:S05]  /*2cd20*/  @!UPT UIADD3 URZ, URZ, URZ, URZ ;  /* 0x0000003f3f3ff290 */ /* 0x000fea000fffe03f */
[----:B------:R0:W-:Y:S02]  /*2cd30*/  STL.64 [R1+0xa80], R20 ;  /* 0x000a801401007387 */ /* 0x0001e40000100a00 */
[----:B------:R1:W-:Y:S01]  /*2cd40*/  STL.64 [R1+0xa88], R22 ;  /* 0x000a881601007387 */ /* 0x0003e20000100a00 */
[----:B0-----:R-:W3:Y:S01]  /*2cd50*/  LDL.LU.64 R20, [R1+0x64c0] ;  /* 0x0064c00001147983 */ /* 0x001ee20000300a00 */
[----:B-1----:R-:W-:Y:S02]  /*2cd60*/  IMAD.MOV.U32 R23, RZ, RZ, R8 ;  /* 0x000000ffff177224 */ /* 0x002fe400078e0008 */
[----:B------:R-:W-:Y:S02]  /*2cd70*/  IMAD.MOV.U32 R22, RZ, RZ, R9 ;  /* 0x000000ffff167224 */ /* 0x000fe400078e0009 */
[----:B------:R-:W2:Y:S01]  /*2cd80*/  LDL.LU.64 R8, [R1+0x200] ;  /* 0x0002000001087983 */ /* 0x000ea20000300a00 */
[----:B------:R-:W2:Y:S01]  /*2cd90*/  LDL.LU.64 R10, [R1+0x208] ;  /* 0x00020800010a7983 */ /* 0x000ea20000300a00 */
[----:B---3--:R-:W-:Y:S02]  /*2cda0*/  HMMA.16816.F32 R24, R24, R20, R16 ;  /* 0x000000141818723c */ /* 0x008fe40000001810 */
[----:B------:R-:W2:Y:S01]  /*2cdb0*/  LDL.LU.64 R18, [R1+0x64b8] ;  /* 0x0064b80001127983 */ /* 0x000ea20000300a00 */
[----:B------:R-:W2:Y:S11]  /*2cdc0*/  LDL.LU.64 R16, [R1+0x64b0] ;  /* 0x0064b00001107983 */ /* 0x000eb60000300a00 */
[----:B------:R-:W-:Y:S09]  /*2cdd0*/  @!UPT UIADD3 URZ, URZ, URZ, URZ ;  /* 0x0000003f3f3ff290 */ /* 0x000ff2000fffe03f */
[----:B------:R0:W-:Y:S01]  /*2cde0*/  STL.64 [R1+0xa70], R24 ;  /* 0x000a701801007387 */ /* 0x0001e20000100a00 */
[----:B------:R1:W-:Y:S03]  /*2cdf0*/  STL.64 [R1+0xa78], R26 ;  /* 0x000a781a01007387 */ /* 0x0003e60000100a00 */
[----:B0-----:R-:W3:Y:S01]  /*2ce00*/  LDL.LU.64 R24, [R1+0x210] ;  /* 0x0002100001187983 */ /* 0x001ee20000300a00 */
[----:B-1----:R-:W3:Y:S02]  /*2ce10*/  LDL.LU.64 R26, [R1+0x218] ;  /* 0x00021800011a7983 */ /* 0x002ee40000300a00 */
[----:B------:R4:W-:Y:S02]  /*2ce20*/  STL.64 [R1+0x63e0], R20 ;  /* 0x0063e01401007387 */ /* 0x0009e40000100a00 */
[----:B----4-:R-:W-:Y:S02]  /*2ce30*/  IMAD.MOV.U32 R21, RZ, RZ, R12 ;  /* 0x000000ffff157224 */ /* 0x010fe400078e000c */
[----:B------:R-:W-:Y:S01]  /*2ce40*/  IMAD.MOV.U32 R20, RZ, RZ, R13 ;  /* 0x000000ffff147224 */ /* 0x000fe200078e000d */
[C---:B--2---:R-:W-:Y:S11]  /*2ce50*/  HMMA.16816.F32 R4, R16.reuse, R12, R4 ;  /* 0x0000000c1004723c */ /* 0x044ff60000001804 */
[----:B------:R-:W-:Y:S11]  /*2ce60*/  @!UPT UIADD3 URZ, URZ, URZ, URZ ;  /* 0x0000003f3f3ff290 */ /* 0x000ff6000fffe03f */
[----:B------:R-:W-:Y:S01]  /*2ce70*/  @!UPT UIADD3 URZ, URZ, URZ, URZ ;  /* 0x0000003f3f3ff290 */ /* 0x000fe2000fffe03f */
[----:B------:R-:W-:Y:S01]  /*2ce80*/  STL.64 [R1+0xa60], R4 ;  /* 0x000a600401007387 */ /* 0x000fe20000100a00 */
[----:B------:R0:W-:Y:S03]  /*2ce90*/  STL.64 [R1+0xa68], R6 ;  /* 0x000a680601007387 */ /* 0x0001e60000100a00 */
[----:B0-----:R-:W2:Y:S01]  /*2cea0*/  LDL.LU.64 R6, [R1+0x64a8] ;  /* 0x0064a80001067983 */ /* 0x001ea20000300a00 */
[----:B------:R-:W2:Y:S02]  /*2ceb0*/  LDL.LU.64 R4, [R1+0x64a0] ;  /* 0x0064a00001047983 */ /* 0x000ea40000300a00 */
[----:B------:R-:W2:Y:S02]  /*2cec0*/  LDL.LU.64 R12, [R1+0x6498] ;  /* 0x00649800010c7983 */ /* 0x000ea40000300a00 */
[----:B------:R-:W-:Y:S01]  /*2ced0*/  STL.64 [R1+0x6440], R22 ;  /* 0x0064401601007387 */ /* 0x000fe20000100a00 */
[----:B------:R0:W-:Y:S04]  /*2cee0*/  STL.64 [R1+0x6438], R20 ;  /* 0x0064381401007387 */ /* 0x0001e80000100a00 */
[----:B0-----:R-:W4:Y:S01]  /*2cef0*/  LDL.LU.64 R20, [R1+0x1e0] ;  /* 0x0001e00001147983 */ /* 0x001f220000300a00 */
[----:B------:R-:W4:Y:S01]  /*2cf00*/  LDL.LU.64 R22, [R1+0x1e8] ;  /* 0x0001e80001167983 */ /* 0x000f220000300a00 */
[C---:B--2---:R-:W-:Y:S11]  /*2cf10*/  HMMA.16816.F32 R4, R16.reuse, R12, R4 ;  /* 0x0000000c1004723c */ /* 0x044ff60000001804 */
[----:B------:R-:W-:Y:S11]  /*2cf20*/  @!UPT UIADD3 URZ, URZ, URZ, URZ ;  /* 0x0000003f3f3ff290 */ /* 0x000ff6000fffe03f */
[----:B------:R-:W-:Y:S01]  /*2cf30*/  @!UPT UIADD3 URZ, URZ, URZ, URZ ;  /* 0x0000003f3f3ff290 */ /* 0x000fe2000fffe03f */
[----:B------:R0:W-:Y:S01]  /*2cf40*/  STL.64 [R1+0xa50], R4 ;  /* 0x000a500401007387 */ /* 0x0001e20000100a00 */
[----:B------:R1:W-:Y:S03]  /*2cf50*/  STL.64 [R1+0xa58], R6 ;  /* 0x000a580601007387 */ /* 0x0003e60000100a00 */
[----:B0-----:R-:W4:Y:S01]  /*2cf60*/  LDL.LU.64 R4, [R1+0x6490] ;  /* 0x0064900001047983 */ /* 0x001f220000300a00 */
[----:B-1----:R-:W-:Y:S02]  /*2cf70*/  IMAD.MOV.U32 R7, RZ, RZ, R12 ;  /* 0x000000ffff077224 */ /* 0x002fe400078e000c */
[----:B------:R-:W-:Y:S02]  /*2cf80*/  IMAD.MOV.U32 R6, RZ, RZ, R13 ;  /* 0x000000ffff067224 */ /* 0x000fe400078e000d */
[----:B------:R-:W3:Y:S02]  /*2cf90*/  LDL.LU.64 R12, [R1+0x6488] ;  /* 0x00648800010c7983 */ /* 0x000ee40000300a00 */
[C---:B---3--:R-:W-:Y:S11]  /*2cfa0*/  HMMA.16816.F32 R24, R16.reuse, R12, R24 ;  /* 0x0000000c1018723c */ /* 0x048ff60000001818 */
[----:B------:R-:W-:Y:S11]  /*2cfb0*/  @!UPT UIADD3 URZ, URZ, URZ, URZ ;  /* 0x0000003f3f3ff290 */ /* 0x000ff6000fffe03f */
[----:B------:R-:W-:Y:S01]  /*2cfc0*/  @!UPT UIADD3 URZ, URZ, URZ, URZ ;  /* 0x0000003f3f3ff290 */ /* 0x000fe2000fffe03f */
[----:B------:R0:W-:Y:S01]  /*2cfd0*/  STL.64 [R1+0xa40], R24 ;  /* 0x000a401801007387 */ /* 0x0001e20000100a00 */
[----:B------:R-:W-:Y:S02]  /*2cfe0*/  STL.64 [R1+0xa48], R26 ;  /* 0x000a481a01007387 */ /* 0x000fe40000100a00 */
[----:B------:R-:W2:Y:S02]  /*2cff0*/  LDL.LU.64 R14, [R1+0x6480] ;  /* 0x00648000010e7983 */ /* 0x000ea40000300a00 */
[----:B0-----:R-:W-:Y:S02]  /*2d000*/  IMAD.MOV.U32 R25, RZ, RZ, R12 ;  /* 0x000000ffff197224 */ /* 0x001fe400078e000c */
[----:B------:R-:W-:Y:S02]  /*2d010*/  IMAD.MOV.U32 R24, RZ, RZ, R13 ;  /* 0x000000ffff187224 */ /* 0x000fe400078e000d */
[----:B------:R-:W3:Y:S02]  /*2d020*/  LDL.LU.64 R12, [R1+0x6478] ;  /* 0x00647800010c7983 */ /* 0x000ee40000300a00 */
[C---:B---3--:R-:W-:Y:S11]  /*2d030*/  HMMA.16816.F32 R8, R16.reuse, R12, R8 ;  /* 0x0000000c1008723c */ /* 0x048ff60000001808 */
[----:B------:R-:W-:Y:S11]  /*2d040*/  @!UPT UIADD3 URZ, URZ, URZ, URZ ;  /* 0x0000003f3f3ff290 */ /* 0x000ff6000fffe03f */
[----:B------:R-:W-:Y:S01]  /*2d050*/  @!UPT UIADD3 URZ, URZ, URZ, URZ ;  /* 0x0000003f3f3ff290 */ /* 0x000fe2000fffe03f */
[----:B------:R-:W-:Y:S01]  /*2d060*/  STL.64 [R1+0xa30], R8 ;  /* 0x000a300801007387 */ /* 0x000fe20000100a00 */
[----:B------:R0:W-:Y:S03]  /*2d070*/  STL.64 [R1+0xa38], R10 ;  /* 0x000a380a01007387 */ /* 0x0001e60000100a00 */
[----:B0-----:R-:W3:Y:S01]  /*2d080*/  LDL.LU.64 R10, [R1+0x6470] ;  /* 0x00647000010a7983 */ /* 0x001ee20000300a00 */
[----:B------:R-:W4:Y:S02]  /*2d090*/  LDL.LU.64 R8, [R1+0x6468] ;  /* 0x0064680001087983 */ /* 0x000f240000300a00 */
[----:B--2---:R-:W-:Y:S02]  /*2d0a0*/  STL.64 [R1+0x6380], R14 ;  /* 0x0063800e01007387 */ /* 0x004fe40000100a00 */
[----:B------:R0:W-:Y:S02]  /*2d0b0*/  STL.64 [R1+0x6378], R12 ;  /* 0x0063780c01007387 */ /* 0x0001e40000100a00 */
[----:B0-----:R-:W2:Y:S01]  /*2d0c0*/  LDL.LU.64 R12, [R1+0x1f0] ;  /* 0x0001f000010c7983 */ /* 0x001ea20000300a00 */
[----:B------:R-:W2:Y:S03]  /*2d0d0*/  LDL.LU.64 R14, [R1+0x1f8] ;  /* 0x0001f800010e7983 */ /* 0x000ea60000300a00 */
[----:B---3--:R-:W-:Y:S01]  /*2d0e0*/  STL.64 [R1+0x6370], R10 ;  /* 0x0063700a01007387 */ /* 0x008fe20000100a00 */
[----:B----4-:R0:W-:Y:S01]  /*2d0f0*/  STL.64 [R1+0x6368], R8 ;  /* 0x0063680801007387 */ /* 0x0101e20000100a00 */
[C---:B--2---:R-:W-:Y:S08]  /*2d100*/  HMMA.16816.F32 R12, R16.reuse, R8, R12 ;  /* 0x00000008100c723c */ /* 0x044ff0000000180c */
[----:B0-----:R-:W-:Y:S11]  /*2d110*/  HMMA.16816.F32 R8, R16, R4, R20 ;  /* 0x000000041008723c */ /* 0x001ff60000001814 */
[----:B------:R-:W-:Y:S04]  /*2d120*/  @!UPT UIADD3 URZ, URZ, URZ, URZ ;  /* 0x0000003f3f3ff290 */ /* 0x000fe8000fffe03f */
[----:B------:R0:W-:Y:S01]  /*2d130*/  STL.64 [R1+0xa20], R12 ;  /* 0x000a200c01007387 */ /* 0x0001e20000100a00 */
[----:B------:R-:W-:Y:S02]  /*2d140*/  STL.64 [R1+0xa28], R14 ;  /* 0x000a280e01007387 */ /* 0x000fe40000100a00 */
[----:B------:R-:W-:Y:S02]  /*2d150*/  STL.64 [R1+0x6450], R6 ;  /* 0x0064500601007387 */ /* 0x000fe40000100a00 */
[----:B------:R-:W-:Y:S03]  /*2d160*/  STL.64 [R1+0x6448], R4 ;  /* 0x0064480401007387 */ /* 0x000fe60000100a00 */
[----:B------:R-:W-:Y:S01]  /*2d170*/  STL.64 [R1+0xa10], R8 ;  /* 0x000a100801007387 */ /* 0x000fe20000100a00 */
[----:B------:R-:W-:Y:S02]  /*2d180*/  STL.64 [R1+0xa18], R10 ;  /* 0x000a180a01007387 */ /* 0x000fe40000100a00 */
[----:B------:R-:W2:Y:S02]  /*2d190*/  LDL.LU.64 R20, [R1+0x410] ;  /* 0x0004100001147983 */ /* 0x000ea40000300a00 */
[----:B------:R-:W3:Y:S02]  /*2d1a0*/  LDL.LU.64 R22, [R1+0x418] ;  /* 0x0004180001167983 */ /* 0x000ee40000300a00 */
[----:B0-----:R-:W-:-:S02]  /*2d1b0*/  IMAD.MOV.U32 R12, RZ, RZ, R25 ;  /* 0x000000ffff0c7224 */ /* 0x001fc400078e0019 */
[----:B------:R-:W-:Y:S02]  /*2d1c0*/  IMAD.MOV.U32 R13, RZ, RZ, R24 ;  /* 0x000000ffff0d7224 */ /* 0x000fe400078e0018 */
[----:B------:R-:W0:Y:S04]  /*2d1d0*/  LDSM.16.MT88.4 R24, [R0] ;  /* 0x000000000018783b */ /* 0x000e280000004200 */
[----:B---3--:R-:W-:Y:S01]  /*2d1e0*/  STL.64 [R1+0x6460], R22 ;  /* 0x0064601601007387 */ /* 0x008fe20000100a00 */
[----:B--2---:R1:W-:Y:S03]  /*2d1f0*/  STL.64 [R1+0x6458], R20 ;  /* 0x0064581401007387 */ /* 0x0043e60000100a00 */
[----:B-1----:R-:W2:Y:S01]  /*2d200*/  LDL.LU.64 R20, [R1+0x420] ;  /* 0x0004200001147983 */ /* 0x002ea20000300a00 */
[----:B------:R-:W2:Y:S02]  /*2d210*/  LDL.LU.64 R22, [R1+0x428] ;  /* 0x0004280001167983 */ /* 0x000ea40000300a00 */
[----:B------:R-:W3:Y:S02]  /*2d220*/  LDL.64 R8, [R1+0x120] ;  /* 0x0001200001087983 */ /* 0x000ee40000100a00 */
[----:B---3--:R1:W-:Y:S04]  /*2d230*/  STL.64 [R1+0x6430], R8 ;  /* 0x0064300801007387 */ /* 0x0083e80000100a00 */
[----:B-1----:R-:W3:Y:S01]  /*2d240*/  LDL.64 R8, [R1+0x140] ;  /* 0x0001400001087983 */ /* 0x002ee20000100a00 */
[----:B------:R1:W-:Y:S03]  /*2d250*/  STL.64 [R1+0x6398], R12 ;  /* 0x0063980c01007387 */ /* 0x0003e60000100a00 */
[----:B-1----:R-:W4:Y:S01]  /*2d260*/  LDL.64 R12, [R1+0x150] ;  /* 0x00015000010c7983 */ /* 0x002f220000100a00 */
[----:B------:R-:W-:Y:S02]  /*2d270*/  STL [R1+0x6358], R0 ;  /* 0x0063580001007387 */ /* 0x000fe40000100800 */
[----:B0-----:R-:W-:Y:S02]  /*2d280*/  STL.64 [R1+0x62c0], R26 ;  /* 0x0062c01a01007387 */ /* 0x001fe40000100a00 */
[----:B------:R0:W-:Y:S02]  /*2d290*/  STL.64 [R1+0x62b8], R24 ;  /* 0x0062b81801007387 */ /* 0x0001e40000100a00 */
[----:B0-----:R-:W3:Y:S01]  /*2d2a0*/  LDL.64 R24, [R1+0x100] ;  /* 0x0001000001187983 */ /* 0x001ee20000100a00 */
[----:B------:R-:W-:-:S02]  /*2d2b0*/  IMAD.MOV.U32 R4, RZ, RZ, R29 ;  /* 0x000000ffff047224 */ /* 0x000fc400078e001d */
[----:B------:R-:W-:-:S07]  /*2d2c0*/  IMAD.MOV.U32 R5, RZ, RZ, R28 ;  /* 0x000000ffff057224 */ /* 0x000fce00078e001c */
[C---:B--2---:R-:W-:Y:S01]  /*2d2d0*/  HMMA.16816.F32 R4, R16.reuse, R4, R20 ;  /* 0x000000041004723c */ /* 0x044fe20000001814 */
[----:B---3--:R0:W-:Y:S04]  /*2d2e0*/  STL.64 [R1+0x6418], R24 ;  /* 0x0064181801007387 */ /* 0x0081e80000100a00 */
[----:B0-----:R-:W2:Y:S01]  /*2d2f0*/  LDL.LU.64 R24, [R1+0x400] ;  /* 0x0004000001187983 */ /* 0x001ea20000300a00 */
[----:B------:R-:W2:Y:S02]  /*2d300*/  LDL.LU.64 R26, [R1+0x408] ;  /* 0x00040800011a7983 */ /* 0x000ea40000300a00 */
[----:B------:R-:W4:Y:S02]  /*2d310*/  LDL.LU.64 R22, [R1+0x6460] ;  /* 0x0064600001167983 */ /* 0x000f240000300a00 */
[----:B------:R-:W4:Y:S11]  /*2d320*/  LDL.LU.64 R20, [R1+0x6458] ;  /* 0x0064580001147983 */ /* 0x000f360000300a00 */
[----:B------:R-:W-:Y:S02]  /*2d330*/  @!UPT UIADD3 URZ, URZ, URZ, URZ ;  /* 0x0000003f3f3ff290 */ /* 0x000fe4000fffe03f */
[----:B------:R-:W-:Y:S01]  /*2d340*/  STL.64 [R1+0xa00], R4 ;  /* 0x000a000401007387 */ /* 0x000fe20000100a00 */
[----:B------:R0:W-:Y:S03]  /*2d350*/  STL.64 [R1+0xa08], R6 ;  /* 0x000a080601007387 */ /* 0x0001e60000100a00 */
[----:B0-----:R-:W3:Y:S01]  /*2d360*/  LDL.LU.64 R6, [R1+0x6450] ;  /* 0x0064500001067983 */ /* 0x001ee20000300a00 */
[----:B------:R-:W2:Y:S01]  /*2d370*/  LDL.LU.64 R4, [R1+0x6448] ;  /* 0x0064480001047983 */ /* 0x000ea20000300a00 */
[----:B----4-:R-:W-:Y:S11]  /*2d380*/  HMMA.16816.F32 R20, R16, R12, R20 ;  /* 0x0000000c1014723c */ /* 0x010ff60000001814 */
[----:B------:R-:W-:Y:S11]  /*2d390*/  @!UPT UIADD3 URZ, URZ, URZ, URZ ;  /* 0x0000003f3f3ff290 */ /* 0x000ff6000fffe03f */
[----:B------:R-:W-:Y:S01]  /*2d3a0*/  @!UPT UIADD3 URZ, URZ, URZ, URZ ;  /* 0x0000003f3f3ff290 */ /* 0x000fe2000fffe03f */
[----:B------:R-:W-:Y:S01]  /*2d3b0*/  STL.64 [R1+0x9f0], R20 ;  /* 0x0009f01401007387 */ /* 0x000fe20000100a00 */
[----:B------:R0:W-:Y:S03]  /*2d3c0*/  STL.64 [R1+0x9f8], R22 ;  /* 0x0009f81601007387 */ /* 0x0001e60000100a00 */
[----:B0-----:R-:W4:Y:S01]  /*2d3d0*/  LDL.LU.64 R22, [R1+0x6440] ;  /* 0x0064400001167983 */ /* 0x001f220000300a00 */
[----:B------:R-:W4:Y:S02]  /*2d3e0*/  LDL.LU.64 R20, [R1+0x6438] ;  /* 0x0064380001147983 */ /* 0x000f240000300a00 */
[----:B------:R-:W-:Y:S02]  /*2d3f0*/  IMAD.MOV.U32 R0, RZ, RZ, R13 ;  /* 0x000000ffff007224 */ /* 0x000fe400078e000d */
[----:B---3--:R-:W-:Y:S02]  /*2d400*/  IMAD.MOV.U32 R12, RZ, RZ, R7 ;  /* 0x000000ffff0c7224 */ /* 0x008fe400078e0007 */
[----:B------:R-:W-:-:S05]  /*2d410*/  IMAD.MOV.U32 R13, RZ, RZ, R6 ;  /* 0x000000ffff0d7224 */ /* 0x000fca00078e0006 */
[----:B------:R2:W-:Y:S02]  /*2d420*/  STL.64 [R1+0x63b0], R12 ;  /* 0x0063b00c01007387 */ /* 0x0005e40000100a00 */
[----:B--2---:R-:W-:Y:S01]  /*2d430*/  HMMA.16816.F32 R12, R16, R8, R24 ;  /* 0x00000008100c723c */ /* 0x004fe20000001818 */
[----:B------:R-:W-:Y:S02]  /*2d440*/  IMAD.MOV.U32 R7, RZ, RZ, R8 ;  /* 0x000000ffff077224 */ /* 0x000fe400078e0008 */
[----:B------:R-:W-:Y:S11]  /*2d450*/  IMAD.MOV.U32 R6, RZ, RZ, R9 ;  /* 0x000000ffff067224 */ /* 0x000ff600078e0009 */
[----:B------:R-:W-:Y:S09]  /*2d460*/  @!UPT UIADD3 URZ, URZ, URZ, URZ ;  /* 0x0000003f3f3ff290 */ /* 0x000ff2000fffe03f */
[----:B------:R4:W-:Y:S01]  /*2d470*/  STL.64 [R1+0x9e0], R12 ;  /* 0x0009e00c01007387 */ /* 0x0009e20000100a00 */
[----:B------:R-:W-:Y:S02]  /*2d480*/  STL.64 [R1+0x9e8], R14 ;  /* 0x0009e80e01007387 */ /* 0x000fe40000100a00 */
[----:B------:R-:W2:Y:S02]  /*2d490*/  LDL.LU.64 R8, [R1+0x3f0] ;  /* 0x0003f00001087983 */ /* 0x000ea40000300a00 */
[----:B------:R-:W2:Y:S02]  /*2d4a0*/  LDL.LU.64 R10, [R1+0x3f8] ;  /* 0x0003f800010a7983 */ /* 0x000ea40000300a00 */
[----:B----4-:R-:W-:Y:S02]  /*2d4b0*/  IMAD.MOV.U32 R12, RZ, RZ, R21 ;  /* 0x000000ffff0c7224 */ /* 0x010fe400078e0015 */
[----:B------:R-:W-:Y:S02]  /*2d4c0*/  IMAD.MOV.U32 R13, RZ, RZ, R20 ;  /* 0x000000ffff0d7224 */ /* 0x000fe400078e0014 */
[----:B------:R-:W-:-:S02]  /*2d4d0*/  IMAD.MOV.U32 R20, RZ, RZ, R23 ;  /* 0x000000ffff147224 */ /* 0x000fc400078e0017 */
[----:B------:R-:W-:-:S05]  /*2d4e0*/  IMAD.MOV.U32 R21, RZ, RZ, R22 ;  /* 0x000000ffff157224 */ /* 0x000fca00078e0016 */
[----:B------:R0:W-:Y:S04]  /*2d4f0*/  STL.64 [R1+0x63f8], R20 ;  /* 0x0063f81401007387 */ /* 0x0001e80000100a00 */
[----:B0-----:R-:W3:Y:S04]  /*2d500*/  LDL.64 R20, [R1+0xf0] ;  /* 0x0000f00001147983 */ /* 0x001ee80000100a00 */
[----:B---3--:R0:W-:Y:S04]  /*2d510*/  STL.64 [R1+0x6410], R20 ;  /* 0x0064101401007387 */ /* 0x0081e80000100a00 */
[----:B0-----:R-:W3:Y:S01]  /*2d520*/  LDL.LU.64 R20, [R1+0x3e0] ;  /* 0x0003e00001147983 */ /* 0x001ee20000300a00 */
[----:B------:R-:W3:Y:S02]  /*2d530*/  LDL.LU.64 R22, [R1+0x3e8] ;  /* 0x0003e80001167983 */ /* 0x000ee40000300a00 */
[----:B------:R0:W-:Y:S02]  /*2d540*/  STL.64 [R1+0x63d8], R12 ;  /* 0x0063d80c01007387 */ /* 0x0001e40000100a00 */
[----:B0-----:R-:W2:Y:S01]  /*2d550*/  LDL.64 R12, [R1+0x130] ;  /* 0x00013000010c7983 */ /* 0x001ea20000100a00 */
[----:B------:R-:W-:Y:S02]  /*2d560*/  STL [R1+0x6360], R6 ;  /* 0x0063600601007387 */ /* 0x000fe40000100800 */
[----:B------:R-:W-:Y:S01]  /*2d570*/  STL [R1+0x635c], R7 ;  /* 0x00635c0701007387 */ /* 0x000fe20000100800 */
[C---:B--2---:R-:W-:Y:S11]  /*2d580*/  HMMA.16816.F32 R8, R16.reuse, R12, R8 ;  /* 0x0000000c1008723c */ /* 0x044ff60000001808 */
[----:B------:R-:W-:Y:S11]  /*2d590*/  @!UPT UIADD3 URZ, URZ, URZ, URZ ;  /* 0x0000003f3f3ff290 */ /* 0x000ff6000fffe03f */
[----:B------:R-:W-:Y:S01]  /*2d5a0*/  @!UPT UIADD3 URZ, URZ, URZ, URZ ;  /* 0x0000003f3f3ff290 */ /* 0x000fe2000fffe03f */
[----:B------:R0:W-:Y:S01]  /*2d5b0*/  STL.64 [R1+0x9b0], R8 ;  /* 0x0009b00801007387 */ /* 0x0001e20000100a00 */
[----:B------:R-:W-:Y:S03]  /*2d5c0*/  STL.64 [R1+0x9b8], R10 ;  /* 0x0009b80a01007387 */ /* 0x000fe60000100a00 */
[----:B0-----:R-:W3:Y:S01]  /*2d5d0*/  LDL.LU.64 R8, [R1+0x6430] ;  /* 0x0064300001087983 */ /* 0x001ee20000300a00 */
[----:B------:R-:W-:Y:S02]  /*2d5e0*/  IMAD.MOV.U32 R29, RZ, RZ, R12 ;  /* 0x000000ffff1d7224 */ /* 0x000fe400078e000c */
[----:B------:R-:W-:Y:S02]  /*2d5f0*/  IMAD.MOV.U32 R28, RZ, RZ, R13 ;  /* 0x000000ffff1c7224 */ /* 0x000fe400078e000d */
[----:B---3--:R-:W-:Y:S11]  /*2d600*/  HMMA.16816.F32 R12, R16, R8, R20 ;  /* 0x00000008100c723c */ /* 0x008ff60000001814 */
[----:B------:R-:W-:Y:S11]  /*2d610*/  @!UPT UIADD3 URZ, URZ, URZ, URZ ;  /* 0x0000003f3f3ff290 */ /* 0x000ff6000fffe03f */
[----:B------:R-:W-:Y:S01]  /*2d620*/  @!UPT UIADD3 URZ, URZ, URZ, URZ ;  /* 0x0000003f3f3ff290 */ /* 0x000fe2000fffe03f */
[----:B------:R-:W-:Y:S01]  /*2d630*/  STL.64 [R1+0x9a0], R12 ;  /* 0x0009a00c01007387 */ /* 0x000fe20000100a00 */
[----:B------:R-:W-:Y:S02]  /*2d640*/  STL.64 [R1+0x9a8], R14 ;  /* 0x0009a80e01007387 */ /* 0x000fe40000100a00 */
[----:B------:R-:W2:Y:S02]  /*2d650*/  LDL.LU.64 R20, [R1+0x3c0] ;  /* 0x0003c00001147983 */ /* 0x000ea40000300a00 */
[----:B------:R-:W3:Y:S02]  /*2d660*/  LDL.LU.64 R22, [R1+0x3c8] ;  /* 0x0003c80001167983 */ /* 0x000ee40000300a00 */
[----:B---3--:R-:W-:Y:S01]  /*2d670*/  STL.64 [R1+0x6428], R22 ;  /* 0x0064281601007387 */ /* 0x008fe20000100a00 */
[----:B--2---:R0:W-:Y:S03]  /*2d680*/  STL.64 [R1+0x6420], R20 ;  /* 0x0064201401007387 */ /* 0x0041e60000100a00 */
[----:B0-----:R-:W2:Y:S01]  /*2d690*/  LDL.LU.64 R20, [R1+0x3d0] ;  /* 0x0003d00001147983 */ /* 0x001ea20000300a00 */
[----:B------:R-:W2:Y:S02]  /*2d6a0*/  LDL.LU.64 R22, [R1+0x3d8] ;  /* 0x0003d80001167983 */ /* 0x000ea40000300a00 */
[----:B------:R-:W3:Y:S02]  /*2d6b0*/  LDL.LU.64 R12, [R1+0x1d0] ;  /* 0x0001d000010c7983 */ /* 0x000ee40000300a00 */
[----:B------:R-:W4:Y:S02]  /*2d6c0*/  LDL.LU.64 R14, [R1+0x1d8] ;  /* 0x0001d800010e7983 */ /* 0x000f240000300a00 */
        /* <DEDUP_REMOVED lines=10> */
[----:B------:R-:W-:Y:S02]  /*2d770*/  STL.64 [R1+0x6390], R6 ;  /* 0x0063900601007387 */ /* 0x000fe40000100a00 */
[----:B------:R0:W-:Y:S02]  /*2d780*/  STL.64 [R1+0x6388], R4 ;  /* 0x0063880401007387 */ /* 0x0001e40000100a00 */
[----:B0-----:R-:W4:Y:S01]  /*2d790*/  LDL.LU.64 R4, [R1+0x1a0] ;  /* 0x0001a00001047983 */ /* 0x001f220000300a00 */
[----:B------:R-:W3:Y:S02]  /*2d7a0*/  LDL.LU.64 R6, [R1+0x1a8] ;  /* 0x0001a80001067983 */ /* 0x000ee40000300a00 */
[----:B------:R-:W-:-:S02]  /*2d7b0*/  IMAD.MOV.U32 R24, RZ, RZ, R3 ;  /* 0x000000ffff187224 */ /* 0x000fc400078e0003 */
[----:B------:R-:W-:-:S07]  /*2d7c0*/  IMAD.MOV.U32 R25, RZ, RZ, R2 ;  /* 0x000000ffff197224 */ /* 0x000fce00078e0002 */
[C---:B--2---:R-:W-:Y:S01]  /*2d7d0*/  HMMA.16816.F32 R24, R16.reuse, R24, R20 ;  /* 0x000000181018723c */ /* 0x044fe20000001814 */
[----:B---3--:R-:W-:Y:S01]  /*2d7e0*/  STL.64 [R1+0x63a8], R6 ;  /* 0x0063a80601007387 */ /* 0x008fe20000100a00 */
[----:B----4-:R0:W-:Y:S03]  /*2d7f0*/  STL.64 [R1+0x63a0], R4 ;  /* 0x0063a00401007387 */ /* 0x0101e60000100a00 */
[----:B0-----:R-:W2:Y:S01]  /*2d800*/  LDL.LU.64 R4, [R1+0x1b0] ;  /* 0x0001b00001047983 */ /* 0x001ea20000300a00 */
[----:B------:R-:W3:Y:S03]  /*2d810*/  LDL.LU.64 R6, [R1+0x1b8] ;  /* 0x0001b80001067983 */ /* 0x000ee60000300a00 */
[----:B---3--:R-:W-:Y:S01]  /*2d820*/  STL.64 [R1+0x63c0], R6 ;  /* 0x0063c00601007387 */ /* 0x008fe20000100a00 */
[----:B--2---:R0:W-:Y:S03]  /*2d830*/  STL.64 [R1+0x63b8], R4 ;  /* 0x0063b80401007387 */ /* 0x0041e60000100a00 */
[----:B0-----:R-:W2:Y:S01]  /*2d840*/  LDL.LU.64 R4, [R1+0x1c0] ;  /* 0x0001c00001047983 */ /* 0x001ea20000300a00 */
[----:B------:R-:W2:Y:S02]  /*2d850*/  LDL.LU.64 R6, [R1+0x1c8] ;  /* 0x0001c80001067983 */ /* 0x000ea40000300a00 */
[----:B------:R-:W3:Y:S02]  /*2d860*/  LDL.LU.64 R8, [R1+0x190] ;  /* 0x0001900001087983 */ /* 0x000ee40000300a00 */
[----:B------:R-:W3:Y:S01]  /*2d870*/  LDL.LU.64 R10, [R1+0x198] ;  /* 0x00019800010a7983 */ /* 0x000ee20000300a00 */
[----:B------:R-:W4:Y:S01]  /*2d880*/  LDL.LU.64 R22, [R1+0x6428] ;  /* 0x0064280001167983 */ /* 0x000f220000300a00 */
[----:B------:R-:W4:Y:S03]  /*2d890*/  LDL.LU.64 R20, [R1+0x6420] ;  /* 0x0064200001147983 */ /* 0x000f260000300a00 */
[----:B------:R0:W-:Y:S02]  /*2d8a0*/  STL.64 [R1+0x990], R24 ;  /* 0x0009901801007387 */ /* 0x0001e40000100a00 */
[----:B------:R-:W-:Y:S01]  /*2d8b0*/  STL.64 [R1+0x998], R26 ;  /* 0x0009981a01007387 */ /* 0x000fe20000100a00 */
[----:B0-----:R-:W4:Y:S02]  /*2d8c0*/  LDL.LU.64 R24, [R1+0x6418] ;  /* 0x0064180001187983 */ /* 0x001f240000300a00 */
[C---:B----4-:R-:W-:Y:S11]  /*2d8d0*/  HMMA.16816.F32 R20, R16.reuse, R24, R20 ;  /* 0x000000181014723c */ /* 0x050ff60000001814 */
[----:B------:R-:W-:Y:S11]  /*2d8e0*/  @!UPT UIADD3 URZ, URZ, URZ, URZ ;  /* 0x0000003f3f3ff290 */ /* 0x000ff6000fffe03f */
[----:B------:R-:W-:Y:S01]  /*2d8f0*/  @!UPT UIADD3 URZ, URZ, URZ, URZ ;  /* 0x0000003f3f3ff290 */ /* 0x000fe2000fffe03f */
[----:B------:R0:W-:Y:S01]  /*2d900*/  STL.64 [R1+0x980], R20 ;  /* 0x0009801401007387 */ /* 0x0001e20000100a00 */
[----:B------:R-:W-:Y:S03]  /*2d910*/  STL.64 [R1+0x988], R22 ;  /* 0x0009881601007387 */ /* 0x000fe60000100a00 */
[----:B0-----:R-:W4:Y:S01]  /*2d920*/  LDL.LU.64 R20, [R1+0x6410] ;  /* 0x0064100001147983 */ /* 0x001f220000300a00 */
[----:B------:R0:W-:Y:S03]  /*2d930*/  STL.64 [R1+0x62f0], R24 ;  /* 0x0062f01801007387 */ /* 0x0001e60000100a00 */
[----:B0-----:R-:W2:Y:S01]  /*2d940*/  LDL.LU.64 R24, [R1+0x170] ;  /* 0x0001700001187983 */ /* 0x001ea20000300a00 */
[----:B------:R-:W2:Y:S01]  /*2d950*/  LDL.LU.64 R26, [R1+0x178] ;  /* 0x00017800011a7983 */ /* 0x000ea20000300a00 */
        /* <DEDUP_REMOVED lines=10> */
[----:B------:R-:W4:Y:S01]  /*2da00*/  LDL.LU.64 R14, [R1+0x63f0] ;  /* 0x0063f000010e7983 */ /* 0x000f220000300a00 */
[----:B------:R-:W4:Y:S11]  /*2da10*/  LDL.LU.64 R12, [R1+0x63e8] ;  /* 0x0063e800010c7983 */ /* 0x000f360000300a00 */
[----:B------:R-:W-:Y:S10]  /*2da20*/  @!UPT UIADD3 URZ, URZ, URZ, URZ ;  /* 0x0000003f3f3ff290 */ /* 0x000ff4000fffe03f */
[----:B------:R0:W-:Y:S01]  /*2da30*/  STL.64 [R1+0x960], R20 ;  /* 0x0009601401007387 */ /* 0x0001e20000100a00 */
[----:B------:R1:W-:Y:S03]  /*2da40*/  STL.64 [R1+0x968], R22 ;  /* 0x0009681601007387 */ /* 0x0003e60000100a00 */
[----:B0-----:R-:W4:Y:S02]  /*2da50*/  LDL.LU.64 R20, [R1+0x63e0] ;  /* 0x0063e00001147983 */ /* 0x001f240000300a00 */
[----:B----4-:R-:W-:Y:S02]  /*2da60*/  HMMA.16816.F32 R16, R16, R20, R12 ;  /* 0x000000141010723c */ /* 0x010fe4000000180c */
        /* <DEDUP_REMOVED lines=39> */
[C---:B----4-:R-:W-:Y:S01]  /*2dce0*/  HMMA.16816.F32 R12, R20.reuse, R8, R16 ;  /* 0x00000008140c723c */ /* 0x050fe20000001810 */
[----:B---3--:R-:W-:Y:S01]  /*2dcf0*/  STL.64 [R1+0x6278], R10 ;  /* 0x0062780a01007387 */ /* 0x008fe20000100a00 */
[----:B------:R0:W-:Y:S06]  /*2dd00*/  STL.64 [R1+0x6270], R8 ;  /* 0x0062700801007387 */ /* 0x0001ec0000100a00 */
[----:B0-----:R-:W-:Y:S11]  /*2dd10*/  HMMA.16816.F32 R8, R20, R4, R24 ;  /* 0x000000041408723c */ /* 0x001ff60000001818 */
[----:B------:R-:W-:Y:S04]  /*2dd20*/  @!UPT UIADD3 URZ, URZ, URZ, URZ ;  /* 0x0000003f3f3ff290 */ /* 0x000fe8000fffe03f */
[----:B------:R-:W-:Y:S01]  /*2dd30*/  STL.64 [R1+0x900], R12 ;  /* 0x0009000c01007387 */ /* 0x000fe20000100a00 */
[----:B------:R-:W-:Y:S02]  /*2dd40*/  STL.64 [R1+0x908], R14 ;  /* 0x0009080e01007387 */ /* 0x000fe40000100a00 */
[----:B------:R-:W2:Y:S02]  /*2dd50*/  LDL.LU.64 R24, [R1+0x340] ;  /* 0x0003400001187983 */ /* 0x000ea40000300a00 */
[----:B------:R-:W3:Y:S03]  /*2dd60*/  LDL.LU.64 R26, [R1+0x348] ;  /* 0x00034800011a7983 */ /* 0x000ee60000300a00 */
[----:B------:R-:W-:Y:S01]  /*2dd70*/  STL.64 [R1+0x8f0], R8 ;  /* 0x0008f00801007387 */ /* 0x000fe20000100a00 */
[----:B------:R-:W-:Y:S03]  /*2dd80*/  STL.64 [R1+0x8f8], R10 ;  /* 0x0008f80a01007387 */ /* 0x000fe60000100a00 */
[----:B---3--:R-:W-:Y:S01]  /*2dd90*/  STL.64 [R1+0x6300], R26 ;  /* 0x0063001a01007387 */ /* 0x008fe20000100a00 */
[----:B--2---:R0:W-:Y:S02]  /*2dda0*/  STL.64 [R1+0x62f8], R24 ;  /* 0x0062f81801007387 */ /* 0x0041e40000100a00 */
[----:B0-----:R-:W-:-:S02]  /*2ddb0*/  IMAD.MOV.U32 R24, RZ, RZ, R6 ;  /* 0x000000ffff187224 */ /* 0x001fc400078e0006 */
[----:B------:R-:W-:Y:S01]  /*2ddc0*/  IMAD.MOV.U32 R25, RZ, RZ, R7 ;  /* 0x000000ffff197224 */ /* 0x000fe200078e0007 */
[----:B------:R-:W2:Y:S01]  /*2ddd0*/  LDL.LU R6, [R1+0x6360] ;  /* 0x0063600001067983 */ /* 0x000ea20000300800 */
[----:B------:R-:W3:Y:S02]  /*2dde0*/  LDL.LU R7, [R1+0x635c] ;  /* 0x00635c0001077983 */ /* 0x000ee40000300800 */
[----:B------:R-:W4:Y:S02]  /*2ddf0*/  LDL R8, [R1+0x150] ;  /* 0x0001500001087983 */ /* 0x000f240000100800 */
[----:B------:R-:W-:Y:S01]  /*2de00*/  IMAD.MOV.U32 R9, RZ, RZ, R0 ;  /* 0x000000ffff097224 */ /* 0x000fe200078e0000 */
[----:B------:R-:W2:Y:S04]  /*2de10*/  LDL R12, [R1+0x30] ;  /* 0x00003000010c7983 */ /* 0x000ea80000100800 */
[----:B------:R-:W2:Y:S01]  /*2de20*/  LDL R13, [R1+0x34] ;  /* 0x00003400010d7983 */ /* 0x000ea20000100800 */
[----:B------:R-:W2:Y:S03]  /*2de30*/  LDL.LU R0, [R1+0x6358] ;  /* 0x0063580001007983 */ /* 0x000ea60000300800 */
[----:B----4-:R0:W-:Y:S04]  /*2de40*/  STL.64 [R1+0x6350], R8 ;  /* 0x0063500801007387 */ /* 0x0101e80000100a00 */
[----:B--2---:R-:W1:Y:S04]  /*2de50*/  LDSM.16.MT88.4 R16, [R0+0x80] ;  /* 0x000080000010783b */ /* 0x004e680000004200 */
[----:B0-----:R-:W2:Y:S01]  /*2de60*/  LDL.LU.64 R8, [R1+0x390] ;  /* 0x0003900001087983 */ /* 0x001ea20000300a00 */
[----:B------:R-:W2:Y:S02]  /*2de70*/  LDL.LU.64 R10, [R1+0x398] ;  /* 0x00039800010a7983 */ /* 0x000ea40000300a00 */
[----:B------:R0:W-:Y:S02]  /*2de80*/  STL.64 [R1+0x6318], R24 ;  /* 0x0063181801007387 */ /* 0x0001e40000100a00 */
[----:B0-----:R-:W-:-:S02]  /*2de90*/  IMAD.MOV.U32 R24, RZ, RZ, R29 ;  /* 0x000000ffff187224 */ /* 0x001fc400078e001d */
[----:B------:R-:W-:-:S05]  /*2dea0*/  IMAD.MOV.U32 R25, RZ, RZ, R28 ;  /* 0x000000ffff197224 */ /* 0x000fca00078e001c */
[----:B------:R3:W-:Y:S02]  /*2deb0*/  STL.64 [R1+0x6330], R24 ;  /* 0x0063301801007387 */ /* 0x0007e40000100a00 */
[----:B---3--:R-:W-:Y:S02]  /*2dec0*/  IMAD.MOV.U32 R24, RZ, RZ, R7 ;  /* 0x000000ffff187224 */ /* 0x008fe400078e0007 */
[----:B------:R-:W-:-:S05]  /*2ded0*/  IMAD.MOV.U32 R25, RZ, RZ, R6 ;  /* 0x000000ffff197224 */ /* 0x000fca00078e0006 */
[----:B------:R0:W-:Y:S04]  /*2dee0*/  STL.64 [R1+0x6348], R24 ;  /* 0x0063481801007387 */ /* 0x0001e80000100a00 */
[----:B0-----:R-:W3:Y:S01]  /*2def0*/  LDL.LU.64 R24, [R1+0x380] ;  /* 0x0003800001187983 */ /* 0x001ee20000300a00 */
[----:B------:R-:W3:Y:S02]  /*2df00*/  LDL.LU.64 R26, [R1+0x388] ;  /* 0x00038800011a7983 */ /* 0x000ee40000300a00 */
[----:B------:R0:W-:Y:S02]  /*2df10*/  STL.64 [R1+0x6290], R4 ;  /* 0x0062900401007387 */ /* 0x0001e40000100a00 */
[----:B0-----:R-:W4:Y:S01]  /*2df20*/  LDL.LU.64 R4, [R1+0x330] ;  /* 0x0003300001047983 */ /* 0x001f220000300a00 */
[----:B------:R-:W2:Y:S03]  /*2df30*/  LDL.LU.64 R6, [R1+0x338] ;  /* 0x0003380001067983 */ /* 0x000ea60000300a00 */
        /* <DEDUP_REMOVED lines=13> */
[----:B-1----:R-:W-:Y:S02]  /*2e010*/  STL.64 [R1+0x61d8], R18 ;  /* 0x0061d81201007387 */ /* 0x002fe40000100a00 */
[----:B------:R0:W-:Y:S02]  /*2e020*/  STL.64 [R1+0x61d0], R16 ;  /* 0x0061d01001007387 */ /* 0x0001e40000100a00 */
[----:B0-----:R-:W4:Y:S01]  /*2e030*/  LDL.64 R16, [R1+0xd0] ;  /* 0x0000d00001107983 */ /* 0x001f220000100a00 */
[----:B------:R-:W3:Y:S02]  /*2e040*/  LDL.LU.64 R8, [R1+0x6350] ;  /* 0x0063500001087983 */ /* 0x000ee40000300a00 */
[----:B------:R0:W-:Y:S02]  /*2e050*/  STL.64 [R1+0x8e0], R12 ;  /* 0x0008e00c01007387 */ /* 0x0001e40000100a00 */
[----:B------:R-:W-:Y:S01]  /*2e060*/  STL.64 [R1+0x8e8], R14 ;  /* 0x0008e80e01007387 */ /* 0x000fe20000100a00 */
[----:B0-----:R-:W2:Y:S04]  /*2e070*/  LDL.64 R12, [R1] ;  /* 0x00000000010c7983 */ /* 0x001ea80000100a00 */
[----:B--2---:R0:W-:Y:S04]  /*2e080*/  STL.64 [R1+0x6298], R12 ;  /* 0x0062980c01007387 */ /* 0x0041e80000100a00 */
[----:B0-----:R-:W2:Y:S01]  /*2e090*/  LDL.64 R12, [R1+0x10] ;  /* 0x00001000010c7983 */ /* 0x001ea20000100a00 */
[C---:B---3--:R-:W-:Y:S03]  /*2e0a0*/  HMMA.16816.F32 R8, R20.reuse, R8, R24 ;  /* 0x000000081408723c */ /* 0x048fe60000001818 */
[----:B--2---:R0:W-:Y:S04]  /*2e0b0*/  STL.64 [R1+0x62b0], R12 ;  /* 0x0062b00c01007387 */ /* 0x0041e80000100a00 */
[----:B0-----:R-:W2:Y:S01]  /*2e0c0*/  LDL.64 R12, [R1+0x110] ;  /* 0x00011000010c7983 */ /* 0x001ea20000100a00 */
[----:B------:R-:W3:Y:S11]  /*2e0d0*/  LDL.LU.64 R24, [R1+0x6348] ;  /* 0x0063480001187983 */ /* 0x000ef60000300a00 */
[----:B------:R-:W-:Y:S04]  /*2e0e0*/  @!UPT UIADD3 URZ, URZ, URZ, URZ ;  /* 0x0000003f3f3ff290 */ /* 0x000fe8000fffe03f */
[----:B------:R-:W-:Y:S02]  /*2e0f0*/  STL.64 [R1+0x8d0], R8 ;  /* 0x0008d00801007387 */ /* 0x000fe40000100a00 */
[----:B------:R-:W-:Y:S01]  /*2e100*/  STL.64 [R1+0x8d8], R10 ;  /* 0x0008d80a01007387 */ /* 0x000fe20000100a00 */
        /* <DEDUP_REMOVED lines=22> */
[----:B--2---:R-:W-:Y:S11]  /*2e270*/  HMMA.16816.F32 R24, R20, R12, R24 ;  /* 0x0000000c1418723c */ /* 0x004ff60000001818 */
[----:B------:R-:W-:Y:S11]  /*2e280*/  @!UPT UIADD3 URZ, URZ, URZ, URZ ;  /* 0x0000003f3f3ff290 */ /* 0x000ff6000fffe03f */
[----:B------:R-:W-:Y:S01]  /*2e290*/  @!UPT UIADD3 URZ, URZ, URZ, URZ ;  /* 0x0000003f3f3ff290 */ /* 0x000fe2000fffe03f */
[----:B------:R0:W-:Y:S01]  /*2e2a0*/  STL.64 [R1+0x870], R24 ;  /* 0x0008701801007387 */ /* 0x0001e20000100a00 */
[----:B------:R1:W-:Y:S03]  /*2e2b0*/  STL.64 [R1+0x878], R26 ;  /* 0x0008781a01007387 */ /* 0x0003e60000100a00 */
[----:B0-----:R-:W3:Y:S01]  /*2e2c0*/  LDL.LU.64 R24, [R1+0x62f0] ;  /* 0x0062f00001187983 */ /* 0x001ee20000300a00 */
[----:B------:R-:W-:Y:S02]  /*2e2d0*/  IMAD.MOV.U32 R9, RZ, RZ, R2 ;  /* 0x000000ffff097224 */ /* 0x000fe400078e0002 */
[----:B------:R-:W-:Y:S02]  /*2e2e0*/  IMAD.MOV.U32 R8, RZ, RZ, R3 ;  /* 0x000000ffff087224 */ /* 0x000fe400078e0003 */
[----:B------:R-:W-:Y:S02]  /*2e2f0*/  IMAD.MOV.U32 R2, RZ, RZ, R13 ;  /* 0x000000ffff027224 */ /* 0x000fe400078e000d */
[----:B------:R-:W-:-:S03]  /*2e300*/  IMAD.MOV.U32 R3, RZ, RZ, R12 ;  /* 0x000000ffff037224 */ /* 0x000fc600078e000c */
[----:B------:R-:W-:Y:S02]  /*2e310*/  STL [R1+0x6254], R2 ;  /* 0x0062540201007387 */ /* 0x000fe40000100800 */
[----:B------:R-:W-:Y:S01]  /*2e320*/  STL [R1+0x6250], R3 ;  /* 0x0062500301007387 */ /* 0x000fe20000100800 */
[C---:B---3--:R-:W-:Y:S01]  /*2e330*/  HMMA.16816.F32 R4, R20.reuse, R24, R4 ;  /* 0x000000181404723c */ /* 0x048fe20000001804 */
[----:B------:R-:W-:Y:S02]  /*2e340*/  IMAD.MOV.U32 R19, RZ, RZ, R24 ;  /* 0x000000ffff137224 */ /* 0x000fe400078e0018 */
[----:B------:R-:W-:Y:S11]  /*2e350*/  IMAD.MOV.U32 R18, RZ, RZ, R25 ;  /* 0x000000ffff127224 */ /* 0x000ff600078e0019 */
[----:B------:R-:W-:Y:S09]  /*2e360*/  @!UPT UIADD3 URZ, URZ, URZ, URZ ;  /* 0x0000003f3f3ff290 */ /* 0x000ff2000fffe03f */
[----:B------:R-:W-:Y:S01]  /*2e370*/  STL.64 [R1+0x860], R4 ;  /* 0x0008600401007387 */ /* 0x000fe20000100a00 */
[----:B------:R-:W-:Y:S02]  /*2e380*/  STL.64 [R1+0x868], R6 ;  /* 0x0008680601007387 */ /* 0x000fe40000100a00 */
[----:B------:R-:W2:Y:S02]  /*2e390*/  LDL.LU.64 R24, [R1+0x160] ;  /* 0x0001600001187983 */ /* 0x000ea40000300a00 */
[----:B-1----:R-:W3:Y:S02]  /*2e3a0*/  LDL.LU.64 R26, [R1+0x168] ;  /* 0x00016800011a7983 */ /* 0x002ee40000300a00 */
[----:B---3--:R-:W-:Y:S01]  /*2e3b0*/  STL.64 [R1+0x62d0], R26 ;  /* 0x0062d01a01007387 */ /* 0x008fe20000100a00 */
[----:B--2---:R0:W-:Y:S03]  /*2e3c0*/  STL.64 [R1+0x62c8], R24 ;  /* 0x0062c81801007387 */ /* 0x0041e60000100a00 */
[----:B0-----:R-:W2:Y:S04]  /*2e3d0*/  LDL.64 R24, [R1+0xe0] ;  /* 0x0000e00001187983 */ /* 0x001ea80000100a00 */
[----:B--2---:R0:W-:Y:S04]  /*2e3e0*/  STL.64 [R1+0x62e8], R24 ;  /* 0x0062e81801007387 */ /* 0x0041e80000100a00 */
[----:B0-----:R-:W2:Y:S01]  /*2e3f0*/  LDL.LU.64 R24, [R1+0x320] ;  /* 0x0003200001187983 */ /* 0x001ea20000300a00 */
[----:B------:R-:W2:Y:S02]  /*2e400*/  LDL.LU.64 R26, [R1+0x328] ;  /* 0x00032800011a7983 */ /* 0x000ea40000300a00 */
[----:B------:R-:W3:Y:S02]  /*2e410*/  LDL.LU.64 R12, [R1+0x1720] ;  /* 0x00172000010c7983 */ /* 0x000ee40000300a00 */
[----:B------:R-:W2:Y:S02]  /*2e420*/  LDL.LU.64 R14, [R1+0x1728] ;  /* 0x00172800010e7983 */ /* 0x000ea40000300a00 */
[----:B--2---:R-:W-:Y:S01]  /*2e430*/  STL.64 [R1+0x62e0], R14 ;  /* 0x0062e00e01007387 */ /* 0x004fe20000100a00 */
[----:B---3--:R0:W-:Y:S03]  /*2e440*/  STL.64 [R1+0x62d8], R12 ;  /* 0x0062d80c01007387 */ /* 0x0081e60000100a00 */
[----:B0-----:R-:W2:Y:S01]  /*2e450*/  LDL.LU.64 R12, [R1+0x310] ;  /* 0x00031000010c7983 */ /* 0x001ea20000300a00 */
[----:B------:R-:W2:Y:S02]  /*2e460*/  LDL.LU.64 R14, [R1+0x318] ;  /* 0x00031800010e7983 */ /* 0x000ea40000300a00 */
[----:B------:R-:W3:Y:S02]  /*2e470*/  LDL.LU.64 R4, [R1+0x1700] ;  /* 0x0017000001047983 */ /* 0x000ee40000300a00 */
[----:B------:R-:W2:Y:S01]  /*2e480*/  LDL.LU.64 R6, [R1+0x1708] ;  /* 0x0017080001067983 */ /* 0x000ea20000300a00 */
[C---:B------:R-:W-:Y:S01]  /*2e490*/  HMMA.16816.F32 R8, R20.reuse, R8, R24 ;  /* 0x000000081408723c */ /* 0x040fe20000001818 */
[----:B--2---:R-:W-:Y:S01]  /*2e4a0*/  STL.64 [R1+0x62a8], R6 ;  /* 0x0062a80601007387 */ /* 0x004fe20000100a00 */
[----:B---3--:R0:W-:Y:S03]  /*2e4b0*/  STL.64 [R1+0x62a0], R4 ;  /* 0x0062a00401007387 */ /* 0x0081e60000100a00 */
[----:B0-----:R-:W2:Y:S01]  /*2e4c0*/  LDL.LU.64 R4, [R1+0x1710] ;  /* 0x0017100001047983 */ /* 0x001ea20000300a00 */
[----:B------:R-:W2:Y:S02]  /*2e4d0*/  LDL.LU.64 R6, [R1+0x1718] ;  /* 0x0017180001067983 */ /* 0x000ea40000300a00 */
[----:B------:R-:W-:Y:S02]  /*2e4e0*/  STL [R1+0x626c], R18 ;  /* 0x00626c1201007387 */ /* 0x000fe40000100800 */
[----:B------:R-:W-:Y:S01]  /*2e4f0*/  STL [R1+0x6268], R19 ;  /* 0x0062681301007387 */ /* 0x000fe20000100800 */
[----:B------:R-:W3:Y:S11]  /*2e500*/  LDL.LU.64 R24, [R1+0x62e8] ;  /* 0x0062e80001187983 */ /* 0x000ef60000300a00 */
[----:B------:R-:W-:Y:S01]  /*2e510*/  @!UPT UIADD3 URZ, URZ, URZ, URZ ;  /* 0x0000003f3f3ff290 */ /* 0x000fe2000fffe03f */
[----:B------:R0:W-:Y:S02]  /*2e520*/  STL.64 [R1+0x850], R8 ;  /* 0x0008500801007387 */ /* 0x0001e40000100a00 */
[----:B------:R1:W-:Y:S01]  /*2e530*/  STL.64 [R1+0x858], R10 ;  /* 0x0008580a01007387 */ /* 0x0003e20000100a00 */
[----:B0-----:R-:W2:Y:S01]  /*2e540*/  LDL.LU.64 R8, [R1+0x16f0] ;  /* 0x0016f00001087983 */ /* 0x001ea20000300a00 */
[----:B-1----:R-:W2:Y:S01]  /*2e550*/  LDL.LU.64 R10, [R1+0x16f8] ;  /* 0x0016f800010a7983 */ /* 0x002ea20000300a00 */
[C---:B---3--:R-:W-:Y:S01]  /*2e560*/  HMMA.16816.F32 R12, R20.reuse, R24, R12 ;  /* 0x00000018140c723c */ /* 0x048fe2000000180c */
[----:B------:R-:W-:Y:S02]  /*2e570*/  IMAD.MOV.U32 R18, RZ, RZ, R24 ;  /* 0x000000ffff127224 */ /* 0x000fe400078e0018 */
[----:B------:R-:W-:Y:S11]  /*2e580*/  IMAD.MOV.U32 R19, RZ, RZ, R25 ;  /* 0x000000ffff137224 */ /* 0x000ff600078e0019 */
[----:B------:R-:W-:Y:S09]  /*2e590*/  @!UPT UIADD3 URZ, URZ, URZ, URZ ;  /* 0x0000003f3f3ff290 */ /* 0x000ff2000fffe03f */
[----:B------:R-:W-:Y:S01]  /*2e5a0*/  STL.64 [R1+0x840], R12 ;  /* 0x0008400c01007387 */ /* 0x000fe20000100a00 */
[----:B------:R0:W-:Y:S03]  /*2e5b0*/  STL.64 [R1+0x848], R14 ;  /* 0x0008480e01007387 */ /* 0x0001e60000100a00 */
[----:B0-----:R-:W3:Y:S01]  /*2e5c0*/  LDL.LU.64 R14, [R1+0x62e0] ;  /* 0x0062e000010e7983 */ /* 0x001ee20000300a00 */
[----:B------:R-:W3:Y:S02]  /*2e5d0*/  LDL.LU.64 R12, [R1+0x62d8] ;  /* 0x0062d800010c7983 */ /* 0x000ee40000300a00 */
[----:B------:R-:W4:Y:S02]  /*2e5e0*/  LDL.LU.64 R26, [R1+0x62d0] ;  /* 0x0062d000011a7983 */ /* 0x000f240000300a00 */
[----:B------:R-:W4:Y:S02]  /*2e5f0*/  LDL.LU.64 R24, [R1+0x62c8] ;  /* 0x0062c80001187983 */ /* 0x000f240000300a00 */
[----:B----4-:R-:W-:Y:S01]  /*2e600*/  HMMA.16816.F32 R20, R20, R16, R24 ;  /* 0x000000101414723c */ /* 0x010fe20000001818 */
[----:B------:R-:W3:Y:S01]  /*2e610*/  LDL.LU.64 R26, [R1+0x62c0] ;  /* 0x0062c000011a7983 */ /* 0x000ee20000300a00 */
[----:B------:R-:W3:Y:S11]  /*2e620*/  LDL.LU.64 R24, [R1+0x62b8] ;  /* 0x0062b80001187983 */ /* 0x000ef60000300a00 */
[----:B------:R-:W-:Y:S10]  /*2e630*/  @!UPT UIADD3 URZ, URZ, URZ, URZ ;  /* 0x0000003f3f3ff290 */ /* 0x000ff4000fffe03f */
[----:B------:R0:W-:Y:S01]  /*2e640*/  STL.64 [R1+0x7f0], R20 ;  /* 0x0007f01401007387 */ /* 0x0001e20000100a00 */
[----:B------:R-:W-:Y:S03]  /*2e650*/  STL.64 [R1+0x7f8], R22 ;  /* 0x0007f81601007387 */ /* 0x000fe60000100a00 */
[----:B0-----:R-:W3:Y:S01]  /*2e660*/  LDL.64 R20, [R1+0x20] ;  /* 0x0000200001147983 */ /* 0x001ee20000100a00 */
[----:B------:R-:W-:Y:S01]  /*2e670*/  STL.64 [R1+0x61e8], R16 ;  /* 0x0061e81001007387 */ /* 0x000fe20000100a00 */
[C---:B---3--:R-:W-:Y:S11]  /*2e680*/  HMMA.16816.F32 R12, R24.reuse, R20, R12 ;  /* 0x00000014180c723c */ /* 0x048ff6000000180c */
        /* <DEDUP_REMOVED lines=18> */
[C---:B--2---:R-:W-:Y:S11]  /*2e7b0*/  HMMA.16816.F32 R4, R24.reuse, R12, R4 ;  /* 0x0000000c1804723c */ /* 0x044ff60000001804 */
[----:B------:R-:W-:Y:S11]  /*2e7c0*/  @!UPT UIADD3 URZ, URZ, URZ, URZ ;  /* 0x0000003f3f3ff290 */ /* 0x000ff6000fffe03f */
[----:B------:R-:W-:Y:S01]  /*2e7d0*/  @!UPT UIADD3 URZ, URZ, URZ, URZ ;  /* 0x0000003f3f3ff290 */ /* 0x000fe2000fffe03f */
[----:B------:R0:W-:Y:S01]  /*2e7e0*/  STL.64 [R1+0x810], R4 ;  /* 0x0008100401007387 */ /* 0x0001e20000100a00 */
[----:B------:R1:W-:Y:S03]  /*2e7f0*/  STL.64 [R1+0x818], R6 ;  /* 0x0008180601007387 */ /* 0x0003e60000100a00 */
[----:B0-----:R-:W3:Y:S01]  /*2e800*/  LDL.LU.64 R4, [R1+0x6290] ;  /* 0x0062900001047983 */ /* 0x001ee20000300a00 */
[----:B-1----:R-:W-:Y:S02]  /*2e810*/  IMAD.MOV.U32 R7, RZ, RZ, R12 ;  /* 0x000000ffff077224 */ /* 0x002fe400078e000c */
[----:B------:R-:W-:Y:S02]  /*2e820*/  IMAD.MOV.U32 R6, RZ, RZ, R13 ;  /* 0x000000ffff067224 */ /* 0x000fe400078e000d */
[----:B------:R-:W2:Y:S01]  /*2e830*/  LDL.LU.64 R14, [R1+0x6288] ;  /* 0x00628800010e7983 */ /* 0x000ea20000300a00 */
[----:B------:R-:W4:Y:S02]  /*2e840*/  LDL.LU.64 R12, [R1+0x6280] ;  /* 0x00628000010c7983 */ /* 0x000f240000300a00 */
[C---:B----4-:R-:W-:Y:S11]  /*2e850*/  HMMA.16816.F32 R8, R24.reuse, R12, R8 ;  /* 0x0000000c1808723c */ /* 0x050ff60000001808 */
[----:B------:R-:W-:Y:S11]  /*2e860*/  @!UPT UIADD3 URZ, URZ, URZ, URZ ;  /* 0x0000003f3f3ff290 */ /* 0x000ff6000fffe03f */
[----:B------:R-:W-:Y:S01]  /*2e870*/  @!UPT UIADD3 URZ, URZ, URZ, URZ ;  /* 0x0000003f3f3ff290 */ /* 0x000fe2000fffe03f */
[----:B------:R-:W-:Y:S01]  /*2e880*/  STL.64 [R1+0x800], R8 ;  /* 0x0008000801007387 */ /* 0x000fe20000100a00 */
[----:B------:R0:W-:Y:S03]  /*2e890*/  STL.64 [R1+0x808], R10 ;  /* 0x0008080a01007387 */ /* 0x0001e60000100a00 */
[----:B0-----:R-:W4:Y:S01]  /*2e8a0*/  LDL.LU.64 R10, [R1+0x6278] ;  /* 0x00627800010a7983 */ /* 0x001f220000300a00 */
[----:B------:R-:W3:Y:S02]  /*2e8b0*/  LDL.LU.64 R8, [R1+0x6270] ;  /* 0x0062700001087983 */ /* 0x000ee40000300a00 */
[----:B--2---:R-:W-:Y:S02]  /*2e8c0*/  STL.64 [R1+0x6188], R14 ;  /* 0x0061880e01007387 */ /* 0x004fe40000100a00 */
[----:B------:R0:W-:Y:S02]  /*2e8d0*/  STL.64 [R1+0x6180], R12 ;  /* 0x0061800c01007387 */ /* 0x0001e40000100a00 */
[----:B0-----:R-:W3:Y:S01]  /*2e8e0*/  LDL.LU.64 R12, [R1+0x300] ;  /* 0x00030000010c7983 */ /* 0x001ee20000300a00 */
[----:B------:R-:W3:Y:S02]  /*2e8f0*/  LDL.LU.64 R14, [R1+0x308] ;  /* 0x00030800010e7983 */ /* 0x000ee40000300a00 */
[C---:B---3--:R-:W-:Y:S01]  /*2e900*/  HMMA.16816.F32 R12, R24.reuse, R8, R12 ;  /* 0x00000008180c723c */ /* 0x048fe2000000180c */
[----:B----4-:R-:W-:Y:S01]  /*2e910*/  STL.64 [R1+0x6178], R10 ;  /* 0x0061780a01007387 */ /* 0x010fe20000100a00 */
[----:B------:R0:W-:Y:S11]  /*2e920*/  STL.64 [R1+0x6170], R8 ;  /* 0x0061700801007387 */ /* 0x0001f60000100a00 */
[----:B------:R-:W-:Y:S10]  /*2e930*/  @!UPT UIADD3 URZ, URZ, URZ, URZ ;  /* 0x0000003f3f3ff290 */ /* 0x000ff4000fffe03f */
[----:B------:R-:W-:Y:S01]  /*2e940*/  STL.64 [R1+0x7e0], R12 ;  /* 0x0007e00c01007387 */ /* 0x000fe20000100a00 */
[----:B------:R-:W-:Y:S02]  /*2e950*/  STL.64 [R1+0x7e8], R14 ;  /* 0x0007e80e01007387 */ /* 0x000fe40000100a00 */
[----:B0-----:R-:W2:Y:S02]  /*2e960*/  LDL.64 R8, [R1+0x140] ;  /* 0x0001400001087983 */ /* 0x001ea40000100a00 */
[----:B--2---:R0:W-:Y:S02]  /*2e970*/  STL.64 [R1+0x6248], R8 ;  /* 0x0062480801007387 */ /* 0x0041e40000100a00 */
[----:B0-----:R-:W-:Y:S02]  /*2e980*/  HMMA.16816.F32 R8, R24, R4, R20 ;  /* 0x000000041808723c */ /* 0x001fe40000001814 */
[----:B------:R-:W-:Y:S01]  /*2e990*/  STL.64 [R1+0x6240], R4 ;  /* 0x0062400401007387 */ /* 0x000fe20000100a00 */
[----:B------:R-:W-:-:S02]  /*2e9a0*/  IMAD.MOV.U32 R12, RZ, RZ, R7 ;  /* 0x000000ffff0c7224 */ /* 0x000fc400078e0007 */
[----:B------:R-:W-:Y:S01]  /*2e9b0*/  IMAD.MOV.U32 R13, RZ, RZ, R6 ;  /* 0x000000ffff0d7224 */ /* 0x000fe200078e0006 */
[----:B------:R-:W0:Y:S11]  /*2e9c0*/  LDSM.16.MT88.4 R20, [R0+0x100] ;  /* 0x000100000014783b */ /* 0x000e360000004200 */
[----:B------:R-:W-:Y:S06]  /*2e9d0*/  @!UPT UIADD3 URZ, URZ, URZ, URZ ;  /* 0x0000003f3f3ff290 */ /* 0x000fec000fffe03f */
[----:B------:R1:W-:Y:S01]  /*2e9e0*/  STL.64 [R1+0x7d0], R8 ;  /* 0x0007d00801007387 */ /* 0x0003e20000100a00 */
[----:B------:R2:W-:Y:S03]  /*2e9f0*/  STL.64 [R1+0x7d8], R10 ;  /* 0x0007d80a01007387 */ /* 0x0005e60000100a00 */
[----:B-1----:R-:W3:Y:S01]  /*2ea00*/  LDL.LU.64 R8, [R1+0x5f0] ;  /* 0x0005f00001087983 */ /* 0x002ee20000300a00 */
[----:B--2---:R-:W2:Y:S03]  /*2ea10*/  LDL.LU.64 R10, [R1+0x5f8] ;  /* 0x0005f800010a7983 */ /* 0x004ea60000300a00 */
[----:B--2---:R-:W-:Y:S01]  /*2ea20*/  STL.64 [R1+0x6260], R10 ;  /* 0x0062600a01007387 */ /* 0x004fe20000100a00 */
[----:B---3--:R1:W-:Y:S03]  /*2ea30*/  STL.64 [R1+0x6258], R8 ;  /* 0x0062580801007387 */ /* 0x0083e60000100a00 */
[----:B-1----:R-:W2:Y:S01]  /*2ea40*/  LDL.LU.64 R8, [R1+0x600] ;  /* 0x0006000001087983 */ /* 0x002ea20000300a00 */
[----:B------:R-:W2:Y:S02]  /*2ea50*/  LDL.LU.64 R10, [R1+0x608] ;  /* 0x00060800010a7983 */ /* 0x000ea40000300a00 */
[----:B------:R-:W3:Y:S02]  /*2ea60*/  LDL.LU.64 R4, [R1+0x5e0] ;  /* 0x0005e00001047983 */ /* 0x000ee40000300a00 */
[----:B------:R-:W3:Y:S01]  /*2ea70*/  LDL.LU.64 R6, [R1+0x5e8] ;  /* 0x0005e80001067983 */ /* 0x000ee20000300a00 */
[----:B------:R-:W4:Y:S01]  /*2ea80*/  LDL.64 R16, [R1+0x120] ;  /* 0x0001200001107983 */ /* 0x000f220000100a00 */
[----:B------:R1:W-:Y:S03]  /*2ea90*/  STL.64 [R1+0x61a0], R12 ;  /* 0x0061a00c01007387 */ /* 0x0003e60000100a00 */
[----:B-1----:R-:W2:Y:S04]  /*2eaa0*/  LDL R12, [R1+0x30] ;  /* 0x00003000010c7983 */ /* 0x002ea80000100800 */
[----:B------:R-:W2:Y:S01]  /*2eab0*/  LDL R13, [R1+0x34] ;  /* 0x00003400010d7983 */ /* 0x000ea20000100800 */
[----:B------:R-:W-:Y:S02]  /*2eac0*/  STL [R1+0x6168], R0 ;  /* 0x0061680001007387 */ /* 0x000fe40000100800 */
[----:B0-----:R-:W-:Y:S02]  /*2ead0*/  STL.64 [R1+0x60e8], R22 ;  /* 0x0060e81601007387 */ /* 0x001fe40000100a00 */
[----:B------:R0:W-:Y:S02]  /*2eae0*/  STL.64 [R1+0x60e0], R20 ;  /* 0x0060e01401007387 */ /* 0x0001e40000100a00 */
[----:B0-----:R-:W-:-:S02]  /*2eaf0*/  IMAD.MOV.U32 R20, RZ, RZ, R18 ;  /* 0x000000ffff147224 */ /* 0x001fc400078e0012 */
[----:B------:R-:W-:Y:S01]  /*2eb00*/  IMAD.MOV.U32 R21, RZ, RZ, R19 ;  /* 0x000000ffff157224 */ /* 0x000fe200078e0013 */
[----:B------:R-:W3:Y:S01]  /*2eb10*/  LDL.LU R18, [R1+0x626c] ;  /* 0x00626c0001127983 */ /* 0x000ee20000300800 */
[----:B------:R-:W3:Y:S01]  /*2eb20*/  LDL.LU R19, [R1+0x6268] ;  /* 0x0062680001137983 */ /* 0x000ee20000300800 */
[C---:B--2---:R-:W-:Y:S02]  /*2eb30*/  HMMA.16816.F32 R12, R24.reuse, R12, R8 ;  /* 0x0000000c180c723c */ /* 0x044fe40000001808 */
[----:B------:R-:W2:Y:S01]  /*2eb40*/  LDL.LU.64 R10, [R1+0x6260] ;  /* 0x00626000010a7983 */ /* 0x000ea20000300a00 */
[----:B------:R-:W2:Y:S11]  /*2eb50*/  LDL.LU.64 R8, [R1+0x6258] ;  /* 0x0062580001087983 */ /* 0x000eb60000300a00 */
[----:B------:R-:W-:Y:S09]  /*2eb60*/  @!UPT UIADD3 URZ, URZ, URZ, URZ ;  /* 0x0000003f3f3ff290 */ /* 0x000ff2000fffe03f */
[----:B------:R0:W-:Y:S01]  /*2eb70*/  STL.64 [R1+0x7c0], R12 ;  /* 0x0007c00c01007387 */ /* 0x0001e20000100a00 */
[----:B------:R-:W-:Y:S02]  /*2eb80*/  STL.64 [R1+0x7c8], R14 ;  /* 0x0007c80e01007387 */ /* 0x000fe40000100a00 */
[----:B0-----:R-:W-:Y:S02]  /*2eb90*/  IMAD.MOV.U32 R12, RZ, RZ, R2 ;  /* 0x000000ffff0c7224 */ /* 0x001fe400078e0002 */
[----:B------:R-:W-:Y:S01]  /*2eba0*/  IMAD.MOV.U32 R13, RZ, RZ, R3 ;  /* 0x000000ffff0d7224 */ /* 0x000fe200078e0003 */
[----:B------:R-:W2:Y:S01]  /*2ebb0*/  LDL.LU R2, [R1+0x6254] ;  /* 0x0062540001027983 */ /* 0x000ea20000300800 */
[----:B------:R-:W2:Y:S03]  /*2ebc0*/  LDL.LU R3, [R1+0x6250] ;  /* 0x0062500001037983 */ /* 0x000ea60000300800 */
[----:B------:R0:W-:Y:S04]  /*2ebd0*/  STL.64 [R1+0x61b8], R12 ;  /* 0x0061b80c01007387 */ /* 0x0001e80000100a00 */
[----:B0-----:R-:W2:Y:S04]  /*2ebe0*/  LDL R12, [R1+0x150] ;  /* 0x00015000010c7983 */ /* 0x001ea80000100800 */
[----:B------:R-:W2:Y:S02]  /*2ebf0*/  LDL R13, [R1+0x154] ;  /* 0x00015400010d7983 */ /* 0x000ea40000100800 */
[----:B--2---:R-:W-:Y:S02]  /*2ec00*/  HMMA.16816.F32 R12, R24, R12, R8 ;  /* 0x0000000c180c723c */ /* 0x004fe40000001808 */
[----:B------:R-:W3:Y:S11]  /*2ec10*/  LDL.LU.64 R8, [R1+0x6248] ;  /* 0x0062480001087983 */ /* 0x000ef60000300a00 */
[----:B------:R-:W-:Y:S10]  /*2ec20*/  @!UPT UIADD3 URZ, URZ, URZ, URZ ;  /* 0x0000003f3f3ff290 */ /* 0x000ff4000fffe03f */
[----:B------:R0:W-:Y:S01]  /*2ec30*/  STL.64 [R1+0x7b0], R12 ;  /* 0x0007b00c01007387 */ /* 0x0001e20000100a00 */
[----:B------:R-:W-:Y:S02]  /*2ec40*/  STL.64 [R1+0x7b8], R14 ;  /* 0x0007b80e01007387 */ /* 0x000fe40000100a00 */
[----:B0-----:R-:W-:Y:S02]  /*2ec50*/  IMAD.MOV.U32 R12, RZ, RZ, R29 ;  /* 0x000000ffff0c7224 */ /* 0x001fe400078e001d */
[----:B------:R-:W-:-:S05]  /*2ec60*/  IMAD.MOV.U32 R13, RZ, RZ, R28 ;  /* 0x000000ffff0d7224 */ /* 0x000fca00078e001c */
[----:B------:R0:W-:Y:S04]  /*2ec70*/  STL.64 [R1+0x61e0], R12 ;  /* 0x0061e00c01007387 */ /* 0x0001e80000100a00 */
[----:B0-----:R-:W2:Y:S01]  /*2ec80*/  LDL.64 R12, [R1+0x130] ;  /* 0x00013000010c7983 */ /* 0x001ea20000100a00 */
[----:B---3--:R-:W-:Y:S11]  /*2ec90*/  HMMA.16816.F32 R4, R24, R8, R4 ;  /* 0x000000081804723c */ /* 0x008ff60000001804 */
[----:B------:R-:W-:Y:S11]  /*2eca0*/  @!UPT UIADD3 URZ, URZ, URZ, URZ ;  /* 0x0000003f3f3ff290 */ /* 0x000ff6000fffe03f */
[----:B------:R-:W-:Y:S01]  /*2ecb0*/  @!UPT UIADD3 URZ, URZ, URZ, URZ ;  /* 0x0000003f3f3ff290 */ /* 0x000fe2000fffe03f */
[----:B------:R0:W-:Y:S01]  /*2ecc0*/  STL.64 [R1+0x7a0], R4 ;  /* 0x0007a00401007387 */ /* 0x0001e20000100a00 */
[----:B------:R1:W-:Y:S03]  /*2ecd0*/  STL.64 [R1+0x7a8], R6 ;  /* 0x0007a80601007387 */ /* 0x0003e60000100a00 */
[----:B0-----:R-:W3:Y:S01]  /*2ece0*/  LDL.LU.64 R4, [R1+0x6240] ;  /* 0x0062400001047983 */ /* 0x001ee20000300a00 */
[----:B-1----:R-:W-:Y:S02]  /*2ecf0*/  IMAD.MOV.U32 R7, RZ, RZ, R8 ;  /* 0x000000ffff077224 */ /* 0x002fe400078e0008 */
[----:B------:R-:W-:Y:S02]  /*2ed00*/  IMAD.MOV.U32 R6, RZ, RZ, R9 ;  /* 0x000000ffff067224 */ /* 0x000fe400078e0009 */
[----:B------:R-:W4:Y:S01]  /*2ed10*/  LDL.LU.64 R8, [R1+0x5c0] ;  /* 0x0005c00001087983 */ /* 0x000f220000300a00 */
[----:B------:R-:W4:Y:S02]  /*2ed20*/  LDL.LU.64 R10, [R1+0x5c8] ;  /* 0x0005c800010a7983 */ /* 0x000f240000300a00 */
[----:B------:R-:W-:Y:S02]  /*2ed30*/  STL [R1+0x616c], R7 ;  /* 0x00616c0701007387 */ /* 0x000fe40000100800 */
[----:B------:R-:W-:Y:S01]  /*2ed40*/  STL [R1+0x6208], R6 ;  /* 0x0062080601007387 */ /* 0x000fe20000100800 */
[----:B---3--:R0:W-:Y:S04]  /*2ed50*/  STL.64 [R1+0x6200], R4 ;  /* 0x0062000401007387 */ /* 0x0081e80000100a00 */
[----:B0-----:R-:W3:Y:S01]  /*2ed60*/  LDL.LU.64 R4, [R1+0x5d0] ;  /* 0x0005d00001047983 */ /* 0x001ee20000300a00 */
[----:B------:R-:W3:Y:S02]  /*2ed70*/  LDL.LU.64 R6, [R1+0x5d8] ;  /* 0x0005d80001067983 */ /* 0x000ee40000300a00 */
[----:B--2---:R-:W-:-:S02]  /*2ed80*/  IMAD.MOV.U32 R23, RZ, RZ, R12 ;  /* 0x000000ffff177224 */ /* 0x004fc400078e000c */
[----:B------:R-:W-:Y:S01]  /*2ed90*/  IMAD.MOV.U32 R22, RZ, RZ, R13 ;  /* 0x000000ffff167224 */ /* 0x000fe200078e000d */
[C---:B---3--:R-:W-:Y:S11]  /*2eda0*/  HMMA.16816.F32 R4, R24.reuse, R12, R4 ;  /* 0x0000000c1804723c */ /* 0x048ff60000001804 */
[----:B------:R-:W-:Y:S11]  /*2edb0*/  @!UPT UIADD3 URZ, URZ, URZ, URZ ;  /* 0x0000003f3f3ff290 */ /* 0x000ff6000fffe03f */
[----:B------:R-:W-:Y:S01]  /*2edc0*/  @!UPT UIADD3 URZ, URZ, URZ, URZ ;  /* 0x0000003f3f3ff290 */ /* 0x000fe2000fffe03f */
[----:B------:R-:W-:Y:S01]  /*2edd0*/  STL.64 [R1+0x790], R4 ;  /* 0x0007900401007387 */ /* 0x000fe20000100a00 */
[----:B------:R-:W-:Y:S02]  /*2ede0*/  STL.64 [R1+0x798], R6 ;  /* 0x0007980601007387 */ /* 0x000fe40000100a00 */
[----:B------:R-:W-:Y:S02]  /*2edf0*/  STL.64 [R1+0x61f8], R22 ;  /* 0x0061f81601007387 */ /* 0x000fe40000100a00 */
[----:B------:R0:W-:Y:S02]  /*2ee00*/  STL.64 [R1+0x61f0], R20 ;  /* 0x0061f01401007387 */ /* 0x0001e40000100a00 */
[----:B0-----:R-:W2:Y:S01]  /*2ee10*/  LDL.64 R20, [R1+0xf0] ;  /* 0x0000f00001147983 */ /* 0x001ea20000100a00 */
[----:B----4-:R-:W-:Y:S03]  /*2ee20*/  HMMA.16816.F32 R4, R24, R16, R8 ;  /* 0x000000101804723c */ /* 0x010fe60000001808 */
[----:B--2---:R0:W-:Y:S02]  /*2ee30*/  STL.64 [R1+0x6210], R20 ;  /* 0x0062101401007387 */ /* 0x0041e40000100a00 */
[----:B0-----:R-:W-:-:S02]  /*2ee40*/  IMAD.MOV.U32 R20, RZ, RZ, R19 ;  /* 0x000000ffff147224 */ /* 0x001fc400078e0013 */
[----:B------:R-:W-:-:S05]  /*2ee50*/  IMAD.MOV.U32 R21, RZ, RZ, R18 ;  /* 0x000000ffff157224 */ /* 0x000fca00078e0012 */
[----:B------:R-:W-:Y:S11]  /*2ee60*/  STL.64 [R1+0x6228], R20 ;  /* 0x0062281401007387 */ /* 0x000ff60000100a00 */
[----:B------:R0:W-:Y:S02]  /*2ee70*/  STL.64 [R1+0x780], R4 ;  /* 0x0007800401007387 */ /* 0x0001e40000100a00 */
[----:B------:R1:W-:Y:S01]  /*2ee80*/  STL.64 [R1+0x788], R6 ;  /* 0x0007880601007387 */ /* 0x0003e20000100a00 */
[----:B0-----:R-:W2:Y:S01]  /*2ee90*/  LDL.LU.64 R4, [R1+0x590] ;  /* 0x0005900001047983 */ /* 0x001ea20000300a00 */
[----:B-1----:R-:W3:Y:S03]  /*2eea0*/  LDL.LU.64 R6, [R1+0x598] ;  /* 0x0005980001067983 */ /* 0x002ee60000300a00 */
        /* <DEDUP_REMOVED lines=13> */
[----:B------:R-:W4:Y:S02]  /*2ef80*/  LDL.LU.64 R14, [R1+0x2e8] ;  /* 0x0002e800010e7983 */ /* 0x000f240000300a00 */
[----:B------:R-:W2:Y:S02]  /*2ef90*/  LDL.LU.64 R8, [R1+0x1630] ;  /* 0x0016300001087983 */ /* 0x000ea40000300a00 */
[----:B------:R-:W2:Y:S02]  /*2efa0*/  LDL.LU.64 R10, [R1+0x1638] ;  /* 0x00163800010a7983 */ /* 0x000ea40000300a00 */
[----:B--2---:R-:W-:Y:S01]  /*2efb0*/  STL.64 [R1+0x6198], R10 ;  /* 0x0061980a01007387 */ /* 0x004fe20000100a00 */
[----:B------:R0:W-:Y:S03]  /*2efc0*/  STL.64 [R1+0x6190], R8 ;  /* 0x0061900801007387 */ /* 0x0001e60000100a00 */
[----:B0-----:R-:W2:Y:S01]  /*2efd0*/  LDL.LU.64 R8, [R1+0x1650] ;  /* 0x0016500001087983 */ /* 0x001ea20000300a00 */
[----:B------:R-:W2:Y:S02]  /*2efe0*/  LDL.LU.64 R10, [R1+0x1658] ;  /* 0x00165800010a7983 */ /* 0x000ea40000300a00 */
[----:B------:R-:W-:-:S02]  /*2eff0*/  IMAD.MOV.U32 R20, RZ, RZ, R3 ;  /* 0x000000ffff147224 */ /* 0x000fc400078e0003 */
[----:B------:R-:W-:-:S07]  /*2f000*/  IMAD.MOV.U32 R21, RZ, RZ, R2 ;  /* 0x000000ffff157224 */ /* 0x000fce00078e0002 */
[C---:B------:R-:W-:Y:S01]  /*2f010*/  HMMA.16816.F32 R20, R24.reuse, R20, R4 ;  /* 0x000000141814723c */ /* 0x040fe20000001804 */
[----:B--2---:R-:W-:Y:S01]  /*2f020*/  STL.64 [R1+0x61b0], R10 ;  /* 0x0061b00a01007387 */ /* 0x004fe20000100a00 */
[----:B------:R0:W-:Y:S03]  /*2f030*/  STL.64 [R1+0x61a8], R8 ;  /* 0x0061a80801007387 */ /* 0x0001e60000100a00 */
[----:B0-----:R-:W2:Y:S01]  /*2f040*/  LDL.LU.64 R8, [R1+0x1670] ;  /* 0x0016700001087983 */ /* 0x001ea20000300a00 */
[----:B------:R-:W2:Y:S03]  /*2f050*/  LDL.LU.64 R10, [R1+0x1678] ;  /* 0x00167800010a7983 */ /* 0x000ea60000300a00 */
[----:B--2---:R-:W-:Y:S01]  /*2f060*/  STL.64 [R1+0x61c8], R10 ;  /* 0x0061c80a01007387 */ /* 0x004fe20000100a00 */
[----:B------:R0:W-:Y:S03]  /*2f070*/  STL.64 [R1+0x61c0], R8 ;  /* 0x0061c00801007387 */ /* 0x0001e60000100a00 */
[----:B0-----:R-:W2:Y:S01]  /*2f080*/  LDL.LU.64 R8, [R1+0x16a0] ;  /* 0x0016a00001087983 */ /* 0x001ea20000300a00 */
[----:B------:R-:W2:Y:S02]  /*2f090*/  LDL.LU.64 R10, [R1+0x16a8] ;  /* 0x0016a800010a7983 */ /* 0x000ea40000300a00 */
[----:B------:R-:W2:Y:S02]  /*2f0a0*/  LDL.LU.64 R6, [R1+0x6238] ;  /* 0x0062380001067983 */ /* 0x000ea40000300a00 */
[----:B------:R-:W2:Y:S05]  /*2f0b0*/  LDL.LU.64 R4, [R1+0x6230] ;  /* 0x0062300001047983 */ /* 0x000eaa0000300a00 */
        /* <DEDUP_REMOVED lines=8> */
[----:B------:R-:W-:Y:S03]  /*2f140*/  STL.64 [R1+0x768], R22 ;  /* 0x0007681601007387 */ /* 0x000fe60000100a00 */
[----:B0-----:R-:W2:Y:S02]  /*2f150*/  LDL.LU.64 R20, [R1+0x6210] ;  /* 0x0062100001147983 */ /* 0x001ea40000300a00 */
[C---:B--2---:R-:W-:Y:S01]  /*2f160*/  HMMA.16816.F32 R4, R24.reuse, R20, R4 ;  /* 0x000000141804723c */ /* 0x044fe20000001804 */
[----:B------:R-:W-:Y:S11]  /*2f170*/  IMAD.MOV.U32 R0, RZ, RZ, R21 ;  /* 0x000000ffff007224 */ /* 0x000ff600078e0015 */
[----:B------:R-:W-:Y:S11]  /*2f180*/  @!UPT UIADD3 URZ, URZ, URZ, URZ ;  /* 0x0000003f3f3ff290 */ /* 0x000ff6000fffe03f */
[----:B------:R-:W-:Y:S01]  /*2f190*/  STL.64 [R1+0x750], R4 ;  /* 0x0007500401007387 */ /* 0x000fe20000100a00 */
[----:B------:R0:W-:Y:S03]  /*2f1a0*/  STL.64 [R1+0x758], R6 ;  /* 0x0007580601007387 */ /* 0x0001e60000100a00 */
[----:B0-----:R-:W2:Y:S01]  /*2f1b0*/  LDL.LU R6, [R1+0x6208] ;  /* 0x0062080001067983 */ /* 0x001ea20000300800 */
[----:B------:R-:W2:Y:S02]  /*2f1c0*/  LDL.LU.64 R4, [R1+0x6200] ;  /* 0x0062000001047983 */ /* 0x000ea40000300a00 */
[----:B------:R-:W-:Y:S02]  /*2f1d0*/  IMAD.MOV.U32 R7, RZ, RZ, R20 ;  /* 0x000000ffff077224 */ /* 0x000fe400078e0014 */
[----:B------:R-:W2:Y:S01]  /*2f1e0*/  LDL.LU.64 R22, [R1+0x61f8] ;  /* 0x0061f80001167983 */ /* 0x000ea20000300a00 */
[----:B------:R-:W3:Y:S02]  /*2f1f0*/  LDL.LU.64 R20, [R1+0x61f0] ;  /* 0x0061f00001147983 */ /* 0x000ee40000300a00 */
[C---:B---3--:R-:W-:Y:S11]  /*2f200*/  HMMA.16816.F32 R16, R24.reuse, R20, R16 ;  /* 0x000000141810723c */ /* 0x048ff60000001810 */
[----:B------:R-:W-:Y:S11]  /*2f210*/  @!UPT UIADD3 URZ, URZ, URZ, URZ ;  /* 0x0000003f3f3ff290 */ /* 0x000ff6000fffe03f */
[----:B------:R-:W-:Y:S01]  /*2f220*/  @!UPT UIADD3 URZ, URZ, URZ, URZ ;  /* 0x0000003f3f3ff290 */ /* 0x000fe2000fffe03f */
[----:B------:R0:W-:Y:S01]  /*2f230*/  STL.64 [R1+0x740], R16 ;  /* 0x0007401001007387 */ /* 0x0001e20000100a00 */
[----:B------:R1:W-:Y:S03]  /*2f240*/  STL.64 [R1+0x748], R18 ;  /* 0x0007481201007387 */ /* 0x0003e60000100a00 */
[----:B0-----:R-:W4:Y:S01]  /*2f250*/  LDL.LU.64 R16, [R1+0x61e8] ;  /* 0x0061e80001107983 */ /* 0x001f220000300a00 */
[----:B------:R-:W-:Y:S01]  /*2f260*/  STL.64 [R1+0x60f8], R20 ;  /* 0x0060f81401007387 */ /* 0x000fe20000100a00 */
[----:B----4-:R-:W-:Y:S02]  /*2f270*/  HMMA.16816.F32 R24, R24, R16, R12 ;  /* 0x000000101818723c */ /* 0x010fe4000000180c */
[----:B------:R-:W3:Y:S01]  /*2f280*/  LDL.LU.64 R12, [R1+0x61e0] ;  /* 0x0061e000010c7983 */ /* 0x000ee20000300a00 */
[----:B------:R-:W-:Y:S02]  /*2f290*/  IMAD.MOV.U32 R3, RZ, RZ, R16 ;  /* 0x000000ffff037224 */ /* 0x000fe400078e0010 */
[----:B------:R-:W-:Y:S11]  /*2f2a0*/  IMAD.MOV.U32 R2, RZ, RZ, R17 ;  /* 0x000000ffff027224 */ /* 0x000ff600078e0011 */
[----:B------:R-:W-:Y:S07]  /*2f2b0*/  @!UPT UIADD3 URZ, URZ, URZ, URZ ;  /* 0x0000003f3f3ff290 */ /* 0x000fee000fffe03f */
[----:B------:R0:W-:Y:S01]  /*2f2c0*/  STL.64 [R1+0x730], R24 ;  /* 0x0007301801007387 */ /* 0x0001e20000100a00 */
[----:B------:R4:W-:Y:S02]  /*2f2d0*/  STL.64 [R1+0x738], R26 ;  /* 0x0007381a01007387 */ /* 0x0009e40000100a00 */
[----:B-1----:R-:W3:Y:S02]  /*2f2e0*/  LDL.LU.64 R18, [R1+0x61d8] ;  /* 0x0061d80001127983 */ /* 0x002ee40000300a00 */
[----:B------:R-:W3:Y:S01]  /*2f2f0*/  LDL.LU.64 R16, [R1+0x61d0] ;  /* 0x0061d00001107983 */ /* 0x000ee20000300a00 */
[----:B0-----:R-:W2:Y:S01]  /*2f300*/  LDL.LU.64 R24, [R1+0x2c0] ;  /* 0x0002c00001187983 */ /* 0x001ea20000300a00 */
[----:B----4-:R-:W2:Y:S01]  /*2f310*/  LDL.LU.64 R26, [R1+0x2c8] ;  /* 0x0002c800011a7983 */ /* 0x010ea20000300a00 */
        /* <DEDUP_REMOVED lines=20> */
[----:B0-----:R-:W4:Y:S01]  /*2f460*/  LDL.LU.64 R14, [R1+0x6188] ;  /* 0x00618800010e7983 */ /* 0x001f220000300a00 */
[----:B------:R-:W3:Y:S02]  /*2f470*/  LDL.LU.64 R12, [R1+0x6180] ;  /* 0x00618000010c7983 */ /* 0x000ee40000300a00 */
[C---:B---3--:R-:W-:Y:S11]  /*2f480*/  HMMA.16816.F32 R8, R16.reuse, R12, R8 ;  /* 0x0000000c1008723c */ /* 0x048ff60000001808 */
[----:B------:R-:W-:Y:S11]  /*2f490*/  @!UPT UIADD3 URZ, URZ, URZ, URZ ;  /* 0x0000003f3f3ff290 */ /* 0x000ff6000fffe03f */
[----:B------:R-:W-:Y:S01]  /*2f4a0*/  @!UPT UIADD3 URZ, URZ, URZ, URZ ;  /* 0x0000003f3f3ff290 */ /* 0x000fe2000fffe03f */
[----:B------:R-:W-:Y:S01]  /*2f4b0*/  STL.64 [R1+0x6f0], R8 ;  /* 0x0006f00801007387 */ /* 0x000fe20000100a00 */
[----:B------:R0:W-:Y:S03]  /*2f4c0*/  STL.64 [R1+0x6f8], R10 ;  /* 0x0006f80a01007387 */ /* 0x0001e60000100a00 */
[----:B0-----:R-:W3:Y:S01]  /*2f4d0*/  LDL.LU.64 R10, [R1+0x6178] ;  /* 0x00617800010a7983 */ /* 0x001ee20000300a00 */
[----:B------:R-:W2:Y:S02]  /*2f4e0*/  LDL.LU.64 R8, [R1+0x6170] ;  /* 0x0061700001087983 */ /* 0x000ea40000300a00 */
[----:B------:R-:W2:Y:S02]  /*2f4f0*/  LDL R20, [R1+0x30] ;  /* 0x0000300001147983 */ /* 0x000ea40000100800 */
[----:B------:R-:W2:Y:S01]  /*2f500*/  LDL R21, [R1+0x34] ;  /* 0x0000340001157983 */ /* 0x000ea20000100800 */
[----:B----4-:R-:W-:Y:S01]  /*2f510*/  STL.64 [R1+0x60b0], R14 ;  /* 0x0060b00e01007387 */ /* 0x010fe20000100a00 */
[----:B------:R0:W-:Y:S03]  /*2f520*/  STL.64 [R1+0x60a8], R12 ;  /* 0x0060a80c01007387 */ /* 0x0001e60000100a00 */
[----:B0-----:R-:W4:Y:S01]  /*2f530*/  LDL.LU.64 R12, [R1+0x2d0] ;  /* 0x0002d000010c7983 */ /* 0x001f220000300a00 */
[----:B------:R-:W4:Y:S03]  /*2f540*/  LDL.LU.64 R14, [R1+0x2d8] ;  /* 0x0002d800010e7983 */ /* 0x000f260000300a00 */
[----:B---3--:R-:W-:Y:S01]  /*2f550*/  STL.64 [R1+0x60a0], R10 ;  /* 0x0060a00a01007387 */ /* 0x008fe20000100a00 */
[----:B--2---:R0:W-:Y:S01]  /*2f560*/  STL.64 [R1+0x6098], R8 ;  /* 0x0060980801007387 */ /* 0x0041e20000100a00 */
[C---:B----4-:R-:W-:Y:S08]  /*2f570*/  HMMA.16816.F32 R12, R16.reuse, R8, R12 ;  /* 0x00000008100c723c */ /* 0x050ff0000000180c */
[----:B0-----:R-:W-:Y:S11]  /*2f580*/  HMMA.16816.F32 R8, R16, R4, R24 ;  /* 0x000000041008723c */ /* 0x001ff60000001818 */
[----:B------:R-:W-:Y:S04]  /*2f590*/  @!UPT UIADD3 URZ, URZ, URZ, URZ ;  /* 0x0000003f3f3ff290 */ /* 0x000fe8000fffe03f */
[----:B------:R0:W-:Y:S01]  /*2f5a0*/  STL.64 [R1+0x6e0], R12 ;  /* 0x0006e00c01007387 */ /* 0x0001e20000100a00 */
[----:B------:R1:W-:Y:S03]  /*2f5b0*/  STL.64 [R1+0x6e8], R14 ;  /* 0x0006e80e01007387 */ /* 0x0003e60000100a00 */
[----:B0-----:R-:W2:Y:S01]  /*2f5c0*/  LDL.LU.64 R12, [R1+0x570] ;  /* 0x00057000010c7983 */ /* 0x001ea20000300a00 */
[----:B-1----:R-:W2:Y:S03]  /*2f5d0*/  LDL.LU.64 R14, [R1+0x578] ;  /* 0x00057800010e7983 */ /* 0x002ea60000300a00 */
[----:B------:R-:W-:Y:S02]  /*2f5e0*/  STL.64 [R1+0x6d0], R8 ;  /* 0x0006d00801007387 */ /* 0x000fe40000100a00 */
[----:B------:R-:W-:Y:S01]  /*2f5f0*/  STL.64 [R1+0x6d8], R10 ;  /* 0x0006d80a01007387 */ /* 0x000fe20000100a00 */
[----:B------:R0:W-:Y:S02]  /*2f600*/  STL.64 [R1+0x60c0], R4 ;  /* 0x0060c00401007387 */ /* 0x0001e40000100a00 */
[----:B0-----:R-:W-:-:S02]  /*2f610*/  IMAD.MOV.U32 R4, RZ, RZ, R7 ;  /* 0x000000ffff047224 */ /* 0x001fc400078e0007 */
[----:B------:R-:W-:Y:S01]  /*2f620*/  IMAD.MOV.U32 R5, RZ, RZ, R0 ;  /* 0x000000ffff057224 */ /* 0x000fe200078e0000 */
[----:B------:R-:W3:Y:S01]  /*2f630*/  LDL.LU R7, [R1+0x616c] ;  /* 0x00616c0001077983 */ /* 0x000ee20000300800 */
[----:B------:R-:W4:Y:S03]  /*2f640*/  LDL.LU R0, [R1+0x6168] ;  /* 0x0061680001007983 */ /* 0x000f260000300800 */
[----:B------:R0:W-:Y:S04]  /*2f650*/  STL.64 [R1+0x6100], R4 ;  /* 0x0061000401007387 */ /* 0x0001e80000100a00 */
[----:B0-----:R-:W2:Y:S01]  /*2f660*/  LDL.64 R4, [R1+0x100] ;  /* 0x0001000001047983 */ /* 0x001ea20000100a00 */
[----:B------:R-:W-:-:S03]  /*2f670*/  IMAD.MOV.U32 R9, RZ, RZ, R6 ;  /* 0x000000ffff097224 */ /* 0x000fc600078e0006 */
[----:B----4-:R-:W0:Y:S04]  /*2f680*/  LDSM.16.MT88.4 R24, [R0+0x180] ;  /* 0x000180000018783b */ /* 0x010e280000004200 */
[----:B--2---:R1:W-:Y:S04]  /*2f690*/  STL.64 [R1+0x6110], R4 ;  /* 0x0061100401007387 */ /* 0x0043e80000100a00 */
[----:B-1----:R-:W2:Y:S01]  /*2f6a0*/  LDL.64 R4, [R1+0x110] ;  /* 0x0001100001047983 */ /* 0x002ea20000100a00 */
[----:B------:R-:W-:Y:S01]  /*2f6b0*/  HMMA.16816.F32 R12, R16, R20, R12 ;  /* 0x00000014100c723c */ /* 0x000fe2000000180c */
[----:B---3--:R-:W-:-:S02]  /*2f6c0*/  IMAD.MOV.U32 R8, RZ, RZ, R7 ;  /* 0x000000ffff087224 */ /* 0x008fc400078e0007 */
[----:B--2---:R1:W-:Y:S02]  /*2f6d0*/  STL.64 [R1+0x6128], R4 ;  /* 0x0061280401007387 */ /* 0x0043e40000100a00 */
[----:B-1----:R-:W-:Y:S02]  /*2f6e0*/  IMAD.MOV.U32 R4, RZ, RZ, R29 ;  /* 0x000000ffff047224 */ /* 0x002fe400078e001d */
[----:B------:R-:W-:-:S05]  /*2f6f0*/  IMAD.MOV.U32 R5, RZ, RZ, R28 ;  /* 0x000000ffff057224 */ /* 0x000fca00078e001c */
[----:B------:R1:W-:Y:S02]  /*2f700*/  STL.64 [R1+0x6140], R4 ;  /* 0x0061400401007387 */ /* 0x0003e40000100a00 */
[----:B-1----:R-:W-:Y:S02]  /*2f710*/  IMAD.MOV.U32 R4, RZ, RZ, R23 ;  /* 0x000000ffff047224 */ /* 0x002fe400078e0017 */
[----:B------:R-:W-:-:S05]  /*2f720*/  IMAD.MOV.U32 R5, RZ, RZ, R22 ;  /* 0x000000ffff057224 */ /* 0x000fca00078e0016 */
[----:B------:R1:W-:Y:S01]  /*2f730*/  STL.64 [R1+0x6158], R4 ;  /* 0x0061580401007387 */ /* 0x0003e20000100a00 */
[----:B------:R-:W-:Y:S03]  /*2f740*/  STL.64 [R1+0x6160], R8 ;  /* 0x0061600801007387 */ /* 0x000fe60000100a00 */
[----:B-1----:R-:W2:Y:S01]  /*2f750*/  LDL.64 R4, [R1+0x150] ;  /* 0x0001500001047983 */ /* 0x002ea20000100a00 */
[----:B0-----:R-:W-:Y:S02]  /*2f760*/  STL.64 [R1+0x6010], R26 ;  /* 0x0060101a01007387 */ /* 0x001fe40000100a00 */
[----:B------:R0:W-:Y:S02]  /*2f770*/  STL.64 [R1+0x6008], R24 ;  /* 0x0060081801007387 */ /* 0x0001e40000100a00 */
[----:B0-----:R-:W-:Y:S02]  /*2f780*/  IMAD.MOV.U32 R24, RZ, RZ, R3 ;  /* 0x000000ffff187224 */ /* 0x001fe400078e0003 */
[----:B------:R-:W-:-:S05]  /*2f790*/  IMAD.MOV.U32 R25, RZ, RZ, R2 ;  /* 0x000000ffff197224 */ /* 0x000fca00078e0002 */
[----:B------:R0:W-:Y:S01]  /*2f7a0*/  STL.64 [R1+0x6108], R24 ;  /* 0x0061081801007387 */ /* 0x0001e20000100a00 */
[----:B------:R-:W2:Y:S02]  /*2f7b0*/  LDL.LU.64 R8, [R1+0x560] ;  /* 0x0005600001087983 */ /* 0x000ea40000300a00 */
[----:B------:R-:W2:Y:S02]  /*2f7c0*/  LDL.LU.64 R10, [R1+0x568] ;  /* 0x00056800010a7983 */ /* 0x000ea40000300a00 */
[----:B------:R-:W-:Y:S01]  /*2f7d0*/  STL.64 [R1+0x6c0], R12 ;  /* 0x0006c00c01007387 */ /* 0x000fe20000100a00 */
[----:B------:R-:W-:Y:S04]  /*2f7e0*/  STL.64 [R1+0x6c8], R14 ;  /* 0x0006c80e01007387 */ /* 0x000fe80000100a00 */
        /* <DEDUP_REMOVED lines=13> */
[----:B------:R-:W3:Y:S02]  /*2f8c0*/  LDL.LU.64 R26, [R1+0x548] ;  /* 0x00054800011a7983 */ /* 0x000ee40000300a00 */
[----:B------:R-:W4:Y:S02]  /*2f8d0*/  LDL.LU.64 R20, [R1+0x8c0] ;  /* 0x0008c00001147983 */ /* 0x000f240000300a00 */
[----:B------:R-:W4:Y:S01]  /*2f8e0*/  LDL.LU.64 R22, [R1+0x8c8] ;  /* 0x0008c80001167983 */ /* 0x000f220000300a00 */
[----:B------:R-:W2:Y:S04]  /*2f8f0*/  LDL.64 R12, [R1] ;  /* 0x00000000010c7983 */ /* 0x000ea80000100a00 */
[----:B--2---:R0:W-:Y:S04]  /*2f900*/  STL.64 [R1+0x60b8], R12 ;  /* 0x0060b80c01007387 */ /* 0x0041e80000100a00 */
[----:B0-----:R-:W2:Y:S01]  /*2f910*/  LDL.64 R12, [R1+0x10] ;  /* 0x00001000010c7983 */ /* 0x001ea20000100a00 */
[----:B------:R-:W-:Y:S03]  /*2f920*/  HMMA.16816.F32 R8, R16, R4, R8 ;  /* 0x000000041008723c */ /* 0x000fe60000001808 */
[----:B--2---:R0:W-:Y:S04]  /*2f930*/  STL.64 [R1+0x60c8], R12 ;  /* 0x0060c80c01007387 */ /* 0x0041e80000100a00 */
[----:B0-----:R-:W2:Y:S01]  /*2f940*/  LDL.64 R12, [R1+0x20] ;  /* 0x00002000010c7983 */ /* 0x001ea20000100a00 */
[----:B------:R-:W-:-:S02]  /*2f950*/  IMAD.MOV.U32 R29, RZ, RZ, R4 ;  /* 0x000000ffff1d7224 */ /* 0x000fc400078e0004 */
[----:B------:R-:W-:Y:S01]  /*2f960*/  IMAD.MOV.U32 R28, RZ, RZ, R5 ;  /* 0x000000ffff1c7224 */ /* 0x000fe200078e0005 */
[----:B--2---:R0:W-:Y:S04]  /*2f970*/  STL.64 [R1+0x60f0], R12 ;  /* 0x0060f00c01007387 */ /* 0x0041e80000100a00 */
[----:B0-----:R-:W2:Y:S01]  /*2f980*/  LDL.LU.64 R12, [R1+0x550] ;  /* 0x00055000010c7983 */ /* 0x001ea20000300a00 */
[----:B------:R-:W2:Y:S07]  /*2f990*/  LDL.LU.64 R14, [R1+0x558] ;  /* 0x00055800010e7983 */ /* 0x000eae0000300a00 */
[----:B------:R0:W-:Y:S02]  /*2f9a0*/  STL.64 [R1+0x6b0], R8 ;  /* 0x0006b00801007387 */ /* 0x0001e40000100a00 */
[----:B------:R2:W-:Y:S01]  /*2f9b0*/  STL.64 [R1+0x6b8], R10 ;  /* 0x0006b80a01007387 */ /* 0x0005e20000100a00 */
[----:B0-----:R-:W2:Y:S01]  /*2f9c0*/  LDL.LU.64 R8, [R1+0x6160] ;  /* 0x0061600001087983 */ /* 0x001ea20000300a00 */
[----:B------:R-:W3:Y:S01]  /*2f9d0*/  LDL.LU.64 R4, [R1+0x6158] ;  /* 0x0061580001047983 */ /* 0x000ee20000300a00 */
[C---:B--2---:R-:W-:Y:S08]  /*2f9e0*/  HMMA.16816.F32 R8, R16.reuse, R8, R12 ;  /* 0x000000081008723c */ /* 0x044ff0000000180c */
[C---:B---3--:R-:W-:Y:S01]  /*2f9f0*/  HMMA.16816.F32 R4, R16.reuse, R4, R24 ;  /* 0x000000041004723c */ /* 0x048fe20000001818 */
[----:B------:R-:W2:Y:S01]  /*2fa00*/  LDL.LU.64 R12, [R1+0x9d0] ;  /* 0x0009d000010c7983 */ /* 0x000ea20000300a00 */
[----:B------:R-:W2:Y:S11]  /*2fa10*/  LDL.LU.64 R14, [R1+0x9d8] ;  /* 0x0009d800010e7983 */ /* 0x000eb60000300a00 */
[----:B------:R-:W-:Y:S02]  /*2fa20*/  @!UPT UIADD3 URZ, URZ, URZ, URZ ;  /* 0x0000003f3f3ff290 */ /* 0x000fe4000fffe03f */
[----:B------:R0:W-:Y:S01]  /*2fa30*/  STL.64 [R1+0x6a0], R8 ;  /* 0x0006a00801007387 */ /* 0x0001e20000100a00 */
[----:B------:R1:W-:Y:S03]  /*2fa40*/  STL.64 [R1+0x6a8], R10 ;  /* 0x0006a80a01007387 */ /* 0x0003e60000100a00 */
[----:B0-----:R-:W3:Y:S01]  /*2fa50*/  LDL.LU.64 R8, [R1+0x9c0] ;  /* 0x0009c00001087983 */ /* 0x001ee20000300a00 */
[----:B-1----:R-:W3:Y:S02]  /*2fa60*/  LDL.LU.64 R10, [R1+0x9c8] ;  /* 0x0009c800010a7983 */ /* 0x002ee40000300a00 */
[----:B------:R-:W2:Y:S02]  /*2fa70*/  LDL.LU.64 R26, [R1+0x6150] ;  /* 0x00615000011a7983 */ /* 0x000ea40000300a00 */
[----:B------:R-:W2:Y:S01]  /*2fa80*/  LDL.LU.64 R24, [R1+0x6148] ;  /* 0x0061480001187983 */ /* 0x000ea20000300a00 */
        /* <DEDUP_REMOVED lines=27> */
[----:B------:R-:W4:Y:S02]  /*2fc40*/  LDL.LU.64 R4, [R1+0x6100] ;  /* 0x0061000001047983 */ /* 0x000f240000300a00 */
[C---:B----4-:R-:W-:Y:S02]  /*2fc50*/  HMMA.16816.F32 R4, R16.reuse, R4, R20 ;  /* 0x000000041004723c */ /* 0x050fe40000001814 */
[----:B------:R-:W2:Y:S11]  /*2fc60*/  LDL.LU.64 R20, [R1+0x60f8] ;  /* 0x0060f80001147983 */ /* 0x000eb60000300a00 */
[----:B------:R-:W-:Y:S10]  /*2fc70*/  @!UPT UIADD3 URZ, URZ, URZ, URZ ;  /* 0x0000003f3f3ff290 */ /* 0x000ff4000fffe03f */
[----:B------:R0:W-:Y:S01]  /*2fc80*/  STL.64 [R1+0x650], R4 ;  /* 0x0006500401007387 */ /* 0x0001e20000100a00 */
[----:B------:R1:W-:Y:S03]  /*2fc90*/  STL.64 [R1+0x658], R6 ;  /* 0x0006580601007387 */ /* 0x0003e60000100a00 */
[----:B0-----:R-:W4:Y:S01]  /*2fca0*/  LDL.LU.64 R4, [R1+0x1600] ;  /* 0x0016000001047983 */ /* 0x001f220000300a00 */
[----:B-1----:R-:W3:Y:S01]  /*2fcb0*/  LDL.LU.64 R6, [R1+0x1608] ;  /* 0x0016080001067983 */ /* 0x002ee20000300a00 */
[C---:B--2---:R-:W-:Y:S02]  /*2fcc0*/  HMMA.16816.F32 R20, R16.reuse, R20, R12 ;  /* 0x000000141014723c */ /* 0x044fe4000000180c */
[----:B---3--:R-:W-:Y:S01]  /*2fcd0*/  STL.64 [R1+0x60d8], R6 ;  /* 0x0060d80601007387 */ /* 0x008fe20000100a00 */
[----:B----4-:R0:W-:Y:S03]  /*2fce0*/  STL.64 [R1+0x60d0], R4 ;  /* 0x0060d00401007387 */ /* 0x0101e60000100a00 */
[----:B0-----:R-:W2:Y:S01]  /*2fcf0*/  LDL.LU.64 R4, [R1+0x1610] ;  /* 0x0016100001047983 */ /* 0x001ea20000300a00 */
[----:B------:R-:W2:Y:S02]  /*2fd00*/  LDL.LU.64 R6, [R1+0x1618] ;  /* 0x0016180001067983 */ /* 0x000ea40000300a00 */
[----:B------:R-:W2:Y:S11]  /*2fd10*/  LDL.LU.64 R12, [R1+0x60f0] ;  /* 0x0060f000010c7983 */ /* 0x000eb60000300a00 */
[----:B------:R-:W-:Y:S03]  /*2fd20*/  @!UPT UIADD3 URZ, URZ, URZ, URZ ;  /* 0x0000003f3f3ff290 */ /* 0x000fe6000fffe03f */
[----:B------:R-:W-:Y:S01]  /*2fd30*/  STL.64 [R1+0x640], R20 ;  /* 0x0006401401007387 */ /* 0x000fe20000100a00 */
[----:B------:R0:W-:Y:S04]  /*2fd40*/  STL.64 [R1+0x648], R22 ;  /* 0x0006481601007387 */ /* 0x0001e80000100a00 */
[----:B0-----:R-:W2:Y:S01]  /*2fd50*/  LDL.LU.64 R22, [R1+0x60e8] ;  /* 0x0060e80001167983 */ /* 0x001ea20000300a00 */
[----:B------:R-:W2:Y:S01]  /*2fd60*/  LDL.LU.64 R20, [R1+0x60e0] ;  /* 0x0060e00001147983 */ /* 0x000ea20000300a00 */
[----:B------:R-:W-:Y:S01]  /*2fd70*/  HMMA.16816.F32 R8, R16, R24, R8 ;  /* 0x000000181008723c */ /* 0x000fe20000001808 */
[----:B------:R-:W3:Y:S01]  /*2fd80*/  LDL.LU.64 R16, [R1+0x15e0] ;  /* 0x0015e00001107983 */ /* 0x000ee20000300a00 */
[----:B------:R-:W3:Y:S11]  /*2fd90*/  LDL.LU.64 R18, [R1+0x15e8] ;  /* 0x0015e80001127983 */ /* 0x000ef60000300a00 */
[----:B------:R-:W-:Y:S10]  /*2fda0*/  @!UPT UIADD3 URZ, URZ, URZ, URZ ;  /* 0x0000003f3f3ff290 */ /* 0x000ff4000fffe03f */
[----:B------:R0:W-:Y:S01]  /*2fdb0*/  STL.64 [R1+0x420], R8 ;  /* 0x0004200801007387 */ /* 0x0001e20000100a00 */
[----:B------:R1:W-:Y:S03]  /*2fdc0*/  STL.64 [R1+0x428], R10 ;  /* 0x0004280a01007387 */ /* 0x0003e60000100a00 */
[----:B0-----:R-:W4:Y:S01]  /*2fdd0*/  LDL.LU.64 R8, [R1+0x15c0] ;  /* 0x0015c00001087983 */ /* 0x001f220000300a00 */
[----:B-1----:R-:W4:Y:S02]  /*2fde0*/  LDL.LU.64 R10, [R1+0x15c8] ;  /* 0x0015c800010a7983 */ /* 0x002f240000300a00 */
[----:B------:R0:W-:Y:S01]  /*2fdf0*/  STL.64 [R1+0x6020], R24 ;  /* 0x0060201801007387 */ /* 0x0001e20000100a00 */
[C---:B--2---:R-:W-:Y:S01]  /*2fe00*/  HMMA.16816.F32 R4, R20.reuse, R12, R4 ;  /* 0x0000000c1404723c */ /* 0x044fe20000001804 */
[----:B0-----:R-:W-:Y:S02]  /*2fe10*/  IMAD.MOV.U32 R25, RZ, RZ, R12 ;  /* 0x000000ffff197224 */ /* 0x001fe400078e000c */
[----:B------:R-:W-:Y:S11]  /*2fe20*/  IMAD.MOV.U32 R24, RZ, RZ, R13 ;  /* 0x000000ffff187224 */ /* 0x000ff600078e000d */
[----:B------:R-:W-:Y:S09]  /*2fe30*/  @!UPT UIADD3 URZ, URZ, URZ, URZ ;  /* 0x0000003f3f3ff290 */ /* 0x000ff2000fffe03f */
[----:B------:R-:W-:Y:S01]  /*2fe40*/  STL.64 [R1+0x410], R4 ;  /* 0x0004100401007387 */ /* 0x000fe20000100a00 */
[----:B------:R0:W-:Y:S03]  /*2fe50*/  STL.64 [R1+0x418], R6 ;  /* 0x0004180601007387 */ /* 0x0001e60000100a00 */
[----:B0-----:R-:W2:Y:S01]  /*2fe60*/  LDL.LU.64 R6, [R1+0x60d8] ;  /* 0x0060d80001067983 */ /* 0x001ea20000300a00 */
[----:B------:R-:W2:Y:S02]  /*2fe70*/  LDL.LU.64 R4, [R1+0x60d0] ;  /* 0x0060d00001047983 */ /* 0x000ea40000300a00 */
[----:B------:R-:W2:Y:S02]  /*2fe80*/  LDL.LU.64 R12, [R1+0x60c8] ;  /* 0x0060c800010c7983 */ /* 0x000ea40000300a00 */
[----:B------:R-:W-:Y:S01]  /*2fe90*/  STL.64 [R1+0x6078], R26 ;  /* 0x0060781a01007387 */ /* 0x000fe20000100a00 */
[----:B------:R0:W-:Y:S04]  /*2fea0*/  STL.64 [R1+0x6070], R24 ;  /* 0x0060701801007387 */ /* 0x0001e80000100a00 */
[----:B0-----:R-:W3:Y:S01]  /*2feb0*/  LDL.64 R24, [R1+0x30] ;  /* 0x0000300001187983 */ /* 0x001ee20000100a00 */
[C---:B--2---:R-:W-:Y:S03]  /*2fec0*/  HMMA.16816.F32 R4, R20.reuse, R12, R4 ;  /* 0x0000000c1404723c */ /* 0x044fe60000001804 */
[----:B---3--:R0:W-:Y:S04]  /*2fed0*/  STL.64 [R1+0x6090], R24 ;  /* 0x0060901801007387 */ /* 0x0081e80000100a00 */
[----:B0-----:R-:W2:Y:S01]  /*2fee0*/  LDL.LU.64 R24, [R1+0x11b0] ;  /* 0x0011b00001187983 */ /* 0x001ea20000300a00 */
[----:B------:R-:W2:Y:S11]  /*2fef0*/  LDL.LU.64 R26, [R1+0x11b8] ;  /* 0x0011b800011a7983 */ /* 0x000eb60000300a00 */
[----:B------:R-:W-:Y:S04]  /*2ff00*/  @!UPT UIADD3 URZ, URZ, URZ, URZ ;  /* 0x0000003f3f3ff290 */ /* 0x000fe8000fffe03f */
[----:B------:R0:W-:Y:S02]  /*2ff10*/  STL.64 [R1+0x400], R4 ;  /* 0x0004000401007387 */ /* 0x0001e40000100a00 */
[----:B------:R1:W-:Y:S01]  /*2ff20*/  STL.64 [R1+0x408], R6 ;  /* 0x0004080601007387 */ /* 0x0003e20000100a00 */
[----:B0-----:R-:W3:Y:S01]  /*2ff30*/  LDL.LU.64 R4, [R1+0x60c0] ;  /* 0x0060c00001047983 */ /* 0x001ee20000300a00 */
[----:B-1----:R-:W-:Y:S02]  /*2ff40*/  IMAD.MOV.U32 R7, RZ, RZ, R12 ;  /* 0x000000ffff077224 */ /* 0x002fe400078e000c */
[----:B------:R-:W-:Y:S02]  /*2ff50*/  IMAD.MOV.U32 R6, RZ, RZ, R13 ;  /* 0x000000ffff067224 */ /* 0x000fe400078e000d */
[----:B------:R-:W2:Y:S02]  /*2ff60*/  LDL.LU.64 R12, [R1+0x60b8] ;  /* 0x0060b800010c7983 */ /* 0x000ea40000300a00 */
[C---:B--2---:R-:W-:Y:S11]  /*2ff70*/  HMMA.16816.F32 R16, R20.reuse, R12, R16 ;  /* 0x0000000c1410723c */ /* 0x044ff60000001810 */
[----:B------:R-:W-:Y:S11]  /*2ff80*/  @!UPT UIADD3 URZ, URZ, URZ, URZ ;  /* 0x0000003f3f3ff290 */ /* 0x000ff6000fffe03f */
[----:B------:R-:W-:Y:S01]  /*2ff90*/  @!UPT UIADD3 URZ, URZ, URZ, URZ ;  /* 0x0000003f3f3ff290 */ /* 0x000fe2000fffe03f */
[----:B------:R0:W-:Y:S01]  /*2ffa0*/  STL.64 [R1+0x3f0], R16 ;  /* 0x0003f01001007387 */ /* 0x0001e20000100a00 */
[----:B------:R-:W-:Y:S02]  /*2ffb0*/  STL.64 [R1+0x3f8], R18 ;  /* 0x0003f81201007387 */ /* 0x000fe40000100a00 */
[----:B------:R-:W2:Y:S02]  /*2ffc0*/  LDL.LU.64 R14, [R1+0x60b0] ;  /* 0x0060b000010e7983 */ /* 0x000ea40000300a00 */
[----:B0-----:R-:W-:Y:S02]  /*2ffd0*/  IMAD.MOV.U32 R17, RZ, RZ, R12 ;  /* 0x000000ffff117224 */ /* 0x001fe400078e000c */
[----:B------:R-:W-:Y:S02]  /*2ffe0*/  IMAD.MOV.U32 R16, RZ, RZ, R13 ;  /* 0x000000ffff107224 */ /* 0x000fe400078e000d */
        /* <DEDUP_REMOVED lines=10> */
[----:B0-----:R-:W2:Y:S01]  /*30090*/  LDL.LU.64 R12, [R1+0x11a0] ;  /* 0x0011a000010c7983 */ /* 0x001ea20000300a00 */
[----:B------:R-:W2:Y:S01]  /*300a0*/  LDL.LU.64 R14, [R1+0x11a8] ;  /* 0x0011a800010e7983 */ /* 0x000ea20000300a00 */
[C---:B---3--:R-:W-:Y:S11]  /*300b0*/  HMMA.16816.F32 R24, R20.reuse, R8, R24 ;  /* 0x000000081418723c */ /* 0x048ff60000001818 */
[----:B------:R-:W-:Y:S11]  /*300c0*/  @!UPT UIADD3 URZ, URZ, URZ, URZ ;  /* 0x0000003f3f3ff290 */ /* 0x000ff6000fffe03f */
[----:B------:R-:W-:Y:S01]  /*300d0*/  @!UPT UIADD3 URZ, URZ, URZ, URZ ;  /* 0x0000003f3f3ff290 */ /* 0x000fe2000fffe03f */
[----:B------:R0:W-:Y:S01]  /*300e0*/  STL.64 [R1+0x3d0], R24 ;  /* 0x0003d01801007387 */ /* 0x0001e20000100a00 */
[----:B------:R-:W-:Y:S03]  /*300f0*/  STL.64 [R1+0x3d8], R26 ;  /* 0x0003d81a01007387 */ /* 0x000fe60000100a00 */
[----:B0-----:R-:W3:Y:S01]  /*30100*/  LDL.LU.64 R24, [R1+0x6090] ;  /* 0x0060900001187983 */ /* 0x001ee20000300a00 */
[----:B----4-:R-:W-:Y:S02]  /*30110*/  STL.64 [R1+0x5fb0], R10 ;  /* 0x005fb00a01007387 */ /* 0x010fe40000100a00 */
[----:B------:R2:W-:Y:S02]  /*30120*/  STL.64 [R1+0x5fa8], R8 ;  /* 0x005fa80801007387 */ /* 0x0005e40000100a00 */
[----:B------:R0:W-:Y:S01]  /*30130*/  STL.64 [R1+0x6028], R4 ;  /* 0x0060280401007387 */ /* 0x0001e20000100a00 */
[----:B--2---:R-:W-:Y:S01]  /*30140*/  HMMA.16816.F32 R8, R20, R4, R12 ;  /* 0x000000041408723c */ /* 0x004fe2000000180c */
[----:B0-----:R-:W2:Y:S11]  /*30150*/  LDL.64 R4, [R1+0x140] ;  /* 0x0001400001047983 */ /* 0x001eb60000100a00 */
[----:B------:R-:W-:Y:S11]  /*30160*/  @!UPT UIADD3 URZ, URZ, URZ, URZ ;  /* 0x0000003f3f3ff290 */ /* 0x000ff6000fffe03f */
[----:B------:R-:W-:Y:S01]  /*30170*/  STL.64 [R1+0x3c0], R8 ;  /* 0x0003c00801007387 */ /* 0x000fe20000100a00 */
[----:B------:R-:W-:Y:S02]  /*30180*/  STL.64 [R1+0x3c8], R10 ;  /* 0x0003c80a01007387 */ /* 0x000fe40000100a00 */
[----:B------:R-:W-:Y:S01]  /*30190*/  STL.64 [R1+0x6088], R6 ;  /* 0x0060880601007387 */ /* 0x000fe20000100a00 */
[----:B--2---:R0:W-:Y:S04]  /*301a0*/  STL.64 [R1+0x6080], R4 ;  /* 0x0060800401007387 */ /* 0x0041e80000100a00 */
[----:B0-----:R-:W3:Y:S01]  /*301b0*/  LDL.LU.64 R4, [R1+0x14a0] ;  /* 0x0014a00001047983 */ /* 0x001ee20000300a00 */
[----:B------:R-:W3:Y:S02]  /*301c0*/  LDL.LU.64 R6, [R1+0x14a8] ;  /* 0x0014a80001067983 */ /* 0x000ee40000300a00 */
[----:B------:R-:W2:Y:S02]  /*301d0*/  LDL.64 R8, [R1+0x120] ;  /* 0x0001200001087983 */ /* 0x000ea40000100a00 */
[----:B------:R-:W-:-:S02]  /*301e0*/  IMAD.MOV.U32 R12, RZ, RZ, R17 ;  /* 0x000000ffff0c7224 */ /* 0x000fc400078e0011 */
[----:B------:R-:W-:Y:S02]  /*301f0*/  IMAD.MOV.U32 R13, RZ, RZ, R16 ;  /* 0x000000ffff0d7224 */ /* 0x000fe400078e0010 */
[----:B------:R-:W0:Y:S04]  /*30200*/  LDSM.16.MT88.4 R16, [R0+0x200] ;  /* 0x000200000010783b */ /* 0x000e280000004200 */
[----:B--2---:R-:W-:Y:S01]  /*30210*/  STL.64 [R1+0x6068], R8 ;  /* 0x0060680801007387 */ /* 0x004fe20000100a00 */
[----:B------:R1:W-:Y:S01]  /*30220*/  STL.64 [R1+0x5fd8], R12 ;  /* 0x005fd80c01007387 */ /* 0x0003e20000100a00 */
[----:B---3--:R-:W-:Y:S02]  /*30230*/  HMMA.16816.F32 R4, R20, R24, R4 ;  /* 0x000000181404723c */ /* 0x008fe40000001804 */
[----:B-1----:R-:W2:Y:S01]  /*30240*/  LDL.LU.64 R12, [R1+0x1480] ;  /* 0x00148000010c7983 */ /* 0x002ea20000300a00 */
[----:B------:R-:W2:Y:S02]  /*30250*/  LDL.LU.64 R14, [R1+0x1488] ;  /* 0x00148800010e7983 */ /* 0x000ea40000300a00 */
[----:B------:R-:W-:Y:S02]  /*30260*/  STL [R1+0x5fa0], R0 ;  /* 0x005fa00001007387 */ /* 0x000fe40000100800 */
[----:B0-----:R-:W-:Y:S01]  /*30270*/  STL.64 [R1+0x5ef8], R18 ;  /* 0x005ef81201007387 */ /* 0x001fe20000100a00 */
[----:B------:R0:W-:Y:S04]  /*30280*/  STL.64 [R1+0x5ef0], R16 ;  /* 0x005ef01001007387 */ /* 0x0001e80000100a00 */
[----:B0-----:R-:W3:Y:S01]  /*30290*/  LDL.LU.64 R16, [R1+0x1460] ;  /* 0x0014600001107983 */ /* 0x001ee20000300a00 */
[----:B------:R-:W3:Y:S10]  /*302a0*/  LDL.LU.64 R18, [R1+0x1468] ;  /* 0x0014680001127983 */ /* 0x000ef40000300a00 */
[----:B------:R-:W-:Y:S02]  /*302b0*/  STL.64 [R1+0x630], R4 ;  /* 0x0006300401007387 */ /* 0x000fe40000100a00 */
[----:B------:R0:W-:Y:S02]  /*302c0*/  STL.64 [R1+0x638], R6 ;  /* 0x0006380601007387 */ /* 0x0001e40000100a00 */
[----:B0-----:R-:W4:Y:S01]  /*302d0*/  LDL.LU.64 R6, [R1+0x6088] ;  /* 0x0060880001067983 */ /* 0x001f220000300a00 */
[----:B------:R-:W3:Y:S02]  /*302e0*/  LDL.LU.64 R4, [R1+0x6080] ;  /* 0x0060800001047983 */ /* 0x000ee40000300a00 */
[----:B------:R-:W-:-:S02]  /*302f0*/  IMAD.MOV.U32 R8, RZ, RZ, R29 ;  /* 0x000000ffff087224 */ /* 0x000fc400078e001d */
[----:B------:R-:W-:Y:S02]  /*30300*/  IMAD.MOV.U32 R9, RZ, RZ, R28 ;  /* 0x000000ffff097224 */ /* 0x000fe400078e001c */
[----:B------:R-:W-:Y:S02]  /*30310*/  IMAD.MOV.U32 R29, RZ, RZ, R24 ;  /* 0x000000ffff1d7224 */ /* 0x000fe400078e0018 */
[----:B------:R-:W-:Y:S01]  /*30320*/  IMAD.MOV.U32 R28, RZ, RZ, R25 ;  /* 0x000000ffff1c7224 */ /* 0x000fe200078e0019 */
[----:B------:R-:W3:Y:S01]  /*30330*/  LDL.LU.64 R26, [R1+0x6078] ;  /* 0x00607800011a7983 */ /* 0x000ee20000300a00 */
[----:B------:R-:W3:Y:S01]  /*30340*/  LDL.LU.64 R24, [R1+0x6070] ;  /* 0x0060700001187983 */ /* 0x000ee20000300a00 */
[----:B--2---:R-:W-:Y:S02]  /*30350*/  HMMA.16816.F32 R12, R20, R8, R12 ;  /* 0x00000008140c723c */ /* 0x004fe4000000180c */
[----:B------:R-:W2:Y:S01]  /*30360*/  LDL.LU.64 R8, [R1+0x1440] ;  /* 0x0014400001087983 */ /* 0x000ea20000300a00 */
[----:B------:R-:W2:Y:S11]  /*30370*/  LDL.LU.64 R10, [R1+0x1448] ;  /* 0x00144800010a7983 */ /* 0x000eb60000300a00 */
[----:B------:R-:W-:Y:S09]  /*30380*/  @!UPT UIADD3 URZ, URZ, URZ, URZ ;  /* 0x0000003f3f3ff290 */ /* 0x000ff2000fffe03f */
[----:B------:R4:W-:Y:S01]  /*30390*/  STL.64 [R1+0x620], R12 ;  /* 0x0006200c01007387 */ /* 0x0009e20000100a00 */
[----:B------:R-:W-:Y:S02]  /*303a0*/  STL.64 [R1+0x628], R14 ;  /* 0x0006280e01007387 */ /* 0x000fe40000100a00 */
[----:B----4-:R-:W-:Y:S02]  /*303b0*/  IMAD.MOV.U32 R12, RZ, RZ, R7 ;  /* 0x000000ffff0c7224 */ /* 0x010fe400078e0007 */
[----:B------:R-:W-:-:S05]  /*303c0*/  IMAD.MOV.U32 R13, RZ, RZ, R6 ;  /* 0x000000ffff0d7224 */ /* 0x000fca00078e0006 */
[----:B------:R3:W-:Y:S02]  /*303d0*/  STL.64 [R1+0x5ff0], R12 ;  /* 0x005ff00c01007387 */ /* 0x0007e40000100a00 */
[C---:B---3--:R-:W-:Y:S07]  /*303e0*/  HMMA.16816.F32 R12, R20.reuse, R4, R16 ;  /* 0x00000004140c723c */ /* 0x048fee0000001810 */
[----:B------:R-:W-:Y:S02]  /*303f0*/  IMAD.MOV.U32 R17, RZ, RZ, R4 ;  /* 0x000000ffff117224 */ /* 0x000fe400078e0004 */
[----:B------:R-:W-:Y:S11]  /*30400*/  IMAD.MOV.U32 R16, RZ, RZ, R5 ;  /* 0x000000ffff107224 */ /* 0x000ff600078e0005 */
[----:B------:R-:W-:Y:S03]  /*30410*/  @!UPT UIADD3 URZ, URZ, URZ, URZ ;  /* 0x0000003f3f3ff290 */ /* 0x000fe6000fffe03f */
[----:B------:R0:W-:Y:S01]  /*30420*/  STL.64 [R1+0x610], R12 ;  /* 0x0006100c01007387 */ /* 0x0001e20000100a00 */
[----:B------:R-:W-:Y:S02]  /*30430*/  STL.64 [R1+0x618], R14 ;  /* 0x0006180e01007387 */ /* 0x000fe40000100a00 */
[----:B------:R-:W3:Y:S02]  /*30440*/  LDL.LU.64 R4, [R1+0x1430] ;  /* 0x0014300001047983 */ /* 0x000ee40000300a00 */
[----:B------:R-:W3:Y:S02]  /*30450*/  LDL.LU.64 R6, [R1+0x1438] ;  /* 0x0014380001067983 */ /* 0x000ee40000300a00 */
[----:B0-----:R-:W-:Y:S02]  /*30460*/  IMAD.MOV.U32 R12, RZ, RZ, R25 ;  /* 0x000000ffff0c7224 */ /* 0x001fe400078e0019 */
[----:B------:R-:W-:Y:S02]  /*30470*/  IMAD.MOV.U32 R13, RZ, RZ, R24 ;  /* 0x000000ffff0d7224 */ /* 0x000fe400078e0018 */
[----:B------:R-:W4:Y:S04]  /*30480*/  LDL.64 R24, [R1+0xe0] ;  /* 0x0000e00001187983 */ /* 0x000f280000100a00 */
[----:B----4-:R0:W-:Y:S04]  /*30490*/  STL.64 [R1+0x6030], R24 ;  /* 0x0060301801007387 */ /* 0x0101e80000100a00 */
[----:B0-----:R-:W4:Y:S04]  /*304a0*/  LDL.64 R24, [R1+0xf0] ;  /* 0x0000f00001187983 */ /* 0x001f280000100a00 */
[----:B----4-:R-:W-:Y:S01]  /*304b0*/  STL.64 [R1+0x6048], R24 ;  /* 0x0060481801007387 */ /* 0x010fe20000100a00 */
[----:B------:R0:W-:Y:S03]  /*304c0*/  STL.64 [R1+0x6018], R12 ;  /* 0x0060180c01007387 */ /* 0x0001e60000100a00 */
[----:B0-----:R-:W2:Y:S02]  /*304d0*/  LDL.64 R12, [R1+0x130] ;  /* 0x00013000010c7983 */ /* 0x001ea40000100a00 */
[----:B--2---:R-:W-:Y:S11]  /*304e0*/  HMMA.16816.F32 R8, R20, R12, R8 ;  /* 0x0000000c1408723c */ /* 0x004ff60000001808 */
[----:B------:R-:W-:Y:S11]  /*304f0*/  @!UPT UIADD3 URZ, URZ, URZ, URZ ;  /* 0x0000003f3f3ff290 */ /* 0x000ff6000fffe03f */
[----:B------:R-:W-:Y:S01]  /*30500*/  @!UPT UIADD3 URZ, URZ, URZ, URZ ;  /* 0x0000003f3f3ff290 */ /* 0x000fe2000fffe03f */
[----:B------:R0:W-:Y:S01]  /*30510*/  STL.64 [R1+0x600], R8 ;  /* 0x0006000801007387 */ /* 0x0001e20000100a00 */
[----:B------:R-:W-:Y:S03]  /*30520*/  STL.64 [R1+0x608], R10 ;  /* 0x0006080a01007387 */ /* 0x000fe60000100a00 */
[----:B0-----:R-:W3:Y:S01]  /*30530*/  LDL.LU.64 R8, [R1+0x6068] ;  /* 0x0060680001087983 */ /* 0x001ee20000300a00 */
[----:B------:R-:W-:Y:S02]  /*30540*/  IMAD.MOV.U32 R19, RZ, RZ, R12 ;  /* 0x000000ffff137224 */ /* 0x000fe400078e000c */
[----:B------:R-:W-:-:S05]  /*30550*/  IMAD.MOV.U32 R18, RZ, RZ, R13 ;  /* 0x000000ffff127224 */ /* 0x000fca00078e000d */
[----:B------:R-:W-:Y:S01]  /*30560*/  STL.64 [R1+0x5f98], R18 ;  /* 0x005f981201007387 */ /* 0x000fe20000100a00 */
[----:B------:R0:W-:Y:S02]  /*30570*/  STL.64 [R1+0x5f90], R16 ;  /* 0x005f901001007387 */ /* 0x0001e40000100a00 */
[----:B0-----:R-:W-:Y:S02]  /*30580*/  IMAD.MOV.U32 R16, RZ, RZ, R27 ;  /* 0x000000ffff107224 */ /* 0x001fe400078e001b */
[----:B------:R-:W-:-:S05]  /*30590*/  IMAD.MOV.U32 R17, RZ, RZ, R26 ;  /* 0x000000ffff117224 */ /* 0x000fca00078e001a */
[----:B------:R-:W-:Y:S01]  /*305a0*/  STL.64 [R1+0x6050], R16 ;  /* 0x0060501001007387 */ /* 0x000fe20000100a00 */
[----:B------:R-:W2:Y:S01]  /*305b0*/  LDL.LU.64 R24, [R1+0x1410] ;  /* 0x0014100001187983 */ /* 0x000ea20000300a00 */
[----:B---3--:R-:W-:Y:S11]  /*305c0*/  HMMA.16816.F32 R4, R20, R8, R4 ;  /* 0x000000081404723c */ /* 0x008ff60000001804 */
[----:B------:R-:W-:Y:S11]  /*305d0*/  @!UPT UIADD3 URZ, URZ, URZ, URZ ;  /* 0x0000003f3f3ff290 */ /* 0x000ff6000fffe03f */
[----:B------:R-:W-:Y:S01]  /*305e0*/  @!UPT UIADD3 URZ, URZ, URZ, URZ ;  /* 0x0000003f3f3ff290 */ /* 0x000fe2000fffe03f */
[----:B------:R-:W-:Y:S01]  /*305f0*/  STL.64 [R1+0x5f0], R4 ;  /* 0x0005f00401007387 */ /* 0x000fe20000100a00 */
[----:B------:R-:W-:Y:S02]  /*30600*/  STL.64 [R1+0x5f8], R6 ;  /* 0x0005f80601007387 */ /* 0x000fe40000100a00 */
[----:B------:R-:W3:Y:S02]  /*30610*/  LDL.LU.64 R26, [R1+0x1418] ;  /* 0x00141800011a7983 */ /* 0x000ee40000300a00 */
[----:B---3--:R-:W-:Y:S01]  /*30620*/  STL.64 [R1+0x6060], R26 ;  /* 0x0060601a01007387 */ /* 0x008fe20000100a00 */
[----:B--2---:R0:W-:Y:S03]  /*30630*/  STL.64 [R1+0x6058], R24 ;  /* 0x0060581801007387 */ /* 0x0041e60000100a00 */
[----:B0-----:R-:W2:Y:S01]  /*30640*/  LDL.LU.64 R24, [R1+0x1420] ;  /* 0x0014200001187983 */ /* 0x001ea20000300a00 */
[----:B------:R-:W2:Y:S02]  /*30650*/  LDL.LU.64 R26, [R1+0x1428] ;  /* 0x00142800011a7983 */ /* 0x000ea40000300a00 */
[----:B------:R-:W3:Y:S02]  /*30660*/  LDL.LU.64 R4, [R1+0x13f0] ;  /* 0x0013f00001047983 */ /* 0x000ee40000300a00 */
[----:B------:R-:W4:Y:S02]  /*30670*/  LDL.LU.64 R6, [R1+0x13f8] ;  /* 0x0013f80001067983 */ /* 0x000f240000300a00 */
[----:B------:R-:W-:Y:S01]  /*30680*/  IMAD.MOV.U32 R0, RZ, RZ, R8 ;  /* 0x000000ffff007224 */ /* 0x000fe200078e0008 */
[----:B----4-:R-:W-:Y:S01]  /*30690*/  STL.64 [R1+0x6040], R6 ;  /* 0x0060400601007387 */ /* 0x010fe20000100a00 */
[----:B---3--:R0:W-:Y:S03]  /*306a0*/  STL.64 [R1+0x6038], R4 ;  /* 0x0060380401007387 */ /* 0x0081e60000100a00 */
[----:B0-----:R-:W3:Y:S01]  /*306b0*/  LDL.LU.64 R4, [R1+0x1400] ;  /* 0x0014000001047983 */ /* 0x001ee20000300a00 */
[----:B------:R-:W3:Y:S02]  /*306c0*/  LDL.LU.64 R6, [R1+0x1408] ;  /* 0x0014080001067983 */ /* 0x000ee40000300a00 */
[----:B------:R-:W4:Y:S02]  /*306d0*/  LDL.LU.64 R12, [R1+0x1190] ;  /* 0x00119000010c7983 */ /* 0x000f240000300a00 */
[----:B------:R-:W4:Y:S01]  /*306e0*/  LDL.LU.64 R14, [R1+0x1198] ;  /* 0x00119800010e7983 */ /* 0x000f220000300a00 */
[----:B------:R-:W2:Y:S01]  /*306f0*/  LDL.LU.64 R8, [R1+0x1540] ;  /* 0x0015400001087983 */ /* 0x000ea20000300a00 */
[----:B------:R-:W2:Y:S03]  /*30700*/  LDL.LU.64 R10, [R1+0x1548] ;  /* 0x00154800010a7983 */ /* 0x000ea60000300a00 */
        /* <DEDUP_REMOVED lines=35> */
[----:B------:R-:W3:Y:S02]  /*30940*/  LDL.LU.64 R24, [R1+0x6030] ;  /* 0x0060300001187983 */ /* 0x000ee40000300a00 */
[C---:B---3--:R-:W-:Y:S11]  /*30950*/  HMMA.16816.F32 R4, R20.reuse, R24, R4 ;  /* 0x000000181404723c */ /* 0x048ff60000001804 */
[----:B------:R-:W-:Y:S11]  /*30960*/  @!UPT UIADD3 URZ, URZ, URZ, URZ ;  /* 0x0000003f3f3ff290 */ /* 0x000ff6000fffe03f */
[----:B------:R-:W-:Y:S01]  /*30970*/  @!UPT UIADD3 URZ, URZ, URZ, URZ ;  /* 0x0000003f3f3ff290 */ /* 0x000fe2000fffe03f */
[----:B------:R0:W-:Y:S01]  /*30980*/  STL.64 [R1+0x5b0], R4 ;  /* 0x0005b00401007387 */ /* 0x0001e20000100a00 */
[----:B------:R1:W-:Y:S03]  /*30990*/  STL.64 [R1+0x5b8], R6 ;  /* 0x0005b80601007387 */ /* 0x0003e60000100a00 */
[----:B0-----:R-:W2:Y:S01]  /*309a0*/  LDL.LU.64 R4, [R1+0x6028] ;  /* 0x0060280001047983 */ /* 0x001ea20000300a00 */
[----:B-1----:R-:W-:Y:S02]  /*309b0*/  IMAD.MOV.U32 R7, RZ, RZ, R24 ;  /* 0x000000ffff077224 */ /* 0x002fe400078e0018 */
[----:B------:R-:W-:Y:S02]  /*309c0*/  IMAD.MOV.U32 R6, RZ, RZ, R25 ;  /* 0x000000ffff067224 */ /* 0x000fe400078e0019 */
[----:B------:R-:W4:Y:S02]  /*309d0*/  LDL.LU.64 R24, [R1+0x6020] ;  /* 0x0060200001187983 */ /* 0x000f240000300a00 */
[----:B----4-:R-:W-:Y:S02]  /*309e0*/  HMMA.16816.F32 R20, R20, R24, R12 ;  /* 0x000000181414723c */ /* 0x010fe4000000180c */
[----:B------:R-:W3:Y:S01]  /*309f0*/  LDL.LU.64 R12, [R1+0x6018] ;  /* 0x00601800010c7983 */ /* 0x000ee20000300a00 */
[----:B------:R-:W3:Y:S02]  /*30a00*/  LDL.LU.64 R26, [R1+0x6010] ;  /* 0x00601000011a7983 */ /* 0x000ee40000300a00 */
[----:B------:R-:W3:Y:S11]  /*30a10*/  LDL.LU.64 R24, [R1+0x6008] ;  /* 0x0060080001187983 */ /* 0x000ef60000300a00 */
[----:B------:R-:W-:Y:S07]  /*30a20*/  @!UPT UIADD3 URZ, URZ, URZ, URZ ;  /* 0x0000003f3f3ff290 */ /* 0x000fee000fffe03f */
[----:B------:R0:W-:Y:S01]  /*30a30*/  STL.64 [R1+0x3b0], R20 ;  /* 0x0003b01401007387 */ /* 0x0001e20000100a00 */
[----:B------:R1:W-:Y:S03]  /*30a40*/  STL.64 [R1+0x3b8], R22 ;  /* 0x0003b81601007387 */ /* 0x0003e60000100a00 */
[----:B0-----:R-:W4:Y:S01]  /*30a50*/  LDL.LU.64 R20, [R1+0x1180] ;  /* 0x0011800001147983 */ /* 0x001f220000300a00 */
[----:B-1----:R-:W4:Y:S01]  /*30a60*/  LDL.LU.64 R22, [R1+0x1188] ;  /* 0x0011880001167983 */ /* 0x002f220000300a00 */
        /* <DEDUP_REMOVED lines=39> */
[----:B------:R-:W2:Y:S03]  /*30ce0*/  LDL.LU.64 R18, [R1+0x13e8] ;  /* 0x0013e80001127983 */ /* 0x000ea60000300a00 */
[----:B------:R0:W-:Y:S01]  /*30cf0*/  STL.64 [R1+0x350], R8 ;  /* 0x0003500801007387 */ /* 0x0001e20000100a00 */
[----:B------:R-:W-:Y:S03]  /*30d00*/  STL.64 [R1+0x358], R10 ;  /* 0x0003580a01007387 */ /* 0x000fe60000100a00 */
[----:B0-----:R-:W3:Y:S04]  /*30d10*/  LDL.64 R8, [R1+0x100] ;  /* 0x0001000001087983 */ /* 0x001ee80000100a00 */
[----:B---3--:R0:W-:Y:S04]  /*30d20*/  STL.64 [R1+0x5f38], R8 ;  /* 0x005f380801007387 */ /* 0x0081e80000100a00 */
[----:B0-----:R-:W3:Y:S04]  /*30d30*/  LDL R8, [R1+0x110] ;  /* 0x0001100001087983 */ /* 0x001ee80000100800 */
[----:B------:R-:W3:Y:S04]  /*30d40*/  LDL R9, [R1+0x114] ;  /* 0x0001140001097983 */ /* 0x000ee80000100800 */
[----:B---3--:R0:W-:Y:S02]  /*30d50*/  STL.64 [R1+0x5f48], R8 ;  /* 0x005f480801007387 */ /* 0x0081e40000100a00 */
[----:B0-----:R-:W-:-:S02]  /*30d60*/  IMAD.MOV.U32 R8, RZ, RZ, R0 ;  /* 0x000000ffff087224 */ /* 0x001fc400078e0000 */
[----:B------:R-:W3:Y:S01]  /*30d70*/  LDL.LU R0, [R1+0x5fa0] ;  /* 0x005fa00001007983 */ /* 0x000ee20000300800 */
[----:B------:R-:W4:Y:S03]  /*30d80*/  LDL R9, [R1+0x124] ;  /* 0x0001240001097983 */ /* 0x000f260000100800 */
[----:B---3--:R-:W0:Y:S04]  /*30d90*/  LDSM.16.MT88.4 R20, [R0+0x280] ;  /* 0x000280000014783b */ /* 0x008e280000004200 */
[----:B----4-:R-:W-:Y:S01]  /*30da0*/  STL.64 [R1+0x5f60], R8 ;  /* 0x005f600801007387 */ /* 0x010fe20000100a00 */
[----:B------:R1:W-:Y:S03]  /*30db0*/  STL.64 [R1+0x5ed8], R4 ;  /* 0x005ed80401007387 */ /* 0x0003e60000100a00 */
[----:B-1----:R-:W3:Y:S04]  /*30dc0*/  LDL.64 R4, [R1+0x10] ;  /* 0x0000100001047983 */ /* 0x002ee80000100a00 */
[----:B---3--:R-:W-:Y:S01]  /*30dd0*/  STL.64 [R1+0x5ee8], R4 ;  /* 0x005ee80401007387 */ /* 0x008fe20000100a00 */
[----:B------:R-:W3:Y:S02]  /*30de0*/  LDL.64 R12, [R1] ;  /* 0x00000000010c7983 */ /* 0x000ee40000100a00 */
[----:B------:R-:W-:Y:S01]  /*30df0*/  IMAD.MOV.U32 R8, RZ, RZ, R29 ;  /* 0x000000ffff087224 */ /* 0x000fe200078e001d */
[----:B---3--:R1:W-:Y:S04]  /*30e00*/  STL.64 [R1+0x5ee0], R12 ;  /* 0x005ee00c01007387 */ /* 0x0083e80000100a00 */
[----:B-1----:R-:W3:Y:S01]  /*30e10*/  LDL.64 R12, [R1+0x150] ;  /* 0x00015000010c7983 */ /* 0x002ee20000100a00 */
[----:B0-----:R-:W-:Y:S02]  /*30e20*/  STL.64 [R1+0x5e58], R22 ;  /* 0x005e581601007387 */ /* 0x001fe40000100a00 */
[----:B------:R0:W-:Y:S02]  /*30e30*/  STL.64 [R1+0x5e50], R20 ;  /* 0x005e501401007387 */ /* 0x0001e40000100a00 */
[----:B0-----:R-:W4:Y:S01]  /*30e40*/  LDL.64 R20, [R1+0xd0] ;  /* 0x0000d00001147983 */ /* 0x001f220000100a00 */
[----:B------:R-:W-:-:S07]  /*30e50*/  IMAD.MOV.U32 R9, RZ, RZ, R28 ;  /* 0x000000ffff097224 */ /* 0x000fce00078e001c */
[----:B--2---:R-:W-:Y:S01]  /*30e60*/  HMMA.16816.F32 R8, R24, R8, R16 ;  /* 0x000000081808723c */ /* 0x004fe20000001810 */
[----:B----4-:R0:W-:Y:S04]  /*30e70*/  STL.64 [R1+0x5f40], R20 ;  /* 0x005f401401007387 */ /* 0x0101e80000100a00 */
[----:B0-----:R-:W3:Y:S01]  /*30e80*/  LDL.LU.64 R20, [R1+0x13d0] ;  /* 0x0013d00001147983 */ /* 0x001ee20000300a00 */
[----:B------:R-:W3:Y:S02]  /*30e90*/  LDL.LU.64 R22, [R1+0x13d8] ;  /* 0x0013d80001167983 */ /* 0x000ee40000300a00 */
[----:B------:R-:W2:Y:S02]  /*30ea0*/  LDL.LU.64 R18, [R1+0x5f98] ;  /* 0x005f980001127983 */ /* 0x000ea40000300a00 */
[----:B------:R-:W4:Y:S11]  /*30eb0*/  LDL.LU.64 R16, [R1+0x5f90] ;  /* 0x005f900001107983 */ /* 0x000f360000300a00 */
[----:B------:R-:W-:Y:S02]  /*30ec0*/  @!UPT UIADD3 URZ, URZ, URZ, URZ ;  /* 0x0000003f3f3ff290 */ /* 0x000fe4000fffe03f */
[----:B------:R2:W-:Y:S01]  /*30ed0*/  STL.64 [R1+0x340], R8 ;  /* 0x0003400801007387 */ /* 0x0005e20000100a00 */
[----:B------:R-:W-:Y:S02]  /*30ee0*/  STL.64 [R1+0x348], R10 ;  /* 0x0003480a01007387 */ /* 0x000fe40000100a00 */
[----:B--2---:R-:W-:Y:S02]  /*30ef0*/  IMAD.MOV.U32 R8, RZ, RZ, R19 ;  /* 0x000000ffff087224 */ /* 0x004fe400078e0013 */
[----:B------:R-:W-:-:S05]  /*30f00*/  IMAD.MOV.U32 R9, RZ, RZ, R18 ;  /* 0x000000ffff097224 */ /* 0x000fca00078e0012 */
[----:B------:R3:W-:Y:S02]  /*30f10*/  STL.64 [R1+0x5f78], R8 ;  /* 0x005f780801007387 */ /* 0x0007e40000100a00 */
[----:B---3--:R-:W-:Y:S11]  /*30f20*/  HMMA.16816.F32 R8, R24, R12, R20 ;  /* 0x0000000c1808723c */ /* 0x008ff60000001814 */
[----:B------:R-:W-:Y:S11]  /*30f30*/  @!UPT UIADD3 URZ, URZ, URZ, URZ ;  /* 0x0000003f3f3ff290 */ /* 0x000ff6000fffe03f */
[----:B------:R-:W-:Y:S01]  /*30f40*/  @!UPT UIADD3 URZ, URZ, URZ, URZ ;  /* 0x0000003f3f3ff290 */ /* 0x000fe2000fffe03f */
[----:B------:R4:W-:Y:S01]  /*30f50*/  STL.64 [R1+0x330], R8 ;  /* 0x0003300801007387 */ /* 0x0009e20000100a00 */
[----:B------:R-:W-:Y:S02]  /*30f60*/  STL.64 [R1+0x338], R10 ;  /* 0x0003380a01007387 */ /* 0x000fe40000100a00 */
[----:B----4-:R-:W-:Y:S02]  /*30f70*/  IMAD.MOV.U32 R8, RZ, RZ, R17 ;  /* 0x000000ffff087224 */ /* 0x010fe400078e0011 */
[----:B------:R-:W-:Y:S02]  /*30f80*/  IMAD.MOV.U32 R9, RZ, RZ, R16 ;  /* 0x000000ffff097224 */ /* 0x000fe400078e0010 */
[----:B------:R-:W2:Y:S01]  /*30f90*/  LDL.LU.64 R16, [R1+0x1160] ;  /* 0x0011600001107983 */ /* 0x000ea20000300a00 */
[----:B------:R-:W3:Y:S03]  /*30fa0*/  LDL.LU.64 R18, [R1+0x1168] ;  /* 0x0011680001127983 */ /* 0x000ee60000300a00 */
[----:B---3--:R-:W-:Y:S01]  /*30fb0*/  STL.64 [R1+0x5f08], R18 ;  /* 0x005f081201007387 */ /* 0x008fe20000100a00 */
[----:B--2---:R-:W-:Y:S02]  /*30fc0*/  STL.64 [R1+0x5f00], R16 ;  /* 0x005f001001007387 */ /* 0x004fe40000100a00 */
[----:B------:R-:W2:Y:S02]  /*30fd0*/  LDL.LU.64 R20, [R1+0x1390] ;  /* 0x0013900001147983 */ /* 0x000ea40000300a00 */
[----:B------:R-:W3:Y:S02]  /*30fe0*/  LDL.LU.64 R22, [R1+0x1398] ;  /* 0x0013980001167983 */ /* 0x000ee40000300a00 */
        /* <DEDUP_REMOVED lines=9> */
[----:B------:R-:W-:Y:S02]  /*31080*/  IMAD.MOV.U32 R17, RZ, RZ, R6 ;  /* 0x000000ffff117224 */ /* 0x000fe400078e0006 */
[----:B------:R-:W-:Y:S02]  /*31090*/  IMAD.MOV.U32 R29, RZ, RZ, R12 ;  /* 0x000000ffff1d7224 */ /* 0x000fe400078e000c */
[----:B------:R-:W-:Y:S01]  /*310a0*/  IMAD.MOV.U32 R28, RZ, RZ, R13 ;  /* 0x000000ffff1c7224 */ /* 0x000fe200078e000d */
[----:B---3--:R-:W-:Y:S01]  /*310b0*/  STL.64 [R1+0x5f88], R22 ;  /* 0x005f881601007387 */ /* 0x008fe20000100a00 */
[----:B--2---:R0:W-:Y:S03]  /*310c0*/  STL.64 [R1+0x5f80], R20 ;  /* 0x005f801401007387 */ /* 0x0041e60000100a00 */
[----:B0-----:R-:W2:Y:S01]  /*310d0*/  LDL.LU.64 R20, [R1+0x13c0] ;  /* 0x0013c00001147983 */ /* 0x001ea20000300a00 */
[----:B------:R-:W2:Y:S02]  /*310e0*/  LDL.LU.64 R22, [R1+0x13c8] ;  /* 0x0013c80001167983 */ /* 0x000ea40000300a00 */
[----:B------:R-:W3:Y:S02]  /*310f0*/  LDL.LU.64 R12, [R1+0x1380] ;  /* 0x00138000010c7983 */ /* 0x000ee40000300a00 */
[----:B------:R-:W3:Y:S01]  /*31100*/  LDL.LU.64 R14, [R1+0x1388] ;  /* 0x00138800010e7983 */ /* 0x000ee20000300a00 */
[----:B------:R-:W-:Y:S01]  /*31110*/  STL.64 [R1+0x5f20], R16 ;  /* 0x005f201001007387 */ /* 0x000fe20000100a00 */
[----:B------:R-:W4:Y:S02]  /*31120*/  LDL.LU.64 R4, [R1+0x1510] ;  /* 0x0015100001047983 */ /* 0x000f240000300a00 */
[----:B------:R-:W2:Y:S02]  /*31130*/  LDL.LU.64 R6, [R1+0x1518] ;  /* 0x0015180001067983 */ /* 0x000ea40000300a00 */
        /* <DEDUP_REMOVED lines=9> */
[----:B------:R-:W4:Y:S02]  /*311d0*/  LDL.LU.64 R22, [R1+0x5f88] ;  /* 0x005f880001167983 */ /* 0x000f240000300a00 */
[----:B------:R-:W4:Y:S11]  /*311e0*/  LDL.LU.64 R20, [R1+0x5f80] ;  /* 0x005f800001147983 */ /* 0x000f360000300a00 */
[----:B------:R-:W-:Y:S01]  /*311f0*/  @!UPT UIADD3 URZ, URZ, URZ, URZ ;  /* 0x0000003f3f3ff290 */ /* 0x000fe2000fffe03f */
        /* <DEDUP_REMOVED lines=17> */
[----:B----4-:R-:W-:Y:S02]  /*31310*/  HMMA.16816.F32 R8, R24, R8, R20 ;  /* 0x000000081808723c */ /* 0x010fe40000001814 */
[----:B------:R-:W4:Y:S11]  /*31320*/  LDL.LU.64 R20, [R1+0x5f40] ;  /* 0x005f400001147983 */ /* 0x000f360000300a00 */
[----:B------:R-:W-:Y:S10]  /*31330*/  @!UPT UIADD3 URZ, URZ, URZ, URZ ;  /* 0x0000003f3f3ff290 */ /* 0x000ff4000fffe03f */
[----:B------:R0:W-:Y:S01]  /*31340*/  STL.64 [R1+0x2f0], R8 ;  /* 0x0002f00801007387 */ /* 0x0001e20000100a00 */
[----:B------:R-:W-:Y:S03]  /*31350*/  STL.64 [R1+0x2f8], R10 ;  /* 0x0002f80a01007387 */ /* 0x000fe60000100a00 */
[----:B0-----:R-:W3:Y:S01]  /*31360*/  LDL.LU.64 R8, [R1+0x5f38] ;  /* 0x005f380001087983 */ /* 0x001ee20000300a00 */
[----:B------:R-:W-:Y:S02]  /*31370*/  IMAD.MOV.U32 R16, RZ, RZ, R3 ;  /* 0x000000ffff107224 */ /* 0x000fe400078e0003 */
[----:B------:R-:W-:-:S07]  /*31380*/  IMAD.MOV.U32 R17, RZ, RZ, R2 ;  /* 0x000000ffff117224 */ /* 0x000fce00078e0002 */
[C---:B--2---:R-:W-:Y:S08]  /*31390*/  HMMA.16816.F32 R16, R24.reuse, R16, R4 ;  /* 0x000000101810723c */ /* 0x044ff00000001804 */
[C---:B---3--:R-:W-:Y:S01]  /*313a0*/  HMMA.16816.F32 R12, R24.reuse, R8, R12 ;  /* 0x00000008180c723c */ /* 0x048fe2000000180c */
[----:B------:R-:W-:Y:S02]  /*313b0*/  IMAD.MOV.U32 R23, RZ, RZ, R8 ;  /* 0x000000ffff177224 */ /* 0x000fe400078e0008 */
[----:B------:R-:W-:Y:S11]  /*313c0*/  IMAD.MOV.U32 R22, RZ, RZ, R9 ;  /* 0x000000ffff167224 */ /* 0x000ff600078e0009 */
[----:B------:R-:W-:Y:S09]  /*313d0*/  @!UPT UIADD3 URZ, URZ, URZ, URZ ;  /* 0x0000003f3f3ff290 */ /* 0x000ff2000fffe03f */
[----:B------:R0:W-:Y:S01]  /*313e0*/  STL.64 [R1+0x2e0], R12 ;  /* 0x0002e00c01007387 */ /* 0x0001e20000100a00 */
[----:B------:R1:W-:Y:S03]  /*313f0*/  STL.64 [R1+0x2e8], R14 ;  /* 0x0002e80e01007387 */ /* 0x0003e60000100a00 */
[----:B0-----:R-:W2:Y:S01]  /*31400*/  LDL.LU.64 R12, [R1+0x14e0] ;  /* 0x0014e000010c7983 */ /* 0x001ea20000300a00 */
[----:B-1----:R-:W2:Y:S02]  /*31410*/  LDL.LU.64 R14, [R1+0x14e8] ;  /* 0x0014e800010e7983 */ /* 0x002ea40000300a00 */
[----:B------:R-:W3:Y:S02]  /*31420*/  LDL.LU.64 R8, [R1+0x14d0] ;  /* 0x0014d00001087983 */ /* 0x000ee40000300a00 */
[----:B------:R-:W3:Y:S01]  /*31430*/  LDL.LU.64 R10, [R1+0x14d8] ;  /* 0x0014d800010a7983 */ /* 0x000ee20000300a00 */
[----:B------:R-:W2:Y:S01]  /*31440*/  LDL.LU.64 R6, [R1+0x5f30] ;  /* 0x005f300001067983 */ /* 0x000ea20000300a00 */
[----:B------:R-:W2:Y:S02]  /*31450*/  LDL.LU.64 R4, [R1+0x5f28] ;  /* 0x005f280001047983 */ /* 0x000ea40000300a00 */
[----:B------:R0:W-:Y:S02]  /*31460*/  STL.64 [R1+0x2d0], R16 ;  /* 0x0002d01001007387 */ /* 0x0001e40000100a00 */
[----:B------:R2:W-:Y:S01]  /*31470*/  STL.64 [R1+0x2d8], R18 ;  /* 0x0002d81201007387 */ /* 0x0005e20000100a00 */
[----:B0-----:R-:W2:Y:S02]  /*31480*/  LDL.LU.64 R16, [R1+0x5f20] ;  /* 0x005f200001107983 */ /* 0x001ea40000300a00 */
[C---:B--2---:R-:W-:Y:S02]  /*31490*/  HMMA.16816.F32 R16, R24.reuse, R16, R4 ;  /* 0x000000101810723c */ /* 0x044fe40000001804 */
[----:B------:R-:W2:Y:S01]  /*314a0*/  LDL.LU.64 R6, [R1+0x5f18] ;  /* 0x005f180001067983 */ /* 0x000ea20000300a00 */
[----:B------:R-:W2:Y:S11]  /*314b0*/  LDL.LU.64 R4, [R1+0x5f10] ;  /* 0x005f100001047983 */ /* 0x000eb60000300a00 */
[----:B------:R-:W-:Y:S09]  /*314c0*/  @!UPT UIADD3 URZ, URZ, URZ, URZ ;  /* 0x0000003f3f3ff290 */ /* 0x000ff2000fffe03f */
[----:B------:R-:W-:Y:S01]  /*314d0*/  STL.64 [R1+0x5a0], R16 ;  /* 0x0005a01001007387 */ /* 0x000fe20000100a00 */
[----:B------:R0:W-:Y:S03]  /*314e0*/  STL.64 [R1+0x5a8], R18 ;  /* 0x0005a81201007387 */ /* 0x0001e60000100a00 */
[----:B0-----:R-:W4:Y:S01]  /*314f0*/  LDL.LU.64 R18, [R1+0x5f08] ;  /* 0x005f080001127983 */ /* 0x001f220000300a00 */
[----:B------:R-:W4:Y:S02]  /*31500*/  LDL.LU.64 R16, [R1+0x5f00] ;  /* 0x005f000001107983 */ /* 0x000f240000300a00 */
[----:B----4-:R-:W-:Y:S01]  /*31510*/  HMMA.16816.F32 R24, R24, R20, R16 ;  /* 0x000000141818723c */ /* 0x010fe20000001810 */
[----:B------:R-:W2:Y:S01]  /*31520*/  LDL.LU.64 R18, [R1+0x5ef8] ;  /* 0x005ef80001127983 */ /* 0x000ea20000300a00 */
[----:B------:R-:W2:Y:S11]  /*31530*/  LDL.LU.64 R16, [R1+0x5ef0] ;  /* 0x005ef00001107983 */ /* 0x000eb60000300a00 */
[----:B------:R-:W-:Y:S10]  /*31540*/  @!UPT UIADD3 URZ, URZ, URZ, URZ ;  /* 0x0000003f3f3ff290 */ /* 0x000ff4000fffe03f */
[----:B------:R0:W-:Y:S01]  /*31550*/  STL.64 [R1+0x2c0], R24 ;  /* 0x0002c01801007387 */ /* 0x0001e20000100a00 */
[----:B------:R-:W-:Y:S03]  /*31560*/  STL.64 [R1+0x2c8], R26 ;  /* 0x0002c81a01007387 */ /* 0x000fe60000100a00 */
[----:B0-----:R-:W2:Y:S01]  /*31570*/  LDL.64 R24, [R1+0x20] ;  /* 0x0000200001187983 */ /* 0x001ea20000100a00 */
[----:B------:R-:W-:Y:S01]  /*31580*/  STL.64 [R1+0x5e68], R20 ;  /* 0x005e681401007387 */ /* 0x000fe20000100a00 */
[C---:B--2---:R-:W-:Y:S11]  /*31590*/  HMMA.16816.F32 R4, R16.reuse, R24, R4 ;  /* 0x000000181004723c */ /* 0x044ff60000001804 */
[----:B------:R-:W-:Y:S11]  /*315a0*/  @!UPT UIADD3 URZ, URZ, URZ, URZ ;  /* 0x0000003f3f3ff290 */ /* 0x000ff6000fffe03f */
[----:B------:R-:W-:Y:S01]  /*315b0*/  @!UPT UIADD3 URZ, URZ, URZ, URZ ;  /* 0x0000003f3f3ff290 */ /* 0x000fe2000fffe03f */
[----:B------:R0:W-:Y:S01]  /*315c0*/  STL.64 [R1+0x2b0], R4 ;  /* 0x0002b00401007387 */ /* 0x0001e20000100a00 */
[----:B------:R-:W-:Y:S03]  /*315d0*/  STL.64 [R1+0x2b8], R6 ;  /* 0x0002b80601007387 */ /* 0x000fe60000100a00 */
[----:B0-----:R-:W2:Y:S01]  /*315e0*/  LDL.LU.64 R4, [R1+0x5ee8] ;  /* 0x005ee80001047983 */ /* 0x001ea20000300a00 */
[----:B------:R-:W-:Y:S02]  /*315f0*/  IMAD.MOV.U32 R21, RZ, RZ, R24 ;  /* 0x000000ffff157224 */ /* 0x000fe400078e0018 */
[----:B------:R-:W-:Y:S02]  /*31600*/  IMAD.MOV.U32 R20, RZ, RZ, R25 ;  /* 0x000000ffff147224 */ /* 0x000fe400078e0019 */
[----:B------:R-:W4:Y:S01]  /*31610*/  LDL.LU.64 R24, [R1+0x1140] ;  /* 0x0011400001187983 */ /* 0x000f220000300a00 */
[----:B------:R-:W4:Y:S02]  /*31620*/  LDL.LU.64 R26, [R1+0x1148] ;  /* 0x00114800011a7983 */ /* 0x000f240000300a00 */
[----:B------:R-:W-:Y:S02]  /*31630*/  STL.64 [R1+0x5eb0], R22 ;  /* 0x005eb01601007387 */ /* 0x000fe40000100a00 */
[----:B------:R0:W-:Y:S02]  /*31640*/  STL.64 [R1+0x5ea8], R20 ;  /* 0x005ea81401007387 */ /* 0x0001e40000100a00 */
[----:B0-----:R-:W3:Y:S01]  /*31650*/  LDL.LU.64 R20, [R1+0x14c0] ;  /* 0x0014c00001147983 */ /* 0x001ee20000300a00 */
[----:B------:R-:W3:Y:S01]  /*31660*/  LDL.LU.64 R22, [R1+0x14c8] ;  /* 0x0014c80001167983 */ /* 0x000ee20000300a00 */
        /* <DEDUP_REMOVED lines=8> */
[----:B------:R-:W4:Y:S01]  /*316f0*/  LDL.LU.64 R4, [R1+0x5ed8] ;  /* 0x005ed80001047983 */ /* 0x000f220000300a00 */
[----:B---3--:R-:W-:Y:S01]  /*31700*/  HMMA.16816.F32 R8, R16, R12, R8 ;  /* 0x0000000c1008723c */ /* 0x008fe20000001808 */
[----:B------:R-:W-:-:S02]  /*31710*/  IMAD.MOV.U32 R7, RZ, RZ, R12 ;  /* 0x000000ffff077224 */ /* 0x000fc400078e000c */
[----:B------:R-:W-:Y:S11]  /*31720*/  IMAD.MOV.U32 R6, RZ, RZ, R13 ;  /* 0x000000ffff067224 */ /* 0x000ff600078e000d */
[----:B------:R-:W-:Y:S09]  /*31730*/  @!UPT UIADD3 URZ, URZ, URZ, URZ ;  /* 0x0000003f3f3ff290 */ /* 0x000ff2000fffe03f */
[----:B------:R-:W-:Y:S01]  /*31740*/  STL.64 [R1+0x290], R8 ;  /* 0x0002900801007387 */ /* 0x000fe20000100a00 */
[----:B------:R0:W-:Y:S03]  /*31750*/  STL.64 [R1+0x298], R10 ;  /* 0x0002980a01007387 */ /* 0x0001e60000100a00 */
[----:B0-----:R-:W2:Y:S01]  /*31760*/  LDL.LU.64 R10, [R1+0x5ed0] ;  /* 0x005ed000010a7983 */ /* 0x001ea20000300a00 */
[----:B------:R-:W3:Y:S02]  /*31770*/  LDL.LU.64 R8, [R1+0x5ec8] ;  /* 0x005ec80001087983 */ /* 0x000ee40000300a00 */
[----:B------:R-:W2:Y:S02]  /*31780*/  LDL.LU.64 R14, [R1+0x5ec0] ;  /* 0x005ec000010e7983 */ /* 0x000ea40000300a00 */
[----:B------:R-:W2:Y:S02]  /*31790*/  LDL.LU.64 R12, [R1+0x5eb8] ;  /* 0x005eb800010c7983 */ /* 0x000ea40000300a00 */
[C---:B--2---:R-:W-:Y:S11]  /*317a0*/  HMMA.16816.F32 R20, R16.reuse, R12, R20 ;  /* 0x0000000c1014723c */ /* 0x044ff60000001814 */
[----:B------:R-:W-:Y:S11]  /*317b0*/  @!UPT UIADD3 URZ, URZ, URZ, URZ ;  /* 0x0000003f3f3ff290 */ /* 0x000ff6000fffe03f */
[----:B------:R-:W-:Y:S01]  /*317c0*/  @!UPT UIADD3 URZ, URZ, URZ, URZ ;  /* 0x0000003f3f3ff290 */ /* 0x000fe2000fffe03f */
[----:B------:R0:W-:Y:S01]  /*317d0*/  STL.64 [R1+0x280], R20 ;  /* 0x0002801401007387 */ /* 0x0001e20000100a00 */
[----:B------:R1:W-:Y:S03]  /*317e0*/  STL.64 [R1+0x288], R22 ;  /* 0x0002881601007387 */ /* 0x0003e60000100a00 */
[----:B0-----:R-:W2:Y:S01]  /*317f0*/  LDL.LU.64 R20, [R1+0x1350] ;  /* 0x0013500001147983 */ /* 0x001ea20000300a00 */
[----:B-1----:R-:W2:Y:S02]  /*31800*/  LDL.LU.64 R22, [R1+0x1358] ;  /* 0x0013580001167983 */ /* 0x002ea40000300a00 */
[----:B------:R-:W-:Y:S02]  /*31810*/  STL.64 [R1+0x5e08], R14 ;  /* 0x005e080e01007387 */ /* 0x000fe40000100a00 */
[----:B------:R0:W-:Y:S02]  /*31820*/  STL.64 [R1+0x5e00], R12 ;  /* 0x005e000c01007387 */ /* 0x0001e40000100a00 */
[----:B0-----:R-:W2:Y:S01]  /*31830*/  LDL.LU.64 R12, [R1+0x1150] ;  /* 0x00115000010c7983 */ /* 0x001ea20000300a00 */
[----:B------:R-:W2:Y:S02]  /*31840*/  LDL.LU.64 R14, [R1+0x1158] ;  /* 0x00115800010e7983 */ /* 0x000ea40000300a00 */
[----:B------:R-:W-:Y:S02]  /*31850*/  STL.64 [R1+0x5df8], R10 ;  /* 0x005df80a01007387 */ /* 0x000fe40000100a00 */
[----:B---3--:R0:W-:Y:S01]  /*31860*/  STL.64 [R1+0x5df0], R8 ;  /* 0x005df00801007387 */ /* 0x0081e20000100a00 */
[C---:B----4-:R-:W-:Y:S08]  /*31870*/  HMMA.16816.F32 R24, R16.reuse, R4, R24 ;  /* 0x000000041018723c */ /* 0x050ff00000001818 */
[C---:B--2---:R-:W-:Y:S11]  /*31880*/  HMMA.16816.F32 R12, R16.reuse, R8, R12 ;  /* 0x00000008100c723c */ /* 0x044ff6000000180c */
[----:B------:R-:W-:Y:S11]  /*31890*/  @!UPT UIADD3 URZ, URZ, URZ, URZ ;  /* 0x0000003f3f3ff290 */ /* 0x000ff6000fffe03f */
[----:B------:R-:W-:Y:S01]  /*318a0*/  @!UPT UIADD3 URZ, URZ, URZ, URZ ;  /* 0x0000003f3f3ff290 */ /* 0x000fe2000fffe03f */
[----:B------:R1:W-:Y:S01]  /*318b0*/  STL.64 [R1+0x270], R12 ;  /* 0x0002700c01007387 */ /* 0x0003e20000100a00 */
[----:B------:R2:W-:Y:S02]  /*318c0*/  STL.64 [R1+0x278], R14 ;  /* 0x0002780e01007387 */ /* 0x0005e40000100a00 */
[----:B0-----:R-:W3:Y:S01]  /*318d0*/  LDL.64 R8, [R1+0x30] ;  /* 0x0000300001087983 */ /* 0x001ee20000100a00 */
[----:B-1----:R-:W4:Y:S01]  /*318e0*/  LDL.LU.64 R12, [R1+0x1340] ;  /* 0x00134000010c7983 */ /* 0x002f220000300a00 */
[----:B--2---:R-:W4:Y:S02]  /*318f0*/  LDL.LU.64 R14, [R1+0x1348] ;  /* 0x00134800010e7983 */ /* 0x004f240000300a00 */
[----:B------:R-:W-:Y:S02]  /*31900*/  STL.64 [R1+0x260], R24 ;  /* 0x0002601801007387 */ /* 0x000fe40000100a00 */
[----:B------:R-:W-:Y:S02]  /*31910*/  STL.64 [R1+0x268], R26 ;  /* 0x0002681a01007387 */ /* 0x000fe40000100a00 */
[----:B------:R-:W0:Y:S04]  /*31920*/  LDSM.16.MT88.4 R24, [R0+0x300] ;  /* 0x000300000018783b */ /* 0x000e280000004200 */
[----:B------:R-:W-:Y:S01]  /*31930*/  STL [R1+0x5dd8], R4 ;  /* 0x005dd80401007387 */ /* 0x000fe20000100800 */
[----:B------:R1:W-:Y:S03]  /*31940*/  STL [R1+0x5dd4], R5 ;  /* 0x005dd40501007387 */ /* 0x0003e60000100800 */
[----:B-1----:R-:W2:Y:S01]  /*31950*/  LDL.64 R4, [R1+0x140] ;  /* 0x0001400001047983 */ /* 0x002ea20000100a00 */
[----:B------:R-:W-:Y:S03]  /*31960*/  STL [R1+0x5ddc], R0 ;  /* 0x005ddc0001007387 */ /* 0x000fe60000100800 */
[----:B0-----:R0:W-:Y:S01]  /*31970*/  STL.64 [R1+0x5d38], R26 ;  /* 0x005d381a01007387 */ /* 0x0011e20000100a00 */
[----:B------:R-:W-:Y:S01]  /*31980*/  STL.64 [R1+0x5d30], R24 ;  /* 0x005d301801007387 */ /* 0x000fe20000100a00 */
[----:B---3--:R-:W-:Y:S01]  /*31990*/  HMMA.16816.F32 R20, R16, R8, R20 ;  /* 0x000000081014723c */ /* 0x008fe20000001814 */
[----:B0-----:R-:W-:-:S02]  /*319a0*/  IMAD.MOV.U32 R27, RZ, RZ, R8 ;  /* 0x000000ffff1b7224 */ /* 0x001fc400078e0008 */
[----:B------:R-:W-:Y:S11]  /*319b0*/  IMAD.MOV.U32 R26, RZ, RZ, R9 ;  /* 0x000000ffff1a7224 */ /* 0x000ff600078e0009 */
[----:B------:R-:W-:Y:S09]  /*319c0*/  @!UPT UIADD3 URZ, URZ, URZ, URZ ;  /* 0x0000003f3f3ff290 */ /* 0x000ff2000fffe03f */
[----:B------:R-:W-:Y:S01]  /*319d0*/  STL.64 [R1+0x250], R20 ;  /* 0x0002501401007387 */ /* 0x000fe20000100a00 */
[----:B------:R0:W-:Y:S03]  /*319e0*/  STL.64 [R1+0x258], R22 ;  /* 0x0002581601007387 */ /* 0x0001e60000100a00 */
[----:B0-----:R-:W3:Y:S01]  /*319f0*/  LDL.LU.64 R22, [R1+0x5eb0] ;  /* 0x005eb00001167983 */ /* 0x001ee20000300a00 */
[----:B------:R-:W2:Y:S02]  /*31a00*/  LDL.LU.64 R20, [R1+0x5ea8] ;  /* 0x005ea80001147983 */ /* 0x000ea40000300a00 */
[----:B------:R-:W2:Y:S02]  /*31a10*/  LDL.64 R8, [R1+0x110] ;  /* 0x0001100001087983 */ /* 0x000ea40000100a00 */
[----:B------:R-:W-:Y:S02]  /*31a20*/  IMAD.MOV.U32 R24, RZ, RZ, R29 ;  /* 0x000000ffff187224 */ /* 0x000fe400078e001d */
[----:B------:R-:W-:-:S07]  /*31a30*/  IMAD.MOV.U32 R25, RZ, RZ, R28 ;  /* 0x000000ffff197224 */ /* 0x000fce00078e001c */
[----:B----4-:R-:W-:Y:S01]  /*31a40*/  HMMA.16816.F32 R12, R16, R24, R12 ;  /* 0x00000018100c723c */ /* 0x010fe2000000180c */
[----:B--2---:R0:W-:Y:S04]  /*31a50*/  STL.64 [R1+0x5ea0], R8 ;  /* 0x005ea00801007387 */ /* 0x0041e80000100a00 */
[----:B0-----:R-:W2:Y:S01]  /*31a60*/  LDL.64 R8, [R1+0x130] ;  /* 0x0001300001087983 */ /* 0x001ea20000100a00 */
[----:B------:R-:W-:Y:S02]  /*31a70*/  STL [R1+0x5de4], R26 ;  /* 0x005de41a01007387 */ /* 0x000fe40000100800 */
[----:B------:R-:W-:Y:S11]  /*31a80*/  STL [R1+0x5de0], R27 ;  /* 0x005de01b01007387 */ /* 0x000ff60000100800 */
[----:B------:R-:W-:Y:S04]  /*31a90*/  @!UPT UIADD3 URZ, URZ, URZ, URZ ;  /* 0x0000003f3f3ff290 */ /* 0x000fe8000fffe03f */
[----:B------:R0:W-:Y:S01]  /*31aa0*/  STL.64 [R1+0x590], R12 ;  /* 0x0005900c01007387 */ /* 0x0001e20000100a00 */
[----:B------:R-:W-:Y:S01]  /*31ab0*/  STL.64 [R1+0x598], R14 ;  /* 0x0005980e01007387 */ /* 0x000fe20000100a00 */
[----:B0-----:R-:W-:Y:S02]  /*31ac0*/  IMAD.MOV.U32 R12, RZ, RZ, R7 ;  /* 0x000000ffff0c7224 */ /* 0x001fe400078e0007 */
[----:B------:R-:W-:-:S05]  /*31ad0*/  IMAD.MOV.U32 R13, RZ, RZ, R6 ;  /* 0x000000ffff0d7224 */ /* 0x000fca00078e0006 */
[----:B------:R0:W-:Y:S02]  /*31ae0*/  STL.64 [R1+0x5e20], R12 ;  /* 0x005e200c01007387 */ /* 0x0001e40000100a00 */
[----:B0-----:R-:W-:Y:S02]  /*31af0*/  IMAD.MOV.U32 R12, RZ, RZ, R3 ;  /* 0x000000ffff0c7224 */ /* 0x001fe400078e0003 */
[----:B------:R-:W-:-:S05]  /*31b00*/  IMAD.MOV.U32 R13, RZ, RZ, R2 ;  /* 0x000000ffff0d7224 */ /* 0x000fca00078e0002 */
[----:B------:R0:W-:Y:S04]  /*31b10*/  STL.64 [R1+0x5e38], R12 ;  /* 0x005e380c01007387 */ /* 0x0001e80000100a00 */
[----:B0-----:R-:W4:Y:S01]  /*31b20*/  LDL.LU.64 R12, [R1+0x1330] ;  /* 0x00133000010c7983 */ /* 0x001f220000300a00 */
[----:B------:R-:W4:Y:S02]  /*31b30*/  LDL.LU.64 R14, [R1+0x1338] ;  /* 0x00133800010e7983 */ /* 0x000f240000300a00 */
[----:B------:R0:W-:Y:S02]  /*31b40*/  STL.64 [R1+0x5db8], R24 ;  /* 0x005db81801007387 */ /* 0x0001e40000100a00 */
[----:B------:R-:W-:Y:S02]  /*31b50*/  IMAD.MOV.U32 R3, RZ, RZ, R4 ;  /* 0x000000ffff037224 */ /* 0x000fe400078e0004 */
[----:B------:R-:W-:Y:S01]  /*31b60*/  IMAD.MOV.U32 R2, RZ, RZ, R5 ;  /* 0x000000ffff027224 */ /* 0x000fe200078e0005 */
[----:B----4-:R-:W-:Y:S11]  /*31b70*/  HMMA.16816.F32 R12, R16, R4, R12 ;  /* 0x00000004100c723c */ /* 0x010ff6000000180c */
[----:B------:R-:W-:Y:S11]  /*31b80*/  @!UPT UIADD3 URZ, URZ, URZ, URZ ;  /* 0x0000003f3f3ff290 */ /* 0x000ff6000fffe03f */
[----:B------:R-:W-:Y:S01]  /*31b90*/  @!UPT UIADD3 URZ, URZ, URZ, URZ ;  /* 0x0000003f3f3ff290 */ /* 0x000fe2000fffe03f */
[----:B------:R1:W-:Y:S01]  /*31ba0*/  STL.64 [R1+0x580], R12 ;  /* 0x0005800c01007387 */ /* 0x0003e20000100a00 */
[----:B------:R-:W-:Y:S02]  /*31bb0*/  STL.64 [R1+0x588], R14 ;  /* 0x0005880e01007387 */ /* 0x000fe40000100a00 */
[----:B0-----:R-:W2:Y:S02]  /*31bc0*/  LDL.LU.64 R24, [R1+0x1320] ;  /* 0x0013200001187983 */ /* 0x001ea40000300a00 */
[----:B------:R-:W2:Y:S01]  /*31bd0*/  LDL.LU.64 R26, [R1+0x1328] ;  /* 0x00132800011a7983 */ /* 0x000ea20000300a00 */
[----:B------:R-:W4:Y:S01]  /*31be0*/  LDL.LU.64 R4, [R1+0x1310] ;  /* 0x0013100001047983 */ /* 0x000f220000300a00 */
[----:B------:R-:W4:Y:S02]  /*31bf0*/  LDL.LU.64 R6, [R1+0x1318] ;  /* 0x0013180001067983 */ /* 0x000f240000300a00 */
[----:B-1----:R-:W-:Y:S02]  /*31c00*/  IMAD.MOV.U32 R12, RZ, RZ, R21 ;  /* 0x000000ffff0c7224 */ /* 0x002fe400078e0015 */
[----:B------:R-:W-:-:S02]  /*31c10*/  IMAD.MOV.U32 R13, RZ, RZ, R20 ;  /* 0x000000ffff0d7224 */ /* 0x000fc400078e0014 */
[----:B------:R-:W2:Y:S04]  /*31c20*/  LDL.64 R20, [R1+0xe0] ;  /* 0x0000e00001147983 */ /* 0x000ea80000100a00 */
[----:B--2---:R0:W-:Y:S04]  /*31c30*/  STL.64 [R1+0x5e78], R20 ;  /* 0x005e781401007387 */ /* 0x0041e80000100a00 */
[----:B0-----:R-:W2:Y:S01]  /*31c40*/  LDL.64 R20, [R1+0xf0] ;  /* 0x0000f00001147983 */ /* 0x001ea20000100a00 */
[C---:B------:R-:W-:Y:S03]  /*31c50*/  HMMA.16816.F32 R24, R16.reuse, R8, R24 ;  /* 0x000000081018723c */ /* 0x040fe60000001818 */
[----:B--2---:R-:W-:Y:S01]  /*31c60*/  STL.64 [R1+0x5e88], R20 ;  /* 0x005e881401007387 */ /* 0x004fe20000100a00 */
[----:B------:R0:W-:Y:S03]  /*31c70*/  STL.64 [R1+0x5e60], R12 ;  /* 0x005e600c01007387 */ /* 0x0001e60000100a00 */
[----:B0-----:R-:W2:Y:S01]  /*31c80*/  LDL.LU.64 R12, [R1+0x1300] ;  /* 0x00130000010c7983 */ /* 0x001ea20000300a00 */
[----:B------:R-:W2:Y:S02]  /*31c90*/  LDL.LU.64 R14, [R1+0x1308] ;  /* 0x00130800010e7983 */ /* 0x000ea40000300a00 */
[----:B------:R-:W-:Y:S11]  /*31ca0*/  STL [R1+0x5de8], R3 ;  /* 0x005de80301007387 */ /* 0x000ff60000100800 */
[----:B------:R-:W-:Y:S02]  /*31cb0*/  @!UPT UIADD3 URZ, URZ, URZ, URZ ;  /* 0x0000003f3f3ff290 */ /* 0x000fe4000fffe03f */
[----:B------:R0:W-:Y:S01]  /*31cc0*/  STL.64 [R1+0x570], R24 ;  /* 0x0005701801007387 */ /* 0x0001e20000100a00 */
[----:B------:R-:W-:Y:S01]  /*31cd0*/  STL.64 [R1+0x578], R26 ;  /* 0x0005781a01007387 */ /* 0x000fe20000100a00 */
[----:B0-----:R-:W-:Y:S02]  /*31ce0*/  IMAD.MOV.U32 R25, RZ, RZ, R8 ;  /* 0x000000ffff197224 */ /* 0x001fe400078e0008 */
[----:B------:R-:W-:Y:S02]  /*31cf0*/  IMAD.MOV.U32 R24, RZ, RZ, R9 ;  /* 0x000000ffff187224 */ /* 0x000fe400078e0009 */
[----:B------:R-:W2:Y:S03]  /*31d00*/  LDL.LU.64 R8, [R1+0x5ea0] ;  /* 0x005ea00001087983 */ /* 0x000ea60000300a00 */
[----:B------:R0:W-:Y:S02]  /*31d10*/  STL.64 [R1+0x5e80], R24 ;  /* 0x005e801801007387 */ /* 0x0001e40000100a00 */
[----:B0-----:R-:W4:Y:S01]  /*31d20*/  LDL.64 R24, [R1+0x120] ;  /* 0x0001200001187983 */ /* 0x001f220000100a00 */
[C---:B--2---:R-:W-:Y:S08]  /*31d30*/  HMMA.16816.F32 R12, R16.reuse, R8, R12 ;  /* 0x00000008100c723c */ /* 0x044ff0000000180c */
[----:B----4-:R-:W-:Y:S01]  /*31d40*/  HMMA.16816.F32 R4, R16, R24, R4 ;  /* 0x000000181004723c */ /* 0x010fe20000001804 */
[----:B------:R-:W-:Y:S11]  /*31d50*/  IMAD.MOV.U32 R28, RZ, RZ, R25 ;  /* 0x000000ffff1c7224 */ /* 0x000ff600078e0019 */
[----:B------:R-:W-:Y:S11]  /*31d60*/  @!UPT UIADD3 URZ, URZ, URZ, URZ ;  /* 0x0000003f3f3ff290 */ /* 0x000ff6000fffe03f */
[----:B------:R-:W-:Y:S01]  /*31d70*/  STL.64 [R1+0x560], R4 ;  /* 0x0005600401007387 */ /* 0x000fe20000100a00 */
[----:B------:R0:W-:Y:S02]  /*31d80*/  STL.64 [R1+0x568], R6 ;  /* 0x0005680601007387 */ /* 0x0001e40000100a00 */
[----:B------:R-:W-:Y:S02]  /*31d90*/  STL.64 [R1+0x550], R12 ;  /* 0x0005500c01007387 */ /* 0x000fe40000100a00 */
[----:B------:R-:W-:Y:S02]  /*31da0*/  STL.64 [R1+0x558], R14 ;  /* 0x0005580e01007387 */ /* 0x000fe40000100a00 */
[----:B0-----:R-:W-:Y:S02]  /*31db0*/  IMAD.MOV.U32 R7, RZ, RZ, R24 ;  /* 0x000000ffff077224 */ /* 0x001fe400078e0018 */
[----:B------:R-:W2:Y:S01]  /*31dc0*/  LDL.LU.64 R24, [R1+0x12e0] ;  /* 0x0012e00001187983 */ /* 0x000ea20000300a00 */
[----:B------:R-:W4:Y:S02]  /*31dd0*/  LDL.LU.64 R26, [R1+0x12e8] ;  /* 0x0012e800011a7983 */ /* 0x000f240000300a00 */
[----:B------:R-:W-:-:S02]  /*31de0*/  IMAD.MOV.U32 R6, RZ, RZ, R9 ;  /* 0x000000ffff067224 */ /* 0x000fc400078e0009 */
[----:B------:R-:W-:Y:S01]  /*31df0*/  IMAD.MOV.U32 R29, RZ, RZ, R8 ;  /* 0x000000ffff1d7224 */ /* 0x000fe200078e0008 */
[----:B----4-:R-:W-:Y:S01]  /*31e00*/  STL.64 [R1+0x5e98], R26 ;  /* 0x005e981a01007387 */ /* 0x010fe20000100a00 */
[----:B--2---:R0:W-:Y:S03]  /*31e10*/  STL.64 [R1+0x5e90], R24 ;  /* 0x005e901801007387 */ /* 0x0041e60000100a00 */
[----:B0-----:R-:W2:Y:S01]  /*31e20*/  LDL.LU.64 R24, [R1+0x12f0] ;  /* 0x0012f00001187983 */ /* 0x001ea20000300a00 */
[----:B------:R-:W2:Y:S02]  /*31e30*/  LDL.LU.64 R26, [R1+0x12f8] ;  /* 0x0012f800011a7983 */ /* 0x000ea40000300a00 */
[----:B------:R0:W-:Y:S02]  /*31e40*/  STL.64 [R1+0x5e70], R6 ;  /* 0x005e700601007387 */ /* 0x0001e40000100a00 */
[----:B------:R-:W4:Y:S01]  /*31e50*/  LDL.LU.64 R4, [R1+0x12d0] ;  /* 0x0012d00001047983 */ /* 0x000f220000300a00 */
[----:B0-----:R-:W4:Y:S01]  /*31e60*/  LDL.LU.64 R6, [R1+0x12d8] ;  /* 0x0012d80001067983 */ /* 0x001f220000300a00 */
[----:B------:R-:W2:Y:S02]  /*31e70*/  LDL.LU.64 R12, [R1+0x1130] ;  /* 0x00113000010c7983 */ /* 0x000ea40000300a00 */
[----:B------:R-:W2:Y:S02]  /*31e80*/  LDL.LU.64 R14, [R1+0x1138] ;  /* 0x00113800010e7983 */ /* 0x000ea40000300a00 */
[----:B------:R-:W2:Y:S01]  /*31e90*/  LDL.LU.64 R8, [R1+0x10f0] ;  /* 0x0010f00001087983 */ /* 0x000ea20000300a00 */
[----:B------:R-:W2:Y:S04]  /*31ea0*/  LDL.LU.64 R10, [R1+0x10f8] ;  /* 0x0010f800010a7983 */ /* 0x000ea80000300a00 */
[----:B--2---:R-:W-:Y:S01]  /*31eb0*/  STL.64 [R1+0x5e18], R10 ;  /* 0x005e180a01007387 */ /* 0x004fe20000100a00 */
[----:B------:R0:W-:Y:S03]  /*31ec0*/  STL.64 [R1+0x5e10], R8 ;  /* 0x005e100801007387 */ /* 0x0001e60000100a00 */
[----:B0-----:R-:W2:Y:S01]  /*31ed0*/  LDL.LU.64 R8, [R1+0x1100] ;  /* 0x0011000001087983 */ /* 0x001ea20000300a00 */
[----:B------:R-:W2:Y:S02]  /*31ee0*/  LDL.LU.64 R10, [R1+0x1108] ;  /* 0x00110800010a7983 */ /* 0x000ea40000300a00 */
[----:B---3--:R-:W-:-:S02]  /*31ef0*/  IMAD.MOV.U32 R20, RZ, RZ, R23 ;  /* 0x000000ffff147224 */ /* 0x008fc400078e0017 */
[----:B------:R-:W-:-:S07]  /*31f00*/  IMAD.MOV.U32 R21, RZ, RZ, R22 ;  /* 0x000000ffff157224 */ /* 0x000fce00078e0016 */
[C---:B------:R-:W-:Y:S01]  /*31f10*/  HMMA.16816.F32 R20, R16.reuse, R20, R24 ;  /* 0x000000141014723c */ /* 0x040fe20000001818 */
[----:B--2---:R-:W-:Y:S01]  /*31f20*/  STL.64 [R1+0x5e30], R10 ;  /* 0x005e300a01007387 */ /* 0x004fe20000100a00 */
[----:B------:R0:W-:Y:S03]  /*31f30*/  STL.64 [R1+0x5e28], R8 ;  /* 0x005e280801007387 */ /* 0x0001e60000100a00 */
[----:B0-----:R-:W2:Y:S01]  /*31f40*/  LDL.LU.64 R8, [R1+0x1110] ;  /* 0x0011100001087983 */ /* 0x001ea20000300a00 */
[----:B------:R-:W3:Y:S03]  /*31f50*/  LDL.LU.64 R10, [R1+0x1118] ;  /* 0x00111800010a7983 */ /* 0x000ee60000300a00 */
[----:B---3--:R-:W-:Y:S01]  /*31f60*/  STL.64 [R1+0x5e48], R10 ;  /* 0x005e480a01007387 */ /* 0x008fe20000100a00 */
[----:B--2---:R0:W-:Y:S03]  /*31f70*/  STL.64 [R1+0x5e40], R8 ;  /* 0x005e400801007387 */ /* 0x0041e60000100a00 */
[----:B0-----:R-:W2:Y:S01]  /*31f80*/  LDL.LU.64 R8, [R1+0x1120] ;  /* 0x0011200001087983 */ /* 0x001ea20000300a00 */
[----:B------:R-:W2:Y:S02]  /*31f90*/  LDL.LU.64 R10, [R1+0x1128] ;  /* 0x00112800010a7983 */ /* 0x000ea40000300a00 */
[----:B------:R-:W3:Y:S02]  /*31fa0*/  LDL.LU.64 R26, [R1+0x5e98] ;  /* 0x005e9800011a7983 */ /* 0x000ee40000300a00 */
[----:B------:R-:W3:Y:S05]  /*31fb0*/  LDL.LU.64 R24, [R1+0x5e90] ;  /* 0x005e900001187983 */ /* 0x000eea0000300a00 */
[----:B------:R0:W-:Y:S01]  /*31fc0*/  STL.64 [R1+0x540], R20 ;  /* 0x0005401401007387 */ /* 0x0001e20000100a00 */
[----:B------:R-:W-:Y:S03]  /*31fd0*/  STL.64 [R1+0x548], R22 ;  /* 0x0005481601007387 */ /* 0x000fe60000100a00 */
[----:B0-----:R-:W3:Y:S02]  /*31fe0*/  LDL.LU.64 R20, [R1+0x5e88] ;  /* 0x005e880001147983 */ /* 0x001ee40000300a00 */
[C---:B---3--:R-:W-:Y:S01]  /*31ff0*/  HMMA.16816.F32 R24, R16.reuse, R20, R24 ;  /* 0x000000141018723c */ /* 0x048fe20000001818 */
[----:B------:R-:W-:Y:S11]  /*32000*/  IMAD.MOV.U32 R3, RZ, RZ, R20 ;  /* 0x000000ffff037224 */ /* 0x000ff600078e0014 */
[----:B------:R-:W-:Y:S11]  /*32010*/  @!UPT UIADD3 URZ, URZ, URZ, URZ ;  /* 0x0000003f3f3ff290 */ /* 0x000ff6000fffe03f */
[----:B------:R0:W-:Y:S01]  /*32020*/  STL.64 [R1+0x530], R24 ;  /* 0x0005301801007387 */ /* 0x0001e20000100a00 */
[----:B------:R1:W-:Y:S03]  /*32030*/  STL.64 [R1+0x538], R26 ;  /* 0x0005381a01007387 */ /* 0x0003e60000100a00 */
[----:B0-----:R-:W3:Y:S01]  /*32040*/  LDL.LU.64 R24, [R1+0x5e80] ;  /* 0x005e800001187983 */ /* 0x001ee20000300a00 */
[----:B-1----:R-:W-:Y:S02]  /*32050*/  IMAD.MOV.U32 R26, RZ, RZ, R21 ;  /* 0x000000ffff1a7224 */ /* 0x002fe400078e0015 */
[----:B------:R-:W4:Y:S02]  /*32060*/  LDL.LU.64 R20, [R1+0x5e78] ;  /* 0x005e780001147983 */ /* 0x000f240000300a00 */
[C---:B----4-:R-:W-:Y:S11]  /*32070*/  HMMA.16816.F32 R4, R16.reuse, R20, R4 ;  /* 0x000000141004723c */ /* 0x050ff60000001804 */
[----:B------:R-:W-:Y:S11]  /*32080*/  @!UPT UIADD3 URZ, URZ, URZ, URZ ;  /* 0x0000003f3f3ff290 */ /* 0x000ff6000fffe03f */
[----:B------:R-:W-:Y:S01]  /*32090*/  @!UPT UIADD3 URZ, URZ, URZ, URZ ;  /* 0x0000003f3f3ff290 */ /* 0x000fe2000fffe03f */
[----:B------:R0:W-:Y:S01]  /*320a0*/  STL.64 [R1+0x520], R4 ;  /* 0x0005200401007387 */ /* 0x0001e20000100a00 */
[----:B------:R1:W-:Y:S02]  /*320b0*/  STL.64 [R1+0x528], R6 ;  /* 0x0005280601007387 */ /* 0x0003e40000100a00 */
[----:B0-----:R-:W-:Y:S01]  /*320c0*/  IMAD.MOV.U32 R4, RZ, RZ, R20 ;  /* 0x000000ffff047224 */ /* 0x001fe200078e0014 */
[----:B-1----:R-:W4:Y:S01]  /*320d0*/  LDL.LU.64 R6, [R1+0x5e70] ;  /* 0x005e700001067983 */ /* 0x002f220000300a00 */
[----:B------:R-:W-:Y:S02]  /*320e0*/  IMAD.MOV.U32 R5, RZ, RZ, R21 ;  /* 0x000000ffff057224 */ /* 0x000fe400078e0015 */
[----:B------:R-:W2:Y:S02]  /*320f0*/  LDL.LU.64 R20, [R1+0x5e68] ;  /* 0x005e680001147983 */ /* 0x000ea40000300a00 */
[----:B--2---:R-:W-:Y:S01]  /*32100*/  HMMA.16816.F32 R16, R16, R20, R12 ;  /* 0x000000141010723c */ /* 0x004fe2000000180c */
[----:B------:R-:W2:Y:S01]  /*32110*/  LDL.LU.64 R12, [R1+0x5e60] ;  /* 0x005e6000010c7983 */ /* 0x000ea20000300a00 */
[----:B------:R-:W-:-:S02]  /*32120*/  IMAD.MOV.U32 R27, RZ, RZ, R20 ;  /* 0x000000ffff1b7224 */ /* 0x000fc400078e0014 */
[----:B------:R-:W-:Y:S11]  /*32130*/  IMAD.MOV.U32 R0, RZ, RZ, R21 ;  /* 0x000000ffff007224 */ /* 0x000ff600078e0015 */
[----:B------:R-:W-:Y:S08]  /*32140*/  @!UPT UIADD3 URZ, URZ, URZ, URZ ;  /* 0x0000003f3f3ff290 */ /* 0x000ff0000fffe03f */
[----:B------:R0:W-:Y:S01]  /*32150*/  STL.64 [R1+0x240], R16 ;  /* 0x0002401001007387 */ /* 0x0001e20000100a00 */
[----:B------:R1:W-:Y:S02]  /*32160*/  STL.64 [R1+0x248], R18 ;  /* 0x0002481201007387 */ /* 0x0003e40000100a00 */
[----:B------:R-:W2:Y:S02]  /*32170*/  LDL.LU.64 R22, [R1+0x5e58] ;  /* 0x005e580001167983 */ /* 0x000ea40000300a00 */
[----:B------:R-:W2:Y:S01]  /*32180*/  LDL.LU.64 R20, [R1+0x5e50] ;  /* 0x005e500001147983 */ /* 0x000ea20000300a00 */
        /* <DEDUP_REMOVED lines=27> */
[----:B------:R-:W-:Y:S01]  /*32340*/  STL.64 [R1+0x4e0], R8 ;  /* 0x0004e00801007387 */ /* 0x000fe20000100a00 */
[----:B------:R0:W-:Y:S03]  /*32350*/  STL.64 [R1+0x4e8], R10 ;  /* 0x0004e80a01007387 */ /* 0x0001e60000100a00 */
[----:B0-----:R-:W2:Y:S01]  /*32360*/  LDL.LU.64 R10, [R1+0x5df8] ;  /* 0x005df800010a7983 */ /* 0x001ea20000300a00 */
[----:B------:R-:W3:Y:S02]  /*32370*/  LDL.LU.64 R8, [R1+0x5df0] ;  /* 0x005df00001087983 */ /* 0x000ee40000300a00 */
[----:B------:R-:W-:Y:S02]  /*32380*/  STL.64 [R1+0x5d08], R14 ;  /* 0x005d080e01007387 */ /* 0x000fe40000100a00 */
[----:B------:R0:W-:Y:S02]  /*32390*/  STL.64 [R1+0x5d00], R12 ;  /* 0x005d000c01007387 */ /* 0x0001e40000100a00 */
[----:B0-----:R-:W-:-:S02]  /*323a0*/  IMAD.MOV.U32 R12, RZ, RZ, R3 ;  /* 0x000000ffff0c7224 */ /* 0x001fc400078e0003 */
[----:B------:R-:W-:Y:S01]  /*323b0*/  IMAD.MOV.U32 R13, RZ, RZ, R26 ;  /* 0x000000ffff0d7224 */ /* 0x000fe200078e001a */
[----:B------:R-:W2:Y:S01]  /*323c0*/  LDL.LU R3, [R1+0x5de8] ;  /* 0x005de80001037983 */ /* 0x000ea20000300800 */
[----:B------:R-:W2:Y:S03]  /*323d0*/  LDL.LU R26, [R1+0x5de4] ;  /* 0x005de400011a7983 */ /* 0x000ea60000300800 */
[----:B------:R0:W-:Y:S04]  /*323e0*/  STL.64 [R1+0x5d50], R12 ;  /* 0x005d500c01007387 */ /* 0x0001e80000100a00 */
[----:B0-----:R-:W4:Y:S01]  /*323f0*/  LDL.LU.64 R12, [R1+0x10d0] ;  /* 0x0010d000010c7983 */ /* 0x001f220000300a00 */
[----:B------:R-:W4:Y:S01]  /*32400*/  LDL.LU.64 R14, [R1+0x10d8] ;  /* 0x0010d800010e7983 */ /* 0x000f220000300a00 */
[----:B---3--:R-:W-:Y:S11]  /*32410*/  HMMA.16816.F32 R16, R20, R8, R16 ;  /* 0x000000081410723c */ /* 0x008ff60000001810 */
[----:B------:R-:W-:Y:S11]  /*32420*/  @!UPT UIADD3 URZ, URZ, URZ, URZ ;  /* 0x0000003f3f3ff290 */ /* 0x000ff6000fffe03f */
[----:B------:R-:W-:Y:S01]  /*32430*/  @!UPT UIADD3 URZ, URZ, URZ, URZ ;  /* 0x0000003f3f3ff290 */ /* 0x000fe2000fffe03f */
[----:B------:R-:W-:Y:S01]  /*32440*/  STL.64 [R1+0x4d0], R16 ;  /* 0x0004d01001007387 */ /* 0x000fe20000100a00 */
[----:B------:R-:W-:Y:S02]  /*32450*/  STL.64 [R1+0x4d8], R18 ;  /* 0x0004d81201007387 */ /* 0x000fe40000100a00 */
[----:B--2---:R-:W-:Y:S02]  /*32460*/  STL.64 [R1+0x5cf8], R10 ;  /* 0x005cf80a01007387 */ /* 0x004fe40000100a00 */
[----:B------:R0:W-:Y:S02]  /*32470*/  STL.64 [R1+0x5cf0], R8 ;  /* 0x005cf00801007387 */ /* 0x0001e40000100a00 */
[----:B0-----:R-:W-:Y:S02]  /*32480*/  IMAD.MOV.U32 R8, RZ, RZ, R27 ;  /* 0x000000ffff087224 */ /* 0x001fe400078e001b */
[----:B------:R-:W-:Y:S01]  /*32490*/  IMAD.MOV.U32 R9, RZ, RZ, R0 ;  /* 0x000000ffff097224 */ /* 0x000fe200078e0000 */
[----:B------:R-:W2:Y:S01]  /*324a0*/  LDL.LU R27, [R1+0x5de0] ;  /* 0x005de000011b7983 */ /* 0x000ea20000300800 */
[----:B------:R-:W3:Y:S03]  /*324b0*/  LDL.LU R0, [R1+0x5ddc] ;  /* 0x005ddc0001007983 */ /* 0x000ee60000300800 */
[----:B------:R0:W-:Y:S02]  /*324c0*/  STL.64 [R1+0x5d40], R8 ;  /* 0x005d400801007387 */ /* 0x0001e40000100a00 */
[----:B0-----:R-:W-:-:S02]  /*324d0*/  IMAD.MOV.U32 R8, RZ, RZ, R4 ;  /* 0x000000ffff087224 */ /* 0x001fc400078e0004 */
[----:B------:R-:W-:Y:S01]  /*324e0*/  IMAD.MOV.U32 R9, RZ, RZ, R5 ;  /* 0x000000ffff097224 */ /* 0x000fe200078e0005 */
[----:B------:R-:W2:Y:S01]  /*324f0*/  LDL.LU R4, [R1+0x5dd8] ;  /* 0x005dd80001047983 */ /* 0x000ea20000300800 */
[----:B------:R-:W2:Y:S03]  /*32500*/  LDL.LU R5, [R1+0x5dd4] ;  /* 0x005dd40001057983 */ /* 0x000ea60000300800 */
[----:B------:R0:W-:Y:S02]  /*32510*/  STL.64 [R1+0x5d58], R8 ;  /* 0x005d580801007387 */ /* 0x0001e40000100a00 */
[----:B0-----:R-:W-:Y:S02]  /*32520*/  IMAD.MOV.U32 R8, RZ, RZ, R29 ;  /* 0x000000ffff087224 */ /* 0x001fe400078e001d */
[----:B----4-:R-:W-:Y:S01]  /*32530*/  IMAD.MOV.U32 R9, RZ, RZ, R6 ;  /* 0x000000ffff097224 */ /* 0x010fe200078e0006 */
[----:B------:R-:W4:Y:S01]  /*32540*/  LDL.LU R29, [R1+0x5dd0] ;  /* 0x005dd000011d7983 */ /* 0x000f220000300800 */
[----:B------:R-:W4:Y:S03]  /*32550*/  LDL.LU R6, [R1+0x5dcc] ;  /* 0x005dcc0001067983 */ /* 0x000f260000300800 */
[----:B------:R0:W-:Y:S02]  /*32560*/  STL.64 [R1+0x5d70], R8 ;  /* 0x005d700801007387 */ /* 0x0001e40000100a00 */
[----:B0-----:R-:W-:-:S02]  /*32570*/  IMAD.MOV.U32 R8, RZ, RZ, R7 ;  /* 0x000000ffff087224 */ /* 0x001fc400078e0007 */
[----:B------:R-:W-:Y:S01]  /*32580*/  IMAD.MOV.U32 R9, RZ, RZ, R28 ;  /* 0x000000ffff097224 */ /* 0x000fe200078e001c */
[----:B------:R-:W4:Y:S04]  /*32590*/  LDL.LU R7, [R1+0x5dc8] ;  /* 0x005dc80001077983 */ /* 0x000f280000300800 */
[----:B------:R0:W-:Y:S02]  /*325a0*/  STL.64 [R1+0x5d88], R8 ;  /* 0x005d880801007387 */ /* 0x0001e40000100a00 */
[----:B0-----:R-:W-:Y:S02]  /*325b0*/  IMAD.MOV.U32 R8, RZ, RZ, R25 ;  /* 0x000000ffff087224 */ /* 0x001fe400078e0019 */
[----:B------:R-:W-:-:S05]  /*325c0*/  IMAD.MOV.U32 R9, RZ, RZ, R24 ;  /* 0x000000ffff097224 */ /* 0x000fca00078e0018 */
[----:B------:R0:W-:Y:S02]  /*325d0*/  STL.64 [R1+0x5da0], R8 ;  /* 0x005da00801007387 */ /* 0x0001e40000100a00 */
[----:B0-----:R-:W-:Y:S02]  /*325e0*/  IMAD.MOV.U32 R8, RZ, RZ, R3 ;  /* 0x000000ffff087224 */ /* 0x001fe400078e0003 */
[----:B------:R-:W-:-:S05]  /*325f0*/  IMAD.MOV.U32 R9, RZ, RZ, R2 ;  /* 0x000000ffff097224 */ /* 0x000fca00078e0002 */
[----:B------:R0:W-:Y:S04]  /*32600*/  STL.64 [R1+0x5dc0], R8 ;  /* 0x005dc00801007387 */ /* 0x0001e80000100a00 */
[----:B0-----:R-:W4:Y:S01]  /*32610*/  LDL.LU.64 R8, [R1+0x12c0] ;  /* 0x0012c00001087983 */ /* 0x001f220000300a00 */
[----:B------:R-:W4:Y:S03]  /*32620*/  LDL.LU.64 R10, [R1+0x12c8] ;  /* 0x0012c800010a7983 */ /* 0x000f260000300a00 */
[----:B---3--:R-:W0:Y:S01]  /*32630*/  LDSM.16.MT88.4 R16, [R0+0x380] ;  /* 0x000380000010783b */ /* 0x008e220000004200 */
[----:B--2---:R-:W-:Y:S11]  /*32640*/  HMMA.16816.F32 R12, R20, R4, R12 ;  /* 0x00000004140c723c */ /* 0x004ff6000000180c */
[----:B------:R-:W-:Y:S11]  /*32650*/  @!UPT UIADD3 URZ, URZ, URZ, URZ ;  /* 0x0000003f3f3ff290 */ /* 0x000ff6000fffe03f */
[----:B------:R-:W-:Y:S01]  /*32660*/  @!UPT UIADD3 URZ, URZ, URZ, URZ ;  /* 0x0000003f3f3ff290 */ /* 0x000fe2000fffe03f */
[----:B------:R1:W-:Y:S01]  /*32670*/  STL.64 [R1+0x4c0], R12 ;  /* 0x0004c00c01007387 */ /* 0x0003e20000100a00 */
[----:B------:R2:W-:Y:S03]  /*32680*/  STL.64 [R1+0x4c8], R14 ;  /* 0x0004c80e01007387 */ /* 0x0005e60000100a00 */
[----:B-1----:R-:W3:Y:S01]  /*32690*/  LDL.LU.64 R12, [R1+0x1260] ;  /* 0x00126000010c7983 */ /* 0x002ee20000300a00 */
[----:B--2---:R-:W2:Y:S03]  /*326a0*/  LDL.LU.64 R14, [R1+0x1268] ;  /* 0x00126800010e7983 */ /* 0x004ea60000300a00 */
[----:B--2---:R-:W-:Y:S01]  /*326b0*/  STL.64 [R1+0x5d68], R14 ;  /* 0x005d680e01007387 */ /* 0x004fe20000100a00 */
[----:B---3--:R1:W-:Y:S03]  /*326c0*/  STL.64 [R1+0x5d60], R12 ;  /* 0x005d600c01007387 */ /* 0x0083e60000100a00 */
        /* <DEDUP_REMOVED lines=9> */
[----:B------:R-:W3:Y:S02]  /*32760*/  LDL.LU.64 R14, [R1+0x1298] ;  /* 0x00129800010e7983 */ /* 0x000ee40000300a00 */
[----:B------:R-:W-:-:S02]  /*32770*/  IMAD.MOV.U32 R24, RZ, RZ, R27 ;  /* 0x000000ffff187224 */ /* 0x000fc400078e001b */
[----:B------:R-:W-:-:S07]  /*32780*/  IMAD.MOV.U32 R25, RZ, RZ, R26 ;  /* 0x000000ffff197224 */ /* 0x000fce00078e001a */
[C---:B----4-:R-:W-:Y:S01]  /*32790*/  HMMA.16816.F32 R24, R20.reuse, R24, R8 ;  /* 0x000000181418723c */ /* 0x050fe20000001808 */
[----:B---3--:R-:W-:Y:S01]  /*327a0*/  STL.64 [R1+0x5db0], R14 ;  /* 0x005db00e01007387 */ /* 0x008fe20000100a00 */
[----:B--2---:R1:W-:Y:S03]  /*327b0*/  STL.64 [R1+0x5da8], R12 ;  /* 0x005da80c01007387 */ /* 0x0043e60000100a00 */
[----:B-1----:R-:W2:Y:S01]  /*327c0*/  LDL.LU.64 R12, [R1+0x12a0] ;  /* 0x0012a000010c7983 */ /* 0x002ea20000300a00 */
[----:B------:R-:W2:Y:S02]  /*327d0*/  LDL.LU.64 R14, [R1+0x12a8] ;  /* 0x0012a800010e7983 */ /* 0x000ea40000300a00 */
[----:B------:R-:W-:Y:S02]  /*327e0*/  STL.64 [R1+0x5ce8], R6 ;  /* 0x005ce80601007387 */ /* 0x000fe40000100a00 */
[----:B------:R1:W-:Y:S02]  /*327f0*/  STL.64 [R1+0x5ce0], R4 ;  /* 0x005ce00401007387 */ /* 0x0003e40000100a00 */
[----:B-1----:R-:W3:Y:S04]  /*32800*/  LDL.64 R4, [R1+0x20] ;  /* 0x0000200001047983 */ /* 0x002ee80000100a00 */
[----:B---3--:R1:W-:Y:S04]  /*32810*/  STL.64 [R1+0x5d48], R4 ;  /* 0x005d480401007387 */ /* 0x0083e80000100a00 */
[----:B-1----:R-:W3:Y:S01]  /*32820*/  LDL.LU.64 R4, [R1+0x12b0] ;  /* 0x0012b00001047983 */ /* 0x002ee20000300a00 */
[----:B------:R-:W3:Y:S02]  /*32830*/  LDL.LU.64 R6, [R1+0x12b8] ;  /* 0x0012b80001067983 */ /* 0x000ee40000300a00 */
[----:B0-----:R-:W-:Y:S02]  /*32840*/  STL.64 [R1+0x5c80], R18 ;  /* 0x005c801201007387 */ /* 0x001fe40000100a00 */
[----:B------:R0:W-:Y:S02]  /*32850*/  STL.64 [R1+0x5c78], R16 ;  /* 0x005c781001007387 */ /* 0x0001e40000100a00 */
[----:B0-----:R-:W4:Y:S01]  /*32860*/  LDL.LU.64 R16, [R1+0x100] ;  /* 0x0001000001107983 */ /* 0x001f220000300a00 */
[----:B------:R-:W2:Y:S02]  /*32870*/  LDL.LU.64 R8, [R1+0x5dc0] ;  /* 0x005dc00001087983 */ /* 0x000ea40000300a00 */
[----:B------:R0:W-:Y:S02]  /*32880*/  STL.64 [R1+0x4b0], R24 ;  /* 0x0004b01801007387 */ /* 0x0001e40000100a00 */
[----:B------:R3:W-:Y:S01]  /*32890*/  STL.64 [R1+0x4b8], R26 ;  /* 0x0004b81a01007387 */ /* 0x0007e20000100a00 */
[----:B0-----:R-:W3:Y:S01]  /*328a0*/  LDL.LU.64 R24, [R1+0x5db8] ;  /* 0x005db80001187983 */ /* 0x001ee20000300a00 */
[C---:B--2---:R-:W-:Y:S08]  /*328b0*/  HMMA.16816.F32 R8, R20.reuse, R8, R12 ;  /* 0x000000081408723c */ /* 0x044ff0000000180c */
[C---:B---3--:R-:W-:Y:S01]  /*328c0*/  HMMA.16816.F32 R24, R20.reuse, R24, R4 ;  /* 0x000000181418723c */ /* 0x048fe20000001804 */
[----:B------:R-:W2:Y:S01]  /*328d0*/  LDL.LU.64 R4, [R1+0x1240] ;  /* 0x0012400001047983 */ /* 0x000ea20000300a00 */
[----:B------:R-:W2:Y:S11]  /*328e0*/  LDL.LU.64 R6, [R1+0x1248] ;  /* 0x0012480001067983 */ /* 0x000eb60000300a00 */
[----:B------:R-:W-:Y:S10]  /*328f0*/  @!UPT UIADD3 URZ, URZ, URZ, URZ ;  /* 0x0000003f3f3ff290 */ /* 0x000ff4000fffe03f */
        /* <DEDUP_REMOVED lines=24> */
[----:B------:R-:W4:Y:S01]  /*32a80*/  LDL.LU.64 R14, [R1+0x5d68] ;  /* 0x005d6800010e7983 */ /* 0x000f220000300a00 */
[----:B------:R-:W4:Y:S11]  /*32a90*/  LDL.LU.64 R12, [R1+0x5d60] ;  /* 0x005d6000010c7983 */ /* 0x000f360000300a00 */
[----:B------:R-:W-:Y:S09]  /*32aa0*/  @!UPT UIADD3 URZ, URZ, URZ, URZ ;  /* 0x0000003f3f3ff290 */ /* 0x000ff2000fffe03f */
[----:B------:R0:W-:Y:S01]  /*32ab0*/  STL.64 [R1+0x460], R8 ;  /* 0x0004600801007387 */ /* 0x0001e20000100a00 */
[----:B------:R-:W-:Y:S03]  /*32ac0*/  STL.64 [R1+0x468], R10 ;  /* 0x0004680a01007387 */ /* 0x000fe60000100a00 */
[----:B0-----:R-:W2:Y:S01]  /*32ad0*/  LDL.LU.64 R8, [R1+0x5d58] ;  /* 0x005d580001087983 */ /* 0x001ea20000300a00 */
[C---:B----4-:R-:W-:Y:S11]  /*32ae0*/  HMMA.16816.F32 R12, R20.reuse, R16, R12 ;  /* 0x00000010140c723c */ /* 0x050ff6000000180c */
[----:B------:R-:W-:Y:S11]  /*32af0*/  @!UPT UIADD3 URZ, URZ, URZ, URZ ;  /* 0x0000003f3f3ff290 */ /* 0x000ff6000fffe03f */
[----:B------:R-:W-:Y:S01]  /*32b00*/  @!UPT UIADD3 URZ, URZ, URZ, URZ ;  /* 0x0000003f3f3ff290 */ /* 0x000fe2000fffe03f */
[----:B------:R0:W-:Y:S01]  /*32b10*/  STL.64 [R1+0x450], R12 ;  /* 0x0004500c01007387 */ /* 0x0001e20000100a00 */
[----:B------:R-:W-:Y:S03]  /*32b20*/  STL.64 [R1+0x458], R14 ;  /* 0x0004580e01007387 */ /* 0x000fe60000100a00 */
[----:B0-----:R-:W4:Y:S01]  /*32b30*/  LDL.LU.64 R12, [R1+0x5d50] ;  /* 0x005d5000010c7983 */ /* 0x001f220000300a00 */
[----:B------:R0:W-:Y:S03]  /*32b40*/  STL.64 [R1+0x5cb0], R16 ;  /* 0x005cb01001007387 */ /* 0x0001e60000100a00 */
[----:B0-----:R-:W4:Y:S01]  /*32b50*/  LDL.LU.64 R16, [R1+0x1250] ;  /* 0x0012500001107983 */ /* 0x001f220000300a00 */
[----:B------:R-:W4:Y:S02]  /*32b60*/  LDL.LU.64 R18, [R1+0x1258] ;  /* 0x0012580001127983 */ /* 0x000f240000300a00 */
[C---:B----4-:R-:W-:Y:S01]  /*32b70*/  HMMA.16816.F32 R12, R20.reuse, R12, R16 ;  /* 0x0000000c140c723c */ /* 0x050fe20000001810 */
[----:B------:R-:W4:Y:S01]  /*32b80*/  LDL.LU.64 R16, [R1+0x10a0] ;  /* 0x0010a00001107983 */ /* 0x000f220000300a00 */
[----:B------:R-:W4:Y:S11]  /*32b90*/  LDL.LU.64 R18, [R1+0x10a8] ;  /* 0x0010a80001127983 */ /* 0x000f360000300a00 */
[----:B------:R-:W-:Y:S10]  /*32ba0*/  @!UPT UIADD3 URZ, URZ, URZ, URZ ;  /* 0x0000003f3f3ff290 */ /* 0x000ff4000fffe03f */
[----:B------:R0:W-:Y:S01]  /*32bb0*/  STL.64 [R1+0x440], R12 ;  /* 0x0004400c01007387 */ /* 0x0001e20000100a00 */
[----:B------:R1:W-:Y:S03]  /*32bc0*/  STL.64 [R1+0x448], R14 ;  /* 0x0004480e01007387 */ /* 0x0003e60000100a00 */
[----:B0-----:R-:W3:Y:S01]  /*32bd0*/  LDL.LU.64 R12, [R1+0x1090] ;  /* 0x00109000010c7983 */ /* 0x001ee20000300a00 */
[----:B-1----:R-:W3:Y:S01]  /*32be0*/  LDL.LU.64 R14, [R1+0x1098] ;  /* 0x00109800010e7983 */ /* 0x002ee20000300a00 */
[C---:B--2---:R-:W-:Y:S02]  /*32bf0*/  HMMA.16816.F32 R8, R20.reuse, R8, R4 ;  /* 0x000000081408723c */ /* 0x044fe40000001804 */
[----:B---3--:R-:W-:Y:S01]  /*32c00*/  STL.64 [R1+0x5d18], R14 ;  /* 0x005d180e01007387 */ /* 0x008fe20000100a00 */
[----:B------:R0:W-:Y:S03]  /*32c10*/  STL.64 [R1+0x5d10], R12 ;  /* 0x005d100c01007387 */ /* 0x0001e60000100a00 */
[----:B0-----:R-:W2:Y:S01]  /*32c20*/  LDL.LU.64 R12, [R1+0x10b0] ;  /* 0x0010b000010c7983 */ /* 0x001ea20000300a00 */
[----:B------:R-:W2:Y:S02]  /*32c30*/  LDL.LU.64 R14, [R1+0x10b8] ;  /* 0x0010b800010e7983 */ /* 0x000ea40000300a00 */
[----:B------:R-:W2:Y:S11]  /*32c40*/  LDL.LU.64 R4, [R1+0x5d48] ;  /* 0x005d480001047983 */ /* 0x000eb60000300a00 */
[----:B------:R-:W-:Y:S03]  /*32c50*/  @!UPT UIADD3 URZ, URZ, URZ, URZ ;  /* 0x0000003f3f3ff290 */ /* 0x000fe6000fffe03f */
[----:B------:R0:W-:Y:S01]  /*32c60*/  STL.64 [R1+0x430], R8 ;  /* 0x0004300801007387 */ /* 0x0001e20000100a00 */
[----:B------:R1:W-:Y:S04]  /*32c70*/  STL.64 [R1+0x438], R10 ;  /* 0x0004380a01007387 */ /* 0x0003e80000100a00 */
[----:B0-----:R-:W3:Y:S02]  /*32c80*/  LDL.LU.64 R8, [R1+0x5d40] ;  /* 0x005d400001087983 */ /* 0x001ee40000300a00 */
[----:B---3--:R-:W-:Y:S02]  /*32c90*/  HMMA.16816.F32 R20, R20, R8, R24 ;  /* 0x000000081414723c */ /* 0x008fe40000001818 */
[----:B------:R-:W2:Y:S01]  /*32ca0*/  LDL.LU.64 R26, [R1+0x5d38] ;  /* 0x005d3800011a7983 */ /* 0x000ea20000300a00 */
[----:B------:R-:W2:Y:S02]  /*32cb0*/  LDL.LU.64 R24, [R1+0x5d30] ;  /* 0x005d300001187983 */ /* 0x000ea40000300a00 */
[----:B------:R-:W3:Y:S02]  /*32cc0*/  LDL.LU.64 R8, [R1+0x1080] ;  /* 0x0010800001087983 */ /* 0x000ee40000300a00 */
[----:B-1----:R-:W2:Y:S11]  /*32cd0*/  LDL.LU.64 R10, [R1+0x1088] ;  /* 0x00108800010a7983 */ /* 0x002eb60000300a00 */
[----:B------:R-:W-:Y:S05]  /*32ce0*/  @!UPT UIADD3 URZ, URZ, URZ, URZ ;  /* 0x0000003f3f3ff290 */ /* 0x000fea000fffe03f */
[----:B------:R-:W-:Y:S01]  /*32cf0*/  STL.64 [R1+0x230], R20 ;  /* 0x0002301401007387 */ /* 0x000fe20000100a00 */
[----:B------:R-:W-:Y:S03]  /*32d00*/  STL.64 [R1+0x238], R22 ;  /* 0x0002381601007387 */ /* 0x000fe60000100a00 */
[----:B--2---:R-:W-:Y:S01]  /*32d10*/  STL.64 [R1+0x5d28], R10 ;  /* 0x005d280a01007387 */ /* 0x004fe20000100a00 */
[----:B---3--:R0:W-:Y:S03]  /*32d20*/  STL.64 [R1+0x5d20], R8 ;  /* 0x005d200801007387 */ /* 0x0081e60000100a00 */
[----:B0-----:R-:W4:Y:S01]  /*32d30*/  LDL.LU.64 R8, [R1+0x10] ;  /* 0x0000100001087983 */ /* 0x001f220000300a00 */
[----:B------:R-:W-:Y:S01]  /*32d40*/  HMMA.16816.F32 R12, R24, R4, R12 ;  /* 0x00000004180c723c */ /* 0x000fe2000000180c */
[----:B------:R-:W2:Y:S02]  /*32d50*/  LDL.LU.64 R20, [R1+0x30] ;  /* 0x0000300001147983 */ /* 0x000ea40000300a00 */
[----:B------:R-:W-:-:S02]  /*32d60*/  IMAD.MOV.U32 R0, RZ, RZ, R5 ;  /* 0x000000ffff007224 */ /* 0x000fc400078e0005 */
[----:B------:R-:W3:Y:S11]  /*32d70*/  LDL.LU.64 R4, [R1+0x1070] ;  /* 0x0010700001047983 */ /* 0x000ef60000300a00 */
[----:B------:R-:W-:Y:S07]  /*32d80*/  @!UPT UIADD3 URZ, URZ, URZ, URZ ;  /* 0x0000003f3f3ff290 */ /* 0x000fee000fffe03f */
[----:B------:R-:W-:Y:S01]  /*32d90*/  STL.64 [R1+0x220], R12 ;  /* 0x0002200c01007387 */ /* 0x000fe20000100a00 */
[----:B------:R4:W-:Y:S02]  /*32da0*/  STL.64 [R1+0x228], R14 ;  /* 0x0002280e01007387 */ /* 0x0009e40000100a00 */
[----:B------:R-:W3:Y:S02]  /*32db0*/  LDL.LU.64 R6, [R1+0x1078] ;  /* 0x0010780001067983 */ /* 0x000ee40000300a00 */
[----:B------:R-:W2:Y:S01]  /*32dc0*/  LDL.LU.64 R10, [R1+0x5d28] ;  /* 0x005d2800010a7983 */ /* 0x000ea20000300a00 */
[----:B----4-:R-:W-:Y:S07]  /*32dd0*/  HMMA.16816.F32 R12, R24, R8, R16 ;  /* 0x00000008180c723c */ /* 0x010fee0000001810 */
[----:B------:R-:W-:-:S02]  /*32de0*/  IMAD.MOV.U32 R17, RZ, RZ, R8 ;  /* 0x000000ffff117224 */ /* 0x000fc400078e0008 */
[----:B------:R-:W-:Y:S02]  /*32df0*/  IMAD.MOV.U32 R16, RZ, RZ, R9 ;  /* 0x000000ffff107224 */ /* 0x000fe400078e0009 */
[----:B------:R-:W2:Y:S11]  /*32e00*/  LDL.LU.64 R8, [R1+0x5d20] ;  /* 0x005d200001087983 */ /* 0x000eb60000300a00 */
[----:B------:R-:W-:Y:S01]  /*32e10*/  @!UPT UIADD3 URZ, URZ, URZ, URZ ;  /* 0x0000003f3f3ff290 */ /* 0x000fe2000fffe03f */
[----:B------:R-:W-:Y:S01]  /*32e20*/  STL.64 [R1+0x210], R12 ;  /* 0x0002100c01007387 */ /* 0x000fe20000100a00 */
[----:B------:R0:W-:Y:S02]  /*32e30*/  STL [R1+0x218], R14 ;  /* 0x0002180e01007387 */ /* 0x0001e40000100800 */
[----:B------:R-:W-:Y:S02]  /*32e40*/  IMAD.MOV.U32 R28, RZ, RZ, R15 ;  /* 0x000000ffff1c7224 */ /* 0x000fe400078e000f */
[----:B0-----:R-:W4:Y:S01]  /*32e50*/  LDL.LU.64 R14, [R1+0x5d18] ;  /* 0x005d1800010e7983 */ /* 0x001f220000300a00 */
[----:B------:R-:W4:Y:S02]  /*32e60*/  LDL.LU.64 R12, [R1+0x5d10] ;  /* 0x005d1000010c7983 */ /* 0x000f240000300a00 */
[----:B------:R0:W-:Y:S02]  /*32e70*/  STL.64 [R1+0x5cc0], R16 ;  /* 0x005cc01001007387 */ /* 0x0001e40000100a00 */
[----:B0-----:R-:W4:Y:S01]  /*32e80*/  LDL.LU.64 R16, [R1] ;  /* 0x0000000001107983 */ /* 0x001f220000300a00 */
[----:B------:R-:W-:Y:S01]  /*32e90*/  STL [R1+0x4c00], R28 ;  /* 0x004c001c01007387 */ /* 0x000fe20000100800 */
[C---:B----4-:R-:W-:Y:S11]  /*32ea0*/  HMMA.16816.F32 R12, R24.reuse, R16, R12 ;  /* 0x00000010180c723c */ /* 0x050ff6000000180c */
[----:B------:R-:W-:Y:S11]  /*32eb0*/  @!UPT UIADD3 URZ, URZ, URZ, URZ ;  /* 0x0000003f3f3ff290 */ /* 0x000ff6000fffe03f */
[----:B------:R-:W-:Y:S01]  /*32ec0*/  @!UPT UIADD3 URZ, URZ, URZ, URZ ;  /* 0x0000003f3f3ff290 */ /* 0x000fe2000fffe03f */
[----:B------:R-:W-:Y:S01]  /*32ed0*/  STL.64 [R1+0x200], R12 ;  /* 0x0002000c01007387 */ /* 0x000fe20000100a00 */
[----:B------:R0:W-:Y:S03]  /*32ee0*/  STL.64 [R1+0x208], R14 ;  /* 0x0002080e01007387 */ /* 0x0001e60000100a00 */
[----:B0-----:R-:W4:Y:S01]  /*32ef0*/  LDL.LU.64 R14, [R1+0x5d08] ;  /* 0x005d0800010e7983 */ /* 0x001f220000300a00 */
[----:B------:R-:W2:Y:S02]  /*32f00*/  LDL.LU.64 R12, [R1+0x5d00] ;  /* 0x005d0000010c7983 */ /* 0x000ea40000300a00 */
[----:B------:R-:W-:Y:S02]  /*32f10*/  IMAD.MOV.U32 R3, RZ, RZ, R16 ;  /* 0x000000ffff037224 */ /* 0x000fe400078e0010 */
[----:B------:R-:W-:Y:S02]  /*32f20*/  IMAD.MOV.U32 R2, RZ, RZ, R17 ;  /* 0x000000ffff027224 */ /* 0x000fe400078e0011 */
[----:B------:R-:W3:Y:S01]  /*32f30*/  LDL.LU.64 R16, [R1+0x1050] ;  /* 0x0010500001107983 */ /* 0x000ee20000300a00 */
[----:B------:R-:W3:Y:S01]  /*32f40*/  LDL.LU.64 R18, [R1+0x1058] ;  /* 0x0010580001127983 */ /* 0x000ee20000300a00 */
        /* <DEDUP_REMOVED lines=8> */
[----:B------:R0:W-:Y:S02]  /*32fd0*/  STL.64 [R1+0x5c28], R12 ;  /* 0x005c280c01007387 */ /* 0x0001e40000100a00 */
[----:B0-----:R-:W4:Y:S01]  /*32fe0*/  LDL.LU.64 R12, [R1+0x1060] ;  /* 0x00106000010c7983 */ /* 0x001f220000300a00 */
[----:B------:R-:W4:Y:S01]  /*32ff0*/  LDL.LU.64 R14, [R1+0x1068] ;  /* 0x00106800010e7983 */ /* 0x000f220000300a00 */
        /* <DEDUP_REMOVED lines=9> */
[----:B0-----:R-:W2:Y:S04]  /*33090*/  LDL.LU.64 R8, [R1+0x130] ;  /* 0x0001300001087983 */ /* 0x001ea80000300a00 */
[----:B--2---:R4:W-:Y:S02]  /*330a0*/  STL.64 [R1+0x5cc8], R8 ;  /* 0x005cc80801007387 */ /* 0x0049e40000100a00 */
[C---:B----4-:R-:W-:Y:S02]  /*330b0*/  HMMA.16816.F32 R8, R24.reuse, R4, R12 ;  /* 0x000000041808723c */ /* 0x050fe4000000180c */
[----:B---3--:R-:W-:Y:S01]  /*330c0*/  STL.64 [R1+0x5c10], R6 ;  /* 0x005c100601007387 */ /* 0x008fe20000100a00 */
[----:B------:R0:W-:Y:S11]  /*330d0*/  STL.64 [R1+0x5c08], R4 ;  /* 0x005c080401007387 */ /* 0x0001f60000100a00 */
[----:B------:R-:W-:Y:S09]  /*330e0*/  @!UPT UIADD3 URZ, URZ, URZ, URZ ;  /* 0x0000003f3f3ff290 */ /* 0x000ff2000fffe03f */
[----:B------:R-:W-:Y:S01]  /*330f0*/  STL.64 [R1+0x1d0], R8 ;  /* 0x0001d00801007387 */ /* 0x000fe20000100a00 */
[----:B------:R1:W-:Y:S02]  /*33100*/  STL.64 [R1+0x1d8], R10 ;  /* 0x0001d80a01007387 */ /* 0x0003e40000100a00 */
[----:B0-----:R-:W2:Y:S01]  /*33110*/  LDL.LU.64 R4, [R1+0x120] ;  /* 0x0001200001047983 */ /* 0x001ea20000300a00 */
[C---:B-1----:R-:W-:Y:S01]  /*33120*/  HMMA.16816.F32 R8, R24.reuse, R20, R16 ;  /* 0x000000141808723c */ /* 0x042fe20000001810 */
[----:B------:R-:W-:Y:S02]  /*33130*/  IMAD.MOV.U32 R15, RZ, RZ, R20 ;  /* 0x000000ffff0f7224 */ /* 0x000fe400078e0014 */
[----:B------:R-:W-:Y:S02]  /*33140*/  IMAD.MOV.U32 R14, RZ, RZ, R21 ;  /* 0x000000ffff0e7224 */ /* 0x000fe400078e0015 */
[----:B------:R-:W0:Y:S04]  /*33150*/  LDSM.16.MT88.4 R20, [R29+0x4000] ;  /* 0x004000001d14783b */ /* 0x000e280000004200 */
[----:B--2---:R1:W-:Y:S04]  /*33160*/  STL.64 [R1+0x5cd0], R4 ;  /* 0x005cd00401007387 */ /* 0x0043e80000100a00 */
[----:B-1----:R-:W2:Y:S10]  /*33170*/  LDL.LU.64 R4, [R1+0x150] ;  /* 0x0001500001047983 */ /* 0x002eb40000300a00 */
[----:B------:R-:W-:Y:S02]  /*33180*/  STL.64 [R1+0x1c0], R8 ;  /* 0x0001c00801007387 */ /* 0x000fe40000100a00 */
[----:B------:R-:W-:Y:S02]  /*33190*/  STL.64 [R1+0x1c8], R10 ;  /* 0x0001c80a01007387 */ /* 0x000fe40000100a00 */
[----:B------:R1:W-:Y:S01]  /*331a0*/  STL.64 [R1+0x5cd8], R14 ;  /* 0x005cd80e01007387 */ /* 0x0003e20000100a00 */
[----:B------:R-:W2:Y:S04]  /*331b0*/  LDL.LU.64 R12, [R1+0x1230] ;  /* 0x00123000010c7983 */ /* 0x000ea80000300a00 */
[----:B-1----:R-:W2:Y:S01]  /*331c0*/  LDL.LU.64 R14, [R1+0x1238] ;  /* 0x00123800010e7983 */ /* 0x002ea20000300a00 */
[----:B------:R-:W3:Y:S02]  /*331d0*/  LDL.LU.64 R8, [R1+0x1220] ;  /* 0x0012200001087983 */ /* 0x000ee40000300a00 */
[----:B------:R-:W3:Y:S02]  /*331e0*/  LDL.LU.64 R10, [R1+0x1228] ;  /* 0x00122800010a7983 */ /* 0x000ee40000300a00 */
[----:B------:R-:W4:Y:S01]  /*331f0*/  LDL.LU.64 R16, [R1+0x1210] ;  /* 0x0012100001107983 */ /* 0x000f220000300a00 */
[----:B------:R-:W4:Y:S01]  /*33200*/  LDL.LU.64 R18, [R1+0x1218] ;  /* 0x0012180001127983 */ /* 0x000f220000300a00 */
[----:B------:R-:W-:Y:S02]  /*33210*/  STL [R1+0x5c04], R29 ;  /* 0x005c041d01007387 */ /* 0x000fe40000100800 */
[----:B0-----:R-:W-:Y:S02]  /*33220*/  STL.64 [R1+0x5b30], R22 ;  /* 0x005b301601007387 */ /* 0x001fe40000100a00 */
[----:B------:R0:W-:Y:S02]  /*33230*/  STL.64 [R1+0x5b28], R20 ;  /* 0x005b281401007387 */ /* 0x0001e40000100a00 */
[----:B0-----:R-:W3:Y:S01]  /*33240*/  LDL.LU R20, [R1+0xd0] ;  /* 0x0000d00001147983 */ /* 0x001ee20000300800 */
[----:B------:R-:W3:Y:S01]  /*33250*/  LDL.LU R21, [R1+0xd4] ;  /* 0x0000d40001157983 */ /* 0x000ee20000300800 */
        /* <DEDUP_REMOVED lines=8> */
[----:B------:R-:W-:Y:S02]  /*332e0*/  STL [R1+0x5bec], R22 ;  /* 0x005bec1601007387 */ /* 0x000fe40000100800 */
[----:B------:R-:W-:Y:S01]  /*332f0*/  STL [R1+0x5be8], R23 ;  /* 0x005be81701007387 */ /* 0x000fe20000100800 */
[----:B---3--:R0:W-:Y:S04]  /*33300*/  STL.64 [R1+0x5cb8], R20 ;  /* 0x005cb81401007387 */ /* 0x0081e80000100a00 */
[----:B0-----:R-:W3:Y:S02]  /*33310*/  LDL.64 R20, [R1+0x140] ;  /* 0x0001400001147983 */ /* 0x001ee40000100a00 */
[----:B---3--:R-:W-:Y:S11]  /*33320*/  HMMA.16816.F32 R8, R24, R20, R8 ;  /* 0x000000141808723c */ /* 0x008ff60000001808 */
[----:B------:R-:W-:Y:S11]  /*33330*/  @!UPT UIADD3 URZ, URZ, URZ, URZ ;  /* 0x0000003f3f3ff290 */ /* 0x000ff6000fffe03f */
[----:B------:R-:W-:Y:S01]  /*33340*/  @!UPT UIADD3 URZ, URZ, URZ, URZ ;  /* 0x0000003f3f3ff290 */ /* 0x000fe2000fffe03f */
[----:B------:R0:W-:Y:S01]  /*33350*/  STL.64 [R1+0x1a0], R8 ;  /* 0x0001a00801007387 */ /* 0x0001e20000100a00 */
[----:B------:R-:W-:Y:S03]  /*33360*/  STL.64 [R1+0x1a8], R10 ;  /* 0x0001a80a01007387 */ /* 0x000fe60000100a00 */
[----:B0-----:R-:W4:Y:S01]  /*33370*/  LDL.LU.64 R8, [R1+0x5cc8] ;  /* 0x005cc80001087983 */ /* 0x001f220000300a00 */
[----:B------:R-:W-:Y:S02]  /*33380*/  IMAD.MOV.U32 R29, RZ, RZ, R20 ;  /* 0x000000ffff1d7224 */ /* 0x000fe400078e0014 */
[----:B------:R-:W2:Y:S02]  /*33390*/  LDL.LU.64 R20, [R1+0x1200] ;  /* 0x0012000001147983 */ /* 0x000ea40000300a00 */
[----:B------:R-:W2:Y:S02]  /*333a0*/  LDL.LU.64 R22, [R1+0x1208] ;  /* 0x0012080001167983 */ /* 0x000ea40000300a00 */
[----:B------:R-:W-:-:S02]  /*333b0*/  IMAD.MOV.U32 R12, RZ, RZ, R3 ;  /* 0x000000ffff0c7224 */ /* 0x000fc400078e0003 */
[----:B------:R-:W-:-:S05]  /*333c0*/  IMAD.MOV.U32 R13, RZ, RZ, R2 ;  /* 0x000000ffff0d7224 */ /* 0x000fca00078e0002 */
[----:B------:R-:W-:Y:S01]  /*333d0*/  STL.64 [R1+0x5c48], R12 ;  /* 0x005c480c01007387 */ /* 0x000fe20000100a00 */
[C---:B----4-:R-:W-:Y:S11]  /*333e0*/  HMMA.16816.F32 R16, R24.reuse, R8, R16 ;  /* 0x000000081810723c */ /* 0x050ff60000001810 */
[----:B------:R-:W-:Y:S11]  /*333f0*/  @!UPT UIADD3 URZ, URZ, URZ, URZ ;  /* 0x0000003f3f3ff290 */ /* 0x000ff6000fffe03f */
[----:B------:R-:W-:Y:S01]  /*33400*/  @!UPT UIADD3 URZ, URZ, URZ, URZ ;  /* 0x0000003f3f3ff290 */ /* 0x000fe2000fffe03f */
[----:B------:R0:W-:Y:S01]  /*33410*/  STL.64 [R1+0x190], R16 ;  /* 0x0001901001007387 */ /* 0x0001e20000100a00 */
[----:B------:R1:W-:Y:S03]  /*33420*/  STL.64 [R1+0x198], R18 ;  /* 0x0001981201007387 */ /* 0x0003e60000100a00 */
[----:B0-----:R-:W3:Y:S01]  /*33430*/  LDL.LU.64 R16, [R1+0x5cc0] ;  /* 0x005cc00001107983 */ /* 0x001ee20000300a00 */
[----:B--2---:R-:W-:Y:S01]  /*33440*/  HMMA.16816.F32 R20, R24, R4, R20 ;  /* 0x000000041814723c */ /* 0x004fe20000001814 */
[----:B------:R-:W-:Y:S02]  /*33450*/  IMAD.MOV.U32 R2, RZ, RZ, R8 ;  /* 0x000000ffff027224 */ /* 0x000fe400078e0008 */
[----:B------:R-:W-:Y:S02]  /*33460*/  IMAD.MOV.U32 R3, RZ, RZ, R9 ;  /* 0x000000ffff037224 */ /* 0x000fe400078e0009 */
[----:B---3--:R-:W-:-:S02]  /*33470*/  IMAD.MOV.U32 R12, RZ, RZ, R17 ;  /* 0x000000ffff0c7224 */ /* 0x008fc400078e0011 */
[----:B------:R-:W-:Y:S02]  /*33480*/  IMAD.MOV.U32 R13, RZ, RZ, R16 ;  /* 0x000000ffff0d7224 */ /* 0x000fe400078e0010 */
[----:B------:R-:W2:Y:S01]  /*33490*/  LDL.LU.64 R16, [R1+0x11f0] ;  /* 0x0011f00001107983 */ /* 0x000ea20000300a00 */
[----:B-1----:R-:W2:Y:S02]  /*334a0*/  LDL.LU.64 R18, [R1+0x11f8] ;  /* 0x0011f80001127983 */ /* 0x002ea40000300a00 */
[----:B------:R-:W3:Y:S02]  /*334b0*/  LDL.LU.64 R8, [R1+0x11e0] ;  /* 0x0011e00001087983 */ /* 0x000ee40000300a00 */
[----:B------:R-:W3:Y:S01]  /*334c0*/  LDL.LU.64 R10, [R1+0x11e8] ;  /* 0x0011e800010a7983 */ /* 0x000ee20000300a00 */
[----:B------:R-:W-:Y:S01]  /*334d0*/  STL.64 [R1+0x5c60], R12 ;  /* 0x005c600c01007387 */ /* 0x000fe20000100a00 */
[----:B------:R-:W-:Y:S02]  /*334e0*/  STL [R1+0x5bf4], R2 ;  /* 0x005bf40201007387 */ /* 0x000fe40000100800 */
[----:B------:R-:W-:Y:S05]  /*334f0*/  STL [R1+0x5bf0], R3 ;  /* 0x005bf00301007387 */ /* 0x000fea0000100800 */
[----:B------:R0:W-:Y:S01]  /*33500*/  STL.64 [R1+0x180], R20 ;  /* 0x0001801401007387 */ /* 0x0001e20000100a00 */
[----:B------:R1:W-:Y:S04]  /*33510*/  STL.64 [R1+0x188], R22 ;  /* 0x0001881601007387 */ /* 0x0003e80000100a00 */
[----:B0-----:R-:W4:Y:S01]  /*33520*/  LDL.LU.64 R20, [R1+0x5cb8] ;  /* 0x005cb80001147983 */ /* 0x001f220000300a00 */
[----:B------:R-:W2:Y:S02]  /*33530*/  LDL.LU R12, [R1+0x20] ;  /* 0x00002000010c7983 */ /* 0x000ea40000300800 */
[----:B------:R-:W-:-:S02]  /*33540*/  IMAD.MOV.U32 R13, RZ, RZ, R0 ;  /* 0x000000ffff0d7224 */ /* 0x000fc400078e0000 */
[----:B-1----:R-:W-:Y:S02]  /*33550*/  IMAD.MOV.U32 R22, RZ, RZ, R4 ;  /* 0x000000ffff167224 */ /* 0x002fe400078e0004 */
[----:B------:R-:W-:Y:S02]  /*33560*/  IMAD.MOV.U32 R23, RZ, RZ, R5 ;  /* 0x000000ffff177224 */ /* 0x000fe400078e0005 */
[----:B------:R-:W3:Y:S01]  /*33570*/  LDL.LU.64 R4, [R1+0xf0] ;  /* 0x0000f00001047983 */ /* 0x000ee20000300a00 */
[----:B------:R-:W-:Y:S03]  /*33580*/  STL.64 [R1+0x5c90], R14 ;  /* 0x005c900e01007387 */ /* 0x000fe60000100a00 */
[----:B--2---:R0:W-:Y:S04]  /*33590*/  STL.64 [R1+0x5c88], R12 ;  /* 0x005c880c01007387 */ /* 0x0041e80000100a00 */
[----:B0-----:R-:W2:Y:S04]  /*335a0*/  LDL.LU.64 R12, [R1+0xe0] ;  /* 0x0000e000010c7983 */ /* 0x001ea80000300a00 */
[----:B--2---:R0:W-:Y:S04]  /*335b0*/  STL.64 [R1+0x5ca8], R12 ;  /* 0x005ca80c01007387 */ /* 0x0041e80000100a00 */
[----:B0-----:R-:W2:Y:S01]  /*335c0*/  LDL.64 R12, [R1+0x110] ;  /* 0x00011000010c7983 */ /* 0x001ea20000100a00 */
[----:B------:R-:W-:Y:S02]  /*335d0*/  STL [R1+0x5bfc], R23 ;  /* 0x005bfc1701007387 */ /* 0x000fe40000100800 */
[----:B------:R-:W-:Y:S01]  /*335e0*/  STL [R1+0x5bf8], R22 ;  /* 0x005bf81601007387 */ /* 0x000fe20000100800 */
[----:B--2---:R-:W-:Y:S11]  /*335f0*/  HMMA.16816.F32 R16, R24, R12, R16 ;  /* 0x0000000c1810723c */ /* 0x004ff60000001810 */
[----:B------:R-:W-:Y:S11]  /*33600*/  @!UPT UIADD3 URZ, URZ, URZ, URZ ;  /* 0x0000003f3f3ff290 */ /* 0x000ff6000fffe03f */
[----:B------:R-:W-:Y:S01]  /*33610*/  @!UPT UIADD3 URZ, URZ, URZ, URZ ;  /* 0x0000003f3f3ff290 */ /* 0x000fe2000fffe03f */
[----:B------:R0:W-:Y:S01]  /*33620*/  STL.64 [R1+0x170], R16 ;  /* 0x0001701001007387 */ /* 0x0001e20000100a00 */
[----:B------:R1:W-:Y:S03]  /*33630*/  STL.64 [R1+0x178], R18 ;  /* 0x0001781201007387 */ /* 0x0003e60000100a00 */
[----:B0-----:R-:W3:Y:S01]  /*33640*/  LDL.LU.64 R16, [R1+0x5cb0] ;  /* 0x005cb00001107983 */ /* 0x001ee20000300a00 */
[----:B------:R-:W-:-:S05]  /*33650*/  IMAD.MOV.U32 R3, RZ, RZ, R12 ;  /* 0x000000ffff037224 */ /* 0x000fca00078e000c */
        /* <DEDUP_REMOVED lines=8> */
[----:B------:R-:W2:Y:S01]  /*336e0*/  LDL.LU.64 R14, [R1+0x11d8] ;  /* 0x0011d800010e7983 */ /* 0x000ea20000300a00 */
[----:B------:R-:W3:Y:S01]  /*336f0*/  LDL.LU.64 R16, [R1+0x1040] ;  /* 0x0010400001107983 */ /* 0x000ee20000300a00 */
[----:B-1----:R-:W2:Y:S03]  /*33700*/  LDL.LU.64 R18, [R1+0x1048] ;  /* 0x0010480001127983 */ /* 0x002ea60000300a00 */
[----:B--2---:R-:W-:Y:S01]  /*33710*/  STL.64 [R1+0x5ca0], R18 ;  /* 0x005ca01201007387 */ /* 0x004fe20000100a00 */
[----:B---3--:R0:W-:Y:S03]  /*33720*/  STL.64 [R1+0x5c98], R16 ;  /* 0x005c981001007387 */ /* 0x0081e60000100a00 */
[----:B0-----:R-:W2:Y:S01]  /*33730*/  LDL.LU.64 R16, [R1+0x11c0] ;  /* 0x0011c00001107983 */ /* 0x001ea20000300a00 */
[----:B------:R-:W2:Y:S02]  /*33740*/  LDL.LU.64 R18, [R1+0x11c8] ;  /* 0x0011c80001127983 */ /* 0x000ea40000300a00 */
[----:B------:R-:W3:Y:S02]  /*33750*/  LDL.LU.64 R8, [R1+0x1000] ;  /* 0x0010000001087983 */ /* 0x000ee40000300a00 */
[----:B------:R-:W2:Y:S02]  /*33760*/  LDL.LU.64 R10, [R1+0x1008] ;  /* 0x00100800010a7983 */ /* 0x000ea40000300a00 */
[----:B--2---:R-:W-:Y:S01]  /*33770*/  STL.64 [R1+0x5c40], R10 ;  /* 0x005c400a01007387 */ /* 0x004fe20000100a00 */
[----:B---3--:R0:W-:Y:S03]  /*33780*/  STL.64 [R1+0x5c38], R8 ;  /* 0x005c380801007387 */ /* 0x0081e60000100a00 */
[----:B0-----:R-:W2:Y:S01]  /*33790*/  LDL.LU.64 R8, [R1+0x1010] ;  /* 0x0010100001087983 */ /* 0x001ea20000300a00 */
[----:B------:R-:W3:Y:S01]  /*337a0*/  LDL.LU.64 R10, [R1+0x1018] ;  /* 0x00101800010a7983 */ /* 0x000ee20000300a00 */
[----:B------:R-:W-:Y:S02]  /*337b0*/  HMMA.16816.F32 R12, R24, R4, R12 ;  /* 0x00000004180c723c */ /* 0x000fe4000000180c */
[----:B---3--:R-:W-:Y:S01]  /*337c0*/  STL.64 [R1+0x5c58], R10 ;  /* 0x005c580a01007387 */ /* 0x008fe20000100a00 */
[----:B--2---:R0:W-:Y:S03]  /*337d0*/  STL.64 [R1+0x5c50], R8 ;  /* 0x005c500801007387 */ /* 0x0041e60000100a00 */
[----:B0-----:R-:W2:Y:S01]  /*337e0*/  LDL.LU.64 R8, [R1+0x1020] ;  /* 0x0010200001087983 */ /* 0x001ea20000300a00 */
[----:B------:R-:W3:Y:S03]  /*337f0*/  LDL.LU.64 R10, [R1+0x1028] ;  /* 0x00102800010a7983 */ /* 0x000ee60000300a00 */
[----:B---3--:R-:W-:Y:S01]  /*33800*/  STL.64 [R1+0x5c70], R10 ;  /* 0x005c700a01007387 */ /* 0x008fe20000100a00 */
[----:B--2---:R0:W-:Y:S03]  /*33810*/  STL.64 [R1+0x5c68], R8 ;  /* 0x005c680801007387 */ /* 0x0041e60000100a00 */
[----:B0-----:R-:W2:Y:S01]  /*33820*/  LDL.LU.64 R8, [R1+0x1030] ;  /* 0x0010300001087983 */ /* 0x001ea20000300a00 */
[----:B------:R-:W2:Y:S08]  /*33830*/  LDL.LU.64 R10, [R1+0x1038] ;  /* 0x00103800010a7983 */ /* 0x000eb00000300a00 */
[----:B------:R0:W-:Y:S02]  /*33840*/  STL.64 [R1+0xc0], R12 ;  /* 0x0000c00c01007387 */ /* 0x0001e40000100a00 */
[----:B------:R-:W-:Y:S01]  /*33850*/  STL.64 [R1+0xc8], R14 ;  /* 0x0000c80e01007387 */ /* 0x000fe20000100a00 */
[----:B0-----:R-:W3:Y:S01]  /*33860*/  LDL.LU.64 R12, [R1+0x5ca8] ;  /* 0x005ca800010c7983 */ /* 0x001ee20000300a00 */
[----:B------:R-:W-:-:S02]  /*33870*/  IMAD.MOV.U32 R3, RZ, RZ, R4 ;  /* 0x000000ffff037224 */ /* 0x000fc400078e0004 */
[----:B------:R-:W-:Y:S02]  /*33880*/  IMAD.MOV.U32 R23, RZ, RZ, R5 ;  /* 0x000000ffff177224 */ /* 0x000fe400078e0005 */
[----:B------:R-:W2:Y:S01]  /*33890*/  LDL.LU.64 R4, [R1+0xff0] ;  /* 0x000ff00001047983 */ /* 0x000ea20000300a00 */
[----:B------:R-:W2:Y:S01]  /*338a0*/  LDL.LU.64 R6, [R1+0xff8] ;  /* 0x000ff80001067983 */ /* 0x000ea20000300a00 */
[C---:B---3--:R-:W-:Y:S11]  /*338b0*/  HMMA.16816.F32 R16, R24.reuse, R12, R16 ;  /* 0x0000000c1810723c */ /* 0x048ff60000001810 */
[----:B------:R-:W-:Y:S11]  /*338c0*/  @!UPT UIADD3 URZ, URZ, URZ, URZ ;  /* 0x0000003f3f3ff290 */ /* 0x000ff6000fffe03f */
[----:B------:R-:W-:Y:S01]  /*338d0*/  @!UPT UIADD3 URZ, URZ, URZ, URZ ;  /* 0x0000003f3f3ff290 */ /* 0x000fe2000fffe03f */
[----:B------:R-:W-:Y:S01]  /*338e0*/  STL.64 [R1+0xb0], R16 ;  /* 0x0000b01001007387 */ /* 0x000fe20000100a00 */
[----:B------:R0:W-:Y:S03]  /*338f0*/  STL.64 [R1+0xb8], R18 ;  /* 0x0000b81201007387 */ /* 0x0001e60000100a00 */
[----:B0-----:R-:W4:Y:S01]  /*33900*/  LDL.LU.64 R18, [R1+0x5ca0] ;  /* 0x005ca00001127983 */ /* 0x001f220000300a00 */
[----:B------:R-:W4:Y:S02]  /*33910*/  LDL.LU.64 R16, [R1+0x5c98] ;  /* 0x005c980001107983 */ /* 0x000f240000300a00 */
[----:B------:R-:W-:Y:S02]  /*33920*/  IMAD.MOV.U32 R0, RZ, RZ, R12 ;  /* 0x000000ffff007224 */ /* 0x000fe400078e000c */
[----:B------:R-:W-:Y:S01]  /*33930*/  IMAD.MOV.U32 R28, RZ, RZ, R13 ;  /* 0x000000ffff1c7224 */ /* 0x000fe200078e000d */
[----:B------:R-:W3:Y:S01]  /*33940*/  LDL.LU.64 R14, [R1+0x5c90] ;  /* 0x005c9000010e7983 */ /* 0x000ee20000300a00 */
[----:B------:R-:W2:Y:S01]  /*33950*/  LDL.LU.64 R12, [R1+0x5c88] ;  /* 0x005c8800010c7983 */ /* 0x000ea20000300a00 */
[----:B----4-:R-:W-:Y:S02]  /*33960*/  HMMA.16816.F32 R24, R24, R20, R16 ;  /* 0x000000141818723c */ /* 0x010fe40000001810 */
[----:B------:R-:W2:Y:S01]  /*33970*/  LDL.LU.64 R18, [R1+0x5c80] ;  /* 0x005c800001127983 */ /* 0x000ea20000300a00 */
[----:B------:R-:W2:Y:S11]  /*33980*/  LDL.LU.64 R16, [R1+0x5c78] ;  /* 0x005c780001107983 */ /* 0x000eb60000300a00 */
[----:B------:R-:W-:Y:S09]  /*33990*/  @!UPT UIADD3 URZ, URZ, URZ, URZ ;  /* 0x0000003f3f3ff290 */ /* 0x000ff2000fffe03f */
[----:B------:R3:W-:Y:S02]  /*339a0*/  STL.64 [R1+0xa0], R24 ;  /* 0x0000a01801007387 */ /* 0x0007e40000100a00 */
[----:B---3--:R-:W-:Y:S02]  /*339b0*/  IMAD.MOV.U32 R24, RZ, RZ, R15 ;  /* 0x000000ffff187224 */ /* 0x008fe400078e000f */
[----:B------:R-:W-:Y:S01]  /*339c0*/  IMAD.MOV.U32 R25, RZ, RZ, R14 ;  /* 0x000000ffff197224 */ /* 0x000fe200078e000e */
[----:B------:R-:W-:Y:S01]  /*339d0*/  STL.64 [R1+0xa8], R26 ;  /* 0x0000a81a01007387 */ /* 0x000fe20000100a00 */
[----:B------:R-:W-:Y:S01]  /*339e0*/  STL.64 [R1+0x5b50], R20 ;  /* 0x005b501401007387 */ /* 0x000fe20000100a00 */
        /* <DEDUP_REMOVED lines=28> */
[----:B------:R-:W4:Y:S02]  /*33bb0*/  LDL.LU.64 R8, [R1+0x5c18] ;  /* 0x005c180001087983 */ /* 0x000f240000300a00 */
[----:B---3--:R0:W-:Y:S02]  /*33bc0*/  STL.64 [R1+0x5b38], R14 ;  /* 0x005b380e01007387 */ /* 0x0081e40000100a00 */
[----:B------:R-:W3:Y:S01]  /*33bd0*/  LDL.LU.64 R12, [R1+0xfd0] ;  /* 0x000fd000010c7983 */ /* 0x000ee20000300a00 */
[----:B0-----:R-:W3:Y:S01]  /*33be0*/  LDL.LU.64 R14, [R1+0xfd8] ;  /* 0x000fd800010e7983 */ /* 0x001ee20000300a00 */
[C---:B----4-:R-:W-:Y:S11]  /*33bf0*/  HMMA.16816.F32 R4, R16.reuse, R8, R4 ;  /* 0x000000081004723c */ /* 0x050ff60000001804 */
[----:B------:R-:W-:Y:S11]  /*33c00*/  @!UPT UIADD3 URZ, URZ, URZ, URZ ;  /* 0x0000003f3f3ff290 */ /* 0x000ff6000fffe03f */
[----:B------:R-:W-:Y:S01]  /*33c10*/  @!UPT UIADD3 URZ, URZ, URZ, URZ ;  /* 0x0000003f3f3ff290 */ /* 0x000fe2000fffe03f */
[----:B------:R-:W-:Y:S01]  /*33c20*/  STL.64 [R1+0x50], R4 ;  /* 0x0000500401007387 */ /* 0x000fe20000100a00 */
[----:B------:R0:W-:Y:S03]  /*33c30*/  STL.64 [R1+0x58], R6 ;  /* 0x0000580601007387 */ /* 0x0001e60000100a00 */
[----:B0-----:R-:W4:Y:S01]  /*33c40*/  LDL.LU.64 R6, [R1+0x5c10] ;  /* 0x005c100001067983 */ /* 0x001f220000300a00 */
[----:B------:R-:W3:Y:S02]  /*33c50*/  LDL.LU.64 R4, [R1+0x5c08] ;  /* 0x005c080001047983 */ /* 0x000ee40000300a00 */
[----:B--2---:R0:W-:Y:S02]  /*33c60*/  STL.64 [R1+0x5af8], R10 ;  /* 0x005af80a01007387 */ /* 0x0041e40000100a00 */
[----:B------:R-:W3:Y:S01]  /*33c70*/  LDL.LU.64 R8, [R1+0xfe0] ;  /* 0x000fe00001087983 */ /* 0x000ee20000300a00 */
[----:B0-----:R-:W3:Y:S02]  /*33c80*/  LDL.LU.64 R10, [R1+0xfe8] ;  /* 0x000fe800010a7983 */ /* 0x001ee40000300a00 */
[C---:B---3--:R-:W-:Y:S02]  /*33c90*/  HMMA.16816.F32 R8, R16.reuse, R4, R8 ;  /* 0x000000041008723c */ /* 0x048fe40000001808 */
[----:B----4-:R-:W-:Y:S11]  /*33ca0*/  STL.64 [R1+0x5bd8], R6 ;  /* 0x005bd80601007387 */ /* 0x010ff60000100a00 */
[----:B------:R-:W-:Y:S10]  /*33cb0*/  @!UPT UIADD3 URZ, URZ, URZ, URZ ;  /* 0x0000003f3f3ff290 */ /* 0x000ff4000fffe03f */
[----:B------:R-:W-:Y:S01]  /*33cc0*/  STL.64 [R1+0x40], R8 ;  /* 0x0000400801007387 */ /* 0x000fe20000100a00 */
[----:B------:R0:W-:Y:S03]  /*33cd0*/  STL.64 [R1+0x48], R10 ;  /* 0x0000480a01007387 */ /* 0x0001e60000100a00 */
[----:B0-----:R-:W2:Y:S01]  /*33ce0*/  LDL.64 R10, [R1+0x8] ;  /* 0x00000800010a7983 */ /* 0x001ea20000100a00 */
[----:B------:R-:W-:Y:S03]  /*33cf0*/  HMMA.16816.F32 R4, R16, R24, R12 ;  /* 0x000000181004723c */ /* 0x000fe6000000180c */
[----:B--2---:R0:W-:Y:S11]  /*33d00*/  STL.64 [R1+0x5b00], R10 ;  /* 0x005b000a01007387 */ /* 0x0041f60000100a00 */
[----:B------:R-:W-:Y:S09]  /*33d10*/  @!UPT UIADD3 URZ, URZ, URZ, URZ ;  /* 0x0000003f3f3ff290 */ /* 0x000ff2000fffe03f */
[----:B------:R-:W-:Y:S02]  /*33d20*/  STL.64 [R1+0xfd0], R4 ;  /* 0x000fd00401007387 */ /* 0x000fe40000100a00 */
[----:B------:R-:W-:Y:S01]  /*33d30*/  STL.64 [R1+0xfd8], R6 ;  /* 0x000fd80601007387 */ /* 0x000fe20000100a00 */
[----:B0-----:R-:W2:Y:S01]  /*33d40*/  LDL.64 R10, [R1+0x18] ;  /* 0x00001800010a7983 */ /* 0x001ea20000100a00 */
[----:B------:R-:W-:-:S03]  /*33d50*/  IMAD.MOV.U32 R20, RZ, RZ, R29 ;  /* 0x000000ffff147224 */ /* 0x000fc600078e001d */
[----:B--2---:R0:W-:Y:S04]  /*33d60*/  STL.64 [R1+0x5b08], R10 ;  /* 0x005b080a01007387 */ /* 0x0041e80000100a00 */
[----:B0-----:R-:W2:Y:S04]  /*33d70*/  LDL R10, [R1+0x28] ;  /* 0x00002800010a7983 */ /* 0x001ea80000100800 */
[----:B------:R-:W2:Y:S01]  /*33d80*/  LDL R11, [R1+0x2c] ;  /* 0x00002c00010b7983 */ /* 0x000ea20000100800 */
[----:B------:R-:W3:Y:S02]  /*33d90*/  LDL.LU R29, [R1+0x5c04] ;  /* 0x005c0400011d7983 */ /* 0x000ee40000300800 */
[----:B------:R-:W4:Y:S02]  /*33da0*/  LDL.LU R21, [R1+0x144] ;  /* 0x0001440001157983 */ /* 0x000f240000300800 */
[----:B------:R-:W-:-:S02]  /*33db0*/  IMAD.MOV.U32 R8, RZ, RZ, R3 ;  /* 0x000000ffff087224 */ /* 0x000fc400078e0003 */
[----:B------:R-:W-:Y:S01]  /*33dc0*/  IMAD.MOV.U32 R9, RZ, RZ, R23 ;  /* 0x000000ffff097224 */ /* 0x000fe200078e0017 */
[----:B--2---:R-:W-:Y:S01]  /*33dd0*/  STL.64 [R1+0x5b58], R10 ;  /* 0x005b580a01007387 */ /* 0x004fe20000100a00 */
[----:B------:R-:W2:Y:S03]  /*33de0*/  LDL.LU R3, [R1+0x5c00] ;  /* 0x005c000001037983 */ /* 0x000ea60000300800 */
[----:B---3--:R-:W0:Y:S01]  /*33df0*/  LDSM.16.MT88.4 R24, [R29+0x4080] ;  /* 0x004080001d18783b */ /* 0x008e220000004200 */
[----:B------:R-:W3:Y:S02]  /*33e00*/  LDL.LU R23, [R1+0x5bfc] ;  /* 0x005bfc0001177983 */ /* 0x000ee40000300800 */
[----:B------:R-:W3:Y:S02]  /*33e10*/  LDL.LU.64 R4, [R1+0xfc0] ;  /* 0x000fc00001047983 */ /* 0x000ee40000300a00 */
[----:B------:R-:W3:Y:S01]  /*33e20*/  LDL.LU.64 R6, [R1+0xfc8] ;  /* 0x000fc80001067983 */ /* 0x000ee20000300a00 */
[----:B------:R1:W-:Y:S02]  /*33e30*/  STL.64 [R1+0x5b70], R8 ;  /* 0x005b700801007387 */ /* 0x0003e40000100a00 */
[----:B-1----:R-:W-:-:S02]  /*33e40*/  IMAD.MOV.U32 R8, RZ, RZ, R22 ;  /* 0x000000ffff087224 */ /* 0x002fc400078e0016 */
[----:B------:R-:W-:Y:S01]  /*33e50*/  IMAD.MOV.U32 R9, RZ, RZ, R2 ;  /* 0x000000ffff097224 */ /* 0x000fe200078e0002 */
[----:B0-----:R-:W-:Y:S01]  /*33e60*/  STL.64 [R1+0x59f8], R26 ;  /* 0x0059f81a01007387 */ /* 0x001fe20000100a00 */
[----:B------:R0:W-:Y:S03]  /*33e70*/  STL.64 [R1+0x59f0], R24 ;  /* 0x0059f01801007387 */ /* 0x0001e60000100a00 */
[----:B0-----:R-:W3:Y:S01]  /*33e80*/  LDL.LU R24, [R1+0x15f0] ;  /* 0x0015f00001187983 */ /* 0x001ee20000300800 */
[----:B------:R-:W3:Y:S02]  /*33e90*/  LDL.LU R25, [R1+0x15f4] ;  /* 0x0015f40001197983 */ /* 0x000ee40000300800 */
[----:B------:R-:W3:Y:S02]  /*33ea0*/  LDL.LU R26, [R1+0x15f8] ;  /* 0x0015f800011a7983 */ /* 0x000ee40000300800 */
[----:B------:R-:W3:Y:S01]  /*33eb0*/  LDL.LU R27, [R1+0x15fc] ;  /* 0x0015fc00011b7983 */ /* 0x000ee20000300800 */
[----:B------:R-:W3:Y:S01]  /*33ec0*/  LDL.LU R22, [R1+0x5bf8] ;  /* 0x005bf80001167983 */ /* 0x000ee20000300800 */
[----:B------:R-:W3:Y:S02]  /*33ed0*/  LDL.LU R2, [R1+0x5bf4] ;  /* 0x005bf40001027983 */ /* 0x000ee40000300800 */
[----:B------:R-:W4:Y:S02]  /*33ee0*/  LDL.LU.64 R12, [R1+0xfb0] ;  /* 0x000fb000010c7983 */ /* 0x000f240000300a00 */
[----:B------:R-:W4:Y:S01]  /*33ef0*/  LDL.LU.64 R14, [R1+0xfb8] ;  /* 0x000fb800010e7983 */ /* 0x000f220000300a00 */
[----:B------:R2:W-:Y:S02]  /*33f00*/  STL.64 [R1+0x5b88], R8 ;  /* 0x005b880801007387 */ /* 0x0005e40000100a00 */
[----:B--2---:R-:W-:-:S02]  /*33f10*/  IMAD.MOV.U32 R8, RZ, RZ, R3 ;  /* 0x000000ffff087224 */ /* 0x004fc400078e0003 */
[----:B------:R-:W2:Y:S01]  /*33f20*/  LDL.LU R3, [R1+0x5bf0] ;  /* 0x005bf00001037983 */ /* 0x000ea20000300800 */
[----:B------:R-:W2:Y:S03]  /*33f30*/  LDL.LU R9, [R1+0x114] ;  /* 0x0001140001097983 */ /* 0x000ea60000300800 */
[----:B--2---:R3:W-:Y:S02]  /*33f40*/  STL.64 [R1+0x5ba8], R8 ;  /* 0x005ba80801007387 */ /* 0x0047e40000100a00 */
[----:B---3--:R-:W-:Y:S02]  /*33f50*/  IMAD.MOV.U32 R8, RZ, RZ, R22 ;  /* 0x000000ffff087224 */ /* 0x008fe400078e0016 */
[----:B------:R-:W-:Y:S01]  /*33f60*/  IMAD.MOV.U32 R9, RZ, RZ, R23 ;  /* 0x000000ffff097224 */ /* 0x000fe200078e0017 */
[----:B------:R-:W2:Y:S01]  /*33f70*/  LDL.LU R22, [R1+0x5bec] ;  /* 0x005bec0001167983 */ /* 0x000ea20000300800 */
[----:B------:R-:W3:Y:S03]  /*33f80*/  LDL.LU R23, [R1+0x5be8] ;  /* 0x005be80001177983 */ /* 0x000ee60000300800 */
[----:B------:R0:W-:Y:S02]  /*33f90*/  STL.64 [R1+0x5bc0], R8 ;  /* 0x005bc00801007387 */ /* 0x0001e40000100a00 */
[----:B0-----:R-:W-:-:S02]  /*33fa0*/  IMAD.MOV.U32 R8, RZ, RZ, R2 ;  /* 0x000000ffff087224 */ /* 0x001fc400078e0002 */
[----:B------:R-:W-:Y:S01]  /*33fb0*/  IMAD.MOV.U32 R9, RZ, RZ, R3 ;  /* 0x000000ffff097224 */ /* 0x000fe200078e0003 */
[----:B------:R-:W2:Y:S01]  /*33fc0*/  LDL.LU R2, [R1+0x5be4] ;  /* 0x005be40001027983 */ /* 0x000ea20000300800 */
[----:B------:R-:W2:Y:S02]  /*33fd0*/  LDL.LU R3, [R1+0x5be0] ;  /* 0x005be00001037983 */ /* 0x000ea40000300800 */
[----:B------:R-:W-:Y:S02]  /*33fe0*/  STL.64 [R1+0x5b18], R26 ;  /* 0x005b181a01007387 */ /* 0x000fe40000100a00 */
[----:B------:R0:W-:Y:S02]  /*33ff0*/  STL.64 [R1+0x5b10], R24 ;  /* 0x005b101801007387 */ /* 0x0001e40000100a00 */
[----:B0-----:R-:W2:Y:S01]  /*34000*/  LDL.LU R24, [R1+0x1580] ;  /* 0x0015800001187983 */ /* 0x001ea20000300800 */
[----:B------:R-:W2:Y:S02]  /*34010*/  LDL.LU R25, [R1+0x1584] ;  /* 0x0015840001197983 */ /* 0x000ea40000300800 */
[----:B------:R-:W2:Y:S02]  /*34020*/  LDL.LU R26, [R1+0x1588] ;  /* 0x00158800011a7983 */ /* 0x000ea40000300800 */
[----:B------:R-:W2:Y:S01]  /*34030*/  LDL.LU R27, [R1+0x158c] ;  /* 0x00158c00011b7983 */ /* 0x000ea20000300800 */
[----:B----4-:R-:W-:Y:S01]  /*34040*/  HMMA.16816.F32 R12, R16, R20, R12 ;  /* 0x00000014100c723c */ /* 0x010fe2000000180c */
[----:B--2---:R-:W-:Y:S01]  /*34050*/  STL.64 [R1+0x5b68], R26 ;  /* 0x005b681a01007387 */ /* 0x004fe20000100a00 */
[----:B------:R3:W-:Y:S02]  /*34060*/  STL.64 [R1+0x5b60], R24 ;  /* 0x005b601801007387 */ /* 0x0007e40000100a00 */
[----:B---3--:R-:W-:-:S02]  /*34070*/  IMAD.MOV.U32 R24, RZ, RZ, R23 ;  /* 0x000000ffff187224 */ /* 0x008fc400078e0017 */
[----:B------:R-:W-:-:S07]  /*34080*/  IMAD.MOV.U32 R25, RZ, RZ, R22 ;  /* 0x000000ffff197224 */ /* 0x000fce00078e0016 */
[----:B------:R-:W-:Y:S01]  /*34090*/  HMMA.16816.F32 R24, R16, R24, R4 ;  /* 0x000000181018723c */ /* 0x000fe20000001804 */
[----:B------:R-:W2:Y:S11]  /*340a0*/  LDL.LU.64 R6, [R1+0x5bd8] ;  /* 0x005bd80001067983 */ /* 0x000eb60000300a00 */
[----:B------:R-:W-:Y:S11]  /*340b0*/  @!UPT UIADD3 URZ, URZ, URZ, URZ ;  /* 0x0000003f3f3ff290 */ /* 0x000ff6000fffe03f */
[----:B------:R0:W-:Y:S01]  /*340c0*/  STL.64 [R1+0x16a0], R24 ;  /* 0x0016a01801007387 */ /* 0x0001e20000100a00 */
[----:B------:R1:W-:Y:S02]  /*340d0*/  STL.64 [R1+0x16a8], R26 ;  /* 0x0016a81a01007387 */ /* 0x0003e40000100a00 */
[----:B------:R-:W-:Y:S01]  /*340e0*/  STL.64 [R1+0x1670], R12 ;  /* 0x0016700c01007387 */ /* 0x000fe20000100a00 */
[----:B0-----:R-:W3:Y:S01]  /*340f0*/  LDL.LU.64 R24, [R1+0xee0] ;  /* 0x000ee00001187983 */ /* 0x001ee20000300a00 */
[----:B-1----:R-:W4:Y:S03]  /*34100*/  LDL.LU.64 R26, [R1+0xee8] ;  /* 0x000ee800011a7983 */ /* 0x002f260000300a00 */
        /* <DEDUP_REMOVED lines=16> */
[----:B------:R-:W-:-:S02]  /*34210*/  IMAD.MOV.U32 R4, RZ, RZ, R15 ;  /* 0x000000ffff047224 */ /* 0x000fc400078e000f */
[----:B------:R-:W-:Y:S01]  /*34220*/  IMAD.MOV.U32 R5, RZ, RZ, R14 ;  /* 0x000000ffff057224 */ /* 0x000fe200078e000e */
[----:B------:R-:W4:Y:S01]  /*34230*/  LDL.LU.64 R20, [R1+0xec0] ;  /* 0x000ec00001147983 */ /* 0x000f220000300a00 */
[----:B------:R-:W4:Y:S02]  /*34240*/  LDL.LU.64 R22, [R1+0xec8] ;  /* 0x000ec80001167983 */ /* 0x000f240000300a00 */
[----:B------:R-:W2:Y:S02]  /*34250*/  LDL.LU.64 R12, [R1+0xe80] ;  /* 0x000e8000010c7983 */ /* 0x000ea40000300a00 */
[----:B------:R-:W2:Y:S01]  /*34260*/  LDL.LU.64 R14, [R1+0xe88] ;  /* 0x000e8800010e7983 */ /* 0x000ea20000300a00 */
[----:B------:R-:W-:Y:S01]  /*34270*/  STL [R1+0x4938], R4 ;  /* 0x0049380401007387 */ /* 0x000fe20000100800 */
[----:B------:R-:W-:Y:S01]  /*34280*/  STL [R1+0x4934], R5 ;  /* 0x0049340501007387 */ /* 0x000fe20000100800 */
[C---:B---3--:R-:W-:Y:S02]  /*34290*/  HMMA.16816.F32 R8, R16.reuse, R8, R24 ;  /* 0x000000081008723c */ /* 0x048fe40000001818 */
[----:B------:R-:W3:Y:S01]  /*342a0*/  LDL.LU.64 R26, [R1+0x5bd0] ;  /* 0x005bd000011a7983 */ /* 0x000ee20000300a00 */
[----:B------:R-:W3:Y:S11]  /*342b0*/  LDL.LU.64 R24, [R1+0x5bc8] ;  /* 0x005bc80001187983 */ /* 0x000ef60000300a00 */
[----:B------:R-:W-:Y:S09]  /*342c0*/  @!UPT UIADD3 URZ, URZ, URZ, URZ ;  /* 0x0000003f3f3ff290 */ /* 0x000ff2000fffe03f */
[----:B------:R0:W-:Y:S01]  /*342d0*/  STL.64 [R1+0x1650], R8 ;  /* 0x0016500801007387 */ /* 0x0001e20000100a00 */
[----:B------:R3:W-:Y:S03]  /*342e0*/  STL.64 [R1+0x1658], R10 ;  /* 0x0016580a01007387 */ /* 0x0007e60000100a00 */
[----:B0-----:R-:W3:Y:S02]  /*342f0*/  LDL.LU.64 R8, [R1+0x5bc0] ;  /* 0x005bc00001087983 */ /* 0x001ee40000300a00 */
[----:B---3--:R-:W-:Y:S02]  /*34300*/  HMMA.16816.F32 R8, R16, R8, R24 ;  /* 0x000000081008723c */ /* 0x008fe40000001818 */
[----:B------:R-:W3:Y:S01]  /*34310*/  LDL.LU.64 R26, [R1+0x5bb8] ;  /* 0x005bb800011a7983 */ /* 0x000ee20000300a00 */
[----:B------:R-:W3:Y:S11]  /*34320*/  LDL.LU.64 R24, [R1+0x5bb0] ;  /* 0x005bb00001187983 */ /* 0x000ef60000300a00 */
[----:B------:R-:W-:Y:S09]  /*34330*/  @!UPT UIADD3 URZ, URZ, URZ, URZ ;  /* 0x0000003f3f3ff290 */ /* 0x000ff2000fffe03f */
[----:B------:R0:W-:Y:S04]  /*34340*/  STL.64 [R1+0x1630], R8 ;  /* 0x0016300801007387 */ /* 0x0001e80000100a00 */
[----:B0-----:R-:W3:Y:S01]  /*34350*/  LDL.LU.64 R8, [R1+0x5ba8] ;  /* 0x005ba80001087983 */ /* 0x001ee20000300a00 */
[----:B------:R-:W-:Y:S02]  /*34360*/  IMAD.MOV.U32 R4, RZ, RZ, R10 ;  /* 0x000000ffff047224 */ /* 0x000fe400078e000a */
[----:B------:R-:W-:-:S05]  /*34370*/  IMAD.MOV.U32 R5, RZ, RZ, R11 ;  /* 0x000000ffff057224 */ /* 0x000fca00078e000b */
[----:B------:R-:W-:Y:S01]  /*34380*/  STL [R1+0x4940], R5 ;  /* 0x0049400501007387 */ /* 0x000fe20000100800 */
[----:B------:R0:W-:Y:S02]  /*34390*/  STL [R1+0x493c], R4 ;  /* 0x00493c0401007387 */ /* 0x0001e40000100800 */
[----:B--2---:R-:W-:Y:S02]  /*343a0*/  STL.64 [R1+0x5ac8], R6 ;  /* 0x005ac80601007387 */ /* 0x004fe40000100a00 */
[----:B0-----:R-:W-:Y:S02]  /*343b0*/  IMAD.MOV.U32 R4, RZ, RZ, R0 ;  /* 0x000000ffff047224 */ /* 0x001fe400078e0000 */
[----:B------:R-:W2:Y:S01]  /*343c0*/  LDL.LU R0, [R1+0x5ba0] ;  /* 0x005ba00001007983 */ /* 0x000ea20000300800 */
[C---:B---3--:R-:W-:Y:S03]  /*343d0*/  HMMA.16816.F32 R8, R16.reuse, R8, R24 ;  /* 0x000000081008723c */ /* 0x048fe60000001818 */
[----:B------:R-:W3:Y:S01]  /*343e0*/  LDL.LU.64 R26, [R1+0x5b98] ;  /* 0x005b9800011a7983 */ /* 0x000ee20000300a00 */
[----:B------:R-:W3:Y:S11]  /*343f0*/  LDL.LU.64 R24, [R1+0x5b90] ;  /* 0x005b900001187983 */ /* 0x000ef60000300a00 */
[----:B------:R-:W-:Y:S08]  /*34400*/  @!UPT UIADD3 URZ, URZ, URZ, URZ ;  /* 0x0000003f3f3ff290 */ /* 0x000ff0000fffe03f */
[----:B------:R0:W-:Y:S01]  /*34410*/  STL.64 [R1+0x1610], R8 ;  /* 0x0016100801007387 */ /* 0x0001e20000100a00 */
[----:B------:R3:W-:Y:S03]  /*34420*/  STL.64 [R1+0x1618], R10 ;  /* 0x0016180a01007387 */ /* 0x0007e60000100a00 */
[----:B0-----:R-:W3:Y:S02]  /*34430*/  LDL.LU.64 R8, [R1+0x5b88] ;  /* 0x005b880001087983 */ /* 0x001ee40000300a00 */
[----:B---3--:R-:W-:Y:S02]  /*34440*/  HMMA.16816.F32 R8, R16, R8, R24 ;  /* 0x000000081008723c */ /* 0x008fe40000001818 */
[----:B------:R-:W3:Y:S01]  /*34450*/  LDL.LU.64 R26, [R1+0x5b80] ;  /* 0x005b8000011a7983 */ /* 0x000ee20000300a00 */
[----:B------:R-:W3:Y:S11]  /*34460*/  LDL.LU.64 R24, [R1+0x5b78] ;  /* 0x005b780001187983 */ /* 0x000ef60000300a00 */
[----:B------:R-:W-:Y:S09]  /*34470*/  @!UPT UIADD3 URZ, URZ, URZ, URZ ;  /* 0x0000003f3f3ff290 */ /* 0x000ff2000fffe03f */
[----:B------:R0:W-:Y:S01]  /*34480*/  STL.64 [R1+0x1600], R8 ;  /* 0x0016000801007387 */ /* 0x0001e20000100a00 */
[----:B------:R3:W-:Y:S03]  /*34490*/  STL.64 [R1+0x1608], R10 ;  /* 0x0016080a01007387 */ /* 0x0007e60000100a00 */
[----:B0-----:R-:W3:Y:S01]  /*344a0*/  LDL.LU.64 R8, [R1+0x5b70] ;  /* 0x005b700001087983 */ /* 0x001ee20000300a00 */
[----:B------:R-:W-:-:S07]  /*344b0*/  IMAD.MOV.U32 R5, RZ, RZ, R28 ;  /* 0x000000ffff057224 */ /* 0x000fce00078e001c */
[C---:B----4-:R-:W-:Y:S08]  /*344c0*/  HMMA.16816.F32 R4, R16.reuse, R4, R20 ;  /* 0x000000041004723c */ /* 0x050ff00000001814 */
[----:B---3--:R-:W-:Y:S01]  /*344d0*/  HMMA.16816.F32 R8, R16, R8, R24 ;  /* 0x000000081008723c */ /* 0x008fe20000001818 */
[----:B------:R-:W3:Y:S01]  /*344e0*/  LDL.LU.64 R26, [R1+0x5b68] ;  /* 0x005b6800011a7983 */ /* 0x000ee20000300a00 */
[----:B------:R-:W3:Y:S11]  /*344f0*/  LDL.LU.64 R24, [R1+0x5b60] ;  /* 0x005b600001187983 */ /* 0x000ef60000300a00 */
[----:B------:R-:W-:Y:S10]  /*34500*/  @!UPT UIADD3 URZ, URZ, URZ, URZ ;  /* 0x0000003f3f3ff290 */ /* 0x000ff4000fffe03f */
[----:B------:R-:W-:Y:S01]  /*34510*/  STL.64 [R1+0x15e0], R8 ;  /* 0x0015e00801007387 */ /* 0x000fe20000100a00 */
[----:B------:R0:W-:Y:S03]  /*34520*/  STL.64 [R1+0x15e8], R10 ;  /* 0x0015e80a01007387 */ /* 0x0001e60000100a00 */
[----:B0-----:R-:W3:Y:S01]  /*34530*/  LDL.LU.64 R10, [R1+0x5b58] ;  /* 0x005b5800010a7983 */ /* 0x001ee20000300a00 */
[----:B------:R-:W4:Y:S02]  /*34540*/  LDL.LU.64 R20, [R1+0x5b50] ;  /* 0x005b500001147983 */ /* 0x000f240000300a00 */
[----:B------:R0:W-:Y:S02]  /*34550*/  STL.64 [R1+0x15c0], R4 ;  /* 0x0015c00401007387 */ /* 0x0001e40000100a00 */
[----:B------:R1:W-:Y:S01]  /*34560*/  STL.64 [R1+0x15c8], R6 ;  /* 0x0015c80601007387 */ /* 0x0003e20000100a00 */
[----:B0-----:R-:W3:Y:S01]  /*34570*/  LDL.LU R4, [R1+0x1680] ;  /* 0x0016800001047983 */ /* 0x001ee20000300800 */
[----:B--2---:R-:W-:-:S02]  /*34580*/  IMAD.MOV.U32 R5, RZ, RZ, R0 ;  /* 0x000000ffff057224 */ /* 0x004fc400078e0000 */
[----:B------:R-:W2:Y:S02]  /*34590*/  LDL.LU R0, [R1+0x5b48] ;  /* 0x005b480001007983 */ /* 0x000ea40000300800 */
[----:B-1----:R-:W-:Y:S02]  /*345a0*/  IMAD.MOV.U32 R6, RZ, RZ, R3 ;  /* 0x000000ffff067224 */ /* 0x002fe400078e0003 */
[----:B------:R-:W-:Y:S01]  /*345b0*/  IMAD.MOV.U32 R7, RZ, RZ, R2 ;  /* 0x000000ffff077224 */ /* 0x000fe200078e0002 */
[----:B------:R-:W2:Y:S01]  /*345c0*/  LDL.LU R3, [R1+0x5b44] ;  /* 0x005b440001037983 */ /* 0x000ea20000300800 */
[----:B------:R-:W2:Y:S01]  /*345d0*/  LDL.LU R2, [R1+0x5b40] ;  /* 0x005b400001027983 */ /* 0x000ea20000300800 */
[----:B----4-:R-:W-:Y:S02]  /*345e0*/  HMMA.16816.F32 R16, R16, R20, R12 ;  /* 0x000000141010723c */ /* 0x010fe4000000180c */
[----:B------:R-:W4:Y:S01]  /*345f0*/  LDL.LU.64 R14, [R1+0x5b38] ;  /* 0x005b3800010e7983 */ /* 0x000f220000300a00 */
[----:B------:R-:W3:Y:S02]  /*34600*/  LDL.LU.64 R22, [R1+0x5b30] ;  /* 0x005b300001167983 */ /* 0x000ee40000300a00 */
[----:B------:R-:W3:Y:S11]  /*34610*/  LDL.LU.64 R20, [R1+0x5b28] ;  /* 0x005b280001147983 */ /* 0x000ef60000300a00 */
[----:B------:R-:W-:Y:S08]  /*34620*/  @!UPT UIADD3 URZ, URZ, URZ, URZ ;  /* 0x0000003f3f3ff290 */ /* 0x000ff0000fffe03f */
[----:B------:R-:W-:Y:S01]  /*34630*/  IMAD.MOV.U32 R13, RZ, RZ, R19 ;  /* 0x000000ffff0d7224 */ /* 0x000fe200078e0013 */
[----:B------:R4:W-:Y:S01]  /*34640*/  STL.64 [R1+0xf10], R16 ;  /* 0x000f101001007387 */ /* 0x0009e20000100a00 */
[----:B------:R-:W-:Y:S01]  /*34650*/  STL [R1+0xf18], R18 ;  /* 0x000f181201007387 */ /* 0x000fe20000100800 */
[----:B---3--:R-:W-:Y:S01]  /*34660*/  HMMA.16816.F32 R8, R20, R10, R24 ;  /* 0x0000000a1408723c */ /* 0x008fe20000001818 */
[----:B----4-:R-:W-:Y:S02]  /*34670*/  IMAD.MOV.U32 R16, RZ, RZ, R14 ;  /* 0x000000ffff107224 */ /* 0x010fe400078e000e */
[----:B------:R-:W3:Y:S01]  /*34680*/  LDL.LU R14, [R1+0x5b20] ;  /* 0x005b2000010e7983 */ /* 0x000ee20000300800 */
[----:B------:R-:W-:Y:S02]  /*34690*/  STL [R1+0x49e0], R13 ;  /* 0x0049e00d01007387 */ /* 0x000fe40000100800 */
[----:B------:R-:W4:Y:S02]  /*346a0*/  LDL.LU.64 R26, [R1+0x5b18] ;  /* 0x005b1800011a7983 */ /* 0x000f240000300a00 */
[----:B------:R-:W4:Y:S11]  /*346b0*/  LDL.LU.64 R24, [R1+0x5b10] ;  /* 0x005b100001187983 */ /* 0x000f360000300a00 */
[----:B------:R-:W-:Y:S04]  /*346c0*/  @!UPT UIADD3 URZ, URZ, URZ, URZ ;  /* 0x0000003f3f3ff290 */ /* 0x000fe8000fffe03f */
[----:B------:R-:W-:Y:S01]  /*346d0*/  STL.64 [R1+0xf30], R8 ;  /* 0x000f300801007387 */ /* 0x000fe20000100a00 */
[----:B------:R0:W-:Y:S03]  /*346e0*/  STL.64 [R1+0xf38], R10 ;  /* 0x000f380a01007387 */ /* 0x0001e60000100a00 */
[----:B0-----:R-:W3:Y:S01]  /*346f0*/  LDL.LU.64 R10, [R1+0x5b08] ;  /* 0x005b0800010a7983 */ /* 0x001ee20000300a00 */
[----:B--2---:R-:W-:Y:S02]  /*34700*/  IMAD.MOV.U32 R17, RZ, RZ, R3 ;  /* 0x000000ffff117224 */ /* 0x004fe400078e0003 */
[----:B------:R-:W-:Y:S02]  /*34710*/  IMAD.MOV.U32 R18, RZ, RZ, R2 ;  /* 0x000000ffff127224 */ /* 0x000fe400078e0002 */
[----:B------:R-:W-:-:S07]  /*34720*/  IMAD.MOV.U32 R19, RZ, RZ, R0 ;  /* 0x000000ffff137224 */ /* 0x000fce00078e0000 */
[----:B---3--:R-:W-:Y:S01]  /*34730*/  HMMA.16816.F32 R16, R20, R10, R16 ;  /* 0x0000000a1410723c */ /* 0x008fe20000001810 */
[----:B------:R-:W-:Y:S02]  /*34740*/  IMAD.MOV.U32 R28, RZ, RZ, R10 ;  /* 0x000000ffff1c7224 */ /* 0x000fe400078e000a */
[----:B------:R-:W-:Y:S02]  /*34750*/  IMAD.MOV.U32 R13, RZ, RZ, R11 ;  /* 0x000000ffff0d7224 */ /* 0x000fe400078e000b */
[----:B------:R-:W4:Y:S11]  /*34760*/  LDL.LU.64 R10, [R1+0x5b00] ;  /* 0x005b0000010a7983 */ /* 0x000f360000300a00 */
[----:B------:R-:W-:Y:S07]  /*34770*/  @!UPT UIADD3 URZ, URZ, URZ, URZ ;  /* 0x0000003f3f3ff290 */ /* 0x000fee000fffe03f */
[----:B------:R-:W-:Y:S01]  /*34780*/  STL.64 [R1+0xf70], R16 ;  /* 0x000f701001007387 */ /* 0x000fe20000100a00 */
[----:B------:R4:W-:Y:S02]  /*34790*/  STL [R1+0xf78], R18 ;  /* 0x000f781201007387 */ /* 0x0009e40000100800 */
[----:B------:R-:W-:-:S05]  /*347a0*/  IMAD.MOV.U32 R0, RZ, RZ, R19 ;  /* 0x000000ffff007224 */ /* 0x000fca00078e0013 */
[----:B------:R0:W-:Y:S01]  /*347b0*/  STL [R1+0x4930], R0 ;  /* 0x0049300001007387 */ /* 0x0001e20000100800 */
[----:B----4-:R-:W-:Y:S01]  /*347c0*/  HMMA.16816.F32 R16, R20, R10, R24 ;  /* 0x0000000a1410723c */ /* 0x010fe20000001818 */
[----:B0-----:R-:W-:-:S06]  /*347d0*/  IMAD.MOV.U32 R0, RZ, RZ, R11 ;  /* 0x000000ffff007224 */ /* 0x001fcc00078e000b */
[----:B------:R-:W-:Y:S02]  /*347e0*/  IMAD.MOV.U32 R24, RZ, RZ, R10 ;  /* 0x000000ffff187224 */ /* 0x000fe400078e000a */
[----:B------:R-:W2:Y:S11]  /*347f0*/  LDL.LU.64 R10, [R1+0x5af8] ;  /* 0x005af800010a7983 */ /* 0x000eb60000300a00 */
[----:B------:R-:W-:Y:S03]  /*34800*/  @!UPT UIADD3 URZ, URZ, URZ, URZ ;  /* 0x0000003f3f3ff290 */ /* 0x000fe6000fffe03f */
[----:B------:R-:W-:Y:S01]  /*34810*/  STL.64 [R1+0xfa0], R16 ;  /* 0x000fa01001007387 */ /* 0x000fe20000100a00 */
[----:B------:R0:W-:Y:S02]  /*34820*/  STL [R1+0x5a18], R24 ;  /* 0x005a181801007387 */ /* 0x0001e40000100800 */
[----:B0-----:R-:W-:Y:S02]  /*34830*/  IMAD.MOV.U32 R24, RZ, RZ, R15 ;  /* 0x000000ffff187224 */ /* 0x001fe400078e000f */
[----:B------:R-:W3:Y:S01]  /*34840*/  LDL.LU R15, [R1+0x5af0] ;  /* 0x005af000010f7983 */ /* 0x000ee20000300800 */
[----:B------:R-:W4:Y:S02]  /*34850*/  LDL.LU R25, [R1+0x1504] ;  /* 0x0015040001197983 */ /* 0x000f240000300800 */
[----:B--2---:R-:W-:Y:S02]  /*34860*/  IMAD.MOV.U32 R26, RZ, RZ, R10 ;  /* 0x000000ffff1a7224 */ /* 0x004fe400078e000a */
[----:B------:R-:W-:Y:S01]  /*34870*/  IMAD.MOV.U32 R27, RZ, RZ, R11 ;  /* 0x000000ffff1b7224 */ /* 0x000fe200078e000b */
[----:B------:R-:W2:Y:S01]  /*34880*/  LDL.LU R10, [R1+0x5aec] ;  /* 0x005aec00010a7983 */ /* 0x000ea20000300800 */
[----:B------:R-:W2:Y:S03]  /*34890*/  LDL.LU R11, [R1+0x5ae8] ;  /* 0x005ae800010b7983 */ /* 0x000ea60000300800 */
[----:B------:R0:W-:Y:S02]  /*348a0*/  STL.64 [R1+0x5a28], R26 ;  /* 0x005a281a01007387 */ /* 0x0001e40000100a00 */
[----:B0-----:R-:W-:-:S02]  /*348b0*/  IMAD.MOV.U32 R26, RZ, RZ, R14 ;  /* 0x000000ffff1a7224 */ /* 0x001fc400078e000e */
[----:B---3--:R-:W-:Y:S01]  /*348c0*/  IMAD.MOV.U32 R27, RZ, RZ, R15 ;  /* 0x000000ffff1b7224 */ /* 0x008fe200078e000f */
[----:B----4-:R-:W-:Y:S01]  /*348d0*/  STL.64 [R1+0x5a20], R24 ;  /* 0x005a201801007387 */ /* 0x010fe20000100a00 */
[----:B------:R-:W3:Y:S02]  /*348e0*/  LDL.LU R14, [R1+0x5ae4] ;  /* 0x005ae400010e7983 */ /* 0x000ee40000300800 */
[----:B------:R-:W3:Y:S01]  /*348f0*/  LDL.LU R15, [R1+0x5ae0] ;  /* 0x005ae000010f7983 */ /* 0x000ee20000300800 */
[----:B------:R0:W-:Y:S04]  /*34900*/  STL.64 [R1+0x5a38], R26 ;  /* 0x005a381a01007387 */ /* 0x0001e80000100a00 */
[----:B0-----:R-:W4:Y:S04]  /*34910*/  LDL R26, [R1+0x118] ;  /* 0x00011800011a7983 */ /* 0x001f280000100800 */
[----:B------:R-:W4:Y:S01]  /*34920*/  LDL R27, [R1+0x11c] ;  /* 0x00011c00011b7983 */ /* 0x000f220000100800 */
[----:B------:R-:W-:-:S02]  /*34930*/  IMAD.MOV.U32 R2, RZ, RZ, R19 ;  /* 0x000000ffff027224 */ /* 0x000fc400078e0013 */
[----:B------:R-:W-:Y:S01]  /*34940*/  IMAD.MOV.U32 R3, RZ, RZ, R18 ;  /* 0x000000ffff037224 */ /* 0x000fe200078e0012 */
[----:B----4-:R0:W-:Y:S04]  /*34950*/  STL.64 [R1+0x5a50], R26 ;  /* 0x005a501a01007387 */ /* 0x0101e80000100a00 */
[----:B0-----:R-:W4:Y:S01]  /*34960*/  LDL.64 R26, [R1+0x128] ;  /* 0x00012800011a7983 */ /* 0x001f220000100a00 */
[----:B---3--:R-:W-:Y:S03]  /*34970*/  HMMA.16816.F32 R4, R20, R14, R4 ;  /* 0x0000000e1404723c */ /* 0x008fe60000001804 */
[----:B----4-:R0:W-:Y:S01]  /*34980*/  STL.64 [R1+0x5a68], R26 ;  /* 0x005a681a01007387 */ /* 0x0101e20000100a00 */
[----:B------:R-:W-:Y:S02]  /*34990*/  STL [R1+0x4948], R2 ;  /* 0x0049480201007387 */ /* 0x000fe40000100800 */
[----:B------:R-:W-:Y:S01]  /*349a0*/  STL [R1+0x4944], R3 ;  /* 0x0049440301007387 */ /* 0x000fe20000100800 */
[----:B0-----:R-:W3:Y:S11]  /*349b0*/  LDL R26, [R1+0x138] ;  /* 0x00013800011a7983 */ /* 0x001ef60000100800 */
[----:B------:R-:W-:Y:S05]  /*349c0*/  @!UPT UIADD3 URZ, URZ, URZ, URZ ;  /* 0x0000003f3f3ff290 */ /* 0x000fea000fffe03f */
[----:B------:R-:W-:Y:S02]  /*349d0*/  STL.64 [R1+0xfb0], R4 ;  /* 0x000fb00401007387 */ /* 0x000fe40000100a00 */
[----:B------:R-:W-:Y:S02]  /*349e0*/  STL.64 [R1+0xfb8], R6 ;  /* 0x000fb80601007387 */ /* 0x000fe40000100a00 */
[----:B------:R-:W3:Y:S02]  /*349f0*/  LDL R27, [R1+0x13c] ;  /* 0x00013c00011b7983 */ /* 0x000ee40000100800 */
[----:B---3--:R0:W-:Y:S04]  /*34a00*/  STL.64 [R1+0x5a80], R26 ;  /* 0x005a801a01007387 */ /* 0x0081e80000100a00 */
[----:B0-----:R-:W3:Y:S04]  /*34a10*/  LDL.64 R26, [R1+0x148] ;  /* 0x00014800011a7983 */ /* 0x001ee80000100a00 */
[----:B---3--:R-:W-:Y:S01]  /*34a20*/  STL.64 [R1+0x5a98], R26 ;  /* 0x005a981a01007387 */ /* 0x008fe20000100a00 */
[----:B------:R-:W-:Y:S02]  /*34a30*/  STL.64 [R1+0x5a60], R14 ;  /* 0x005a600e01007387 */ /* 0x000fe40000100a00 */
[----:B------:R0:W-:Y:S02]  /*34a40*/  STL [R1+0x5a58], R13 ;  /* 0x005a580d01007387 */ /* 0x0001e40000100800 */
[----:B------:R-:W3:Y:S01]  /*34a50*/  LDL.LU R12, [R1+0x1570] ;  /* 0x00157000010c7983 */ /* 0x000ee20000300800 */
[----:B0-----:R-:W3:Y:S01]  /*34a60*/  LDL.LU R13, [R1+0x1574] ;  /* 0x00157400010d7983 */ /* 0x001ee20000300800 */
[----:B------:R-:W4:Y:S02]  /*34a70*/  LDL.LU R14, [R1+0x1578] ;  /* 0x00157800010e7983 */ /* 0x000f240000300800 */
[----:B------:R-:W4:Y:S02]  /*34a80*/  LDL.LU R15, [R1+0x157c] ;  /* 0x00157c00010f7983 */ /* 0x000f240000300800 */
        /* <DEDUP_REMOVED lines=8> */
[----:B------:R-:W2:Y:S01]  /*34b10*/  LDL R26, [R1+0x158] ;  /* 0x00015800011a7983 */ /* 0x000ea20000100800 */
[----:B------:R-:W2:Y:S04]  /*34b20*/  LDL R27, [R1+0x15c] ;  /* 0x00015c00011b7983 */ /* 0x000ea80000100800 */
[----:B--2---:R-:W-:Y:S01]  /*34b30*/  STL.64 [R1+0x5ab0], R26 ;  /* 0x005ab01a01007387 */ /* 0x004fe20000100a00 */
[----:B----4-:R-:W-:Y:S02]  /*34b40*/  STL.64 [R1+0x5a78], R14 ;  /* 0x005a780e01007387 */ /* 0x010fe40000100a00 */
[----:B---3--:R0:W-:Y:S02]  /*34b50*/  STL.64 [R1+0x5a70], R12 ;  /* 0x005a700c01007387 */ /* 0x0081e40000100a00 */
[----:B0-----:R-:W2:Y:S01]  /*34b60*/  LDL.LU R12, [R1+0x15a0] ;  /* 0x0015a000010c7983 */ /* 0x001ea20000300800 */
[----:B------:R-:W2:Y:S02]  /*34b70*/  LDL.LU R13, [R1+0x15a4] ;  /* 0x0015a400010d7983 */ /* 0x000ea40000300800 */
[----:B------:R-:W-:-:S02]  /*34b80*/  IMAD.MOV.U32 R14, RZ, RZ, R11 ;  /* 0x000000ffff0e7224 */ /* 0x000fc400078e000b */
[----:B------:R-:W-:Y:S01]  /*34b90*/  IMAD.MOV.U32 R15, RZ, RZ, R10 ;  /* 0x000000ffff0f7224 */ /* 0x000fe200078e000a */
[----:B------:R-:W3:Y:S01]  /*34ba0*/  LDL.LU R11, [R1+0x5adc] ;  /* 0x005adc00010b7983 */ /* 0x000ee20000300800 */
[----:B------:R-:W4:Y:S02]  /*34bb0*/  LDL.LU R10, [R1+0x5ad8] ;  /* 0x005ad800010a7983 */ /* 0x000f240000300800 */
[----:B------:R-:W3:Y:S02]  /*34bc0*/  LDL R26, [R1+0x38] ;  /* 0x00003800011a7983 */ /* 0x000ee40000100800 */
[----:B------:R-:W3:Y:S01]  /*34bd0*/  LDL R27, [R1+0x3c] ;  /* 0x00003c00011b7983 */ /* 0x000ee20000100800 */
[----:B------:R-:W-:Y:S04]  /*34be0*/  STL.64 [R1+0x5a90], R14 ;  /* 0x005a900e01007387 */ /* 0x000fe80000100a00 */
[----:B--2---:R0:W-:Y:S04]  /*34bf0*/  STL.64 [R1+0x5a88], R12 ;  /* 0x005a880c01007387 */ /* 0x0041e80000100a00 */
[----:B0-----:R-:W2:Y:S01]  /*34c00*/  LDL.LU R12, [R1+0x15d0] ;  /* 0x0015d000010c7983 */ /* 0x001ea20000300800 */
[----:B------:R-:W2:Y:S02]  /*34c10*/  LDL.LU R13, [R1+0x15d4] ;  /* 0x0015d400010d7983 */ /* 0x000ea40000300800 */
[----:B------:R-:W2:Y:S02]  /*34c20*/  LDL.LU R14, [R1+0x15d8] ;  /* 0x0015d800010e7983 */ /* 0x000ea40000300800 */
[----:B------:R-:W2:Y:S02]  /*34c30*/  LDL.LU R15, [R1+0x15dc] ;  /* 0x0015dc00010f7983 */ /* 0x000ea40000300800 */
[----:B--2---:R4:W-:Y:S01]  /*34c40*/  STL.64 [R1+0x5aa8], R14 ;  /* 0x005aa80e01007387 */ /* 0x0049e20000100a00 */
[----:B------:R0:W-:Y:S02]  /*34c50*/  STL.64 [R1+0x5aa0], R12 ;  /* 0x005aa00c01007387 */ /* 0x0001e40000100a00 */
[----:B----4-:R-:W-:Y:S01]  /*34c60*/  IMAD.MOV.U32 R14, RZ, RZ, R10 ;  /* 0x000000ffff0e7224 */ /* 0x010fe200078e000a */
[----:B0-----:R-:W2:Y:S01]  /*34c70*/  LDL.LU R12, [R1+0x1620] ;  /* 0x00162000010c7983 */ /* 0x001ea20000300800 */
[----:B------:R-:W2:Y:S02]  /*34c80*/  LDL.LU R13, [R1+0x1624] ;  /* 0x00162400010d7983 */ /* 0x000ea40000300800 */
[----:B------:R-:W4:Y:S02]  /*34c90*/  LDL.LU R10, [R1+0x5ad4] ;  /* 0x005ad400010a7983 */ /* 0x000f240000300800 */
[----:B---3--:R-:W-:-:S02]  /*34ca0*/  IMAD.MOV.U32 R15, RZ, RZ, R11 ;  /* 0x000000ffff0f7224 */ /* 0x008fc400078e000b */
[----:B------:R-:W4:Y:S03]  /*34cb0*/  LDL.LU R11, [R1+0x5ad0] ;  /* 0x005ad000010b7983 */ /* 0x000f260000300800 */
[----:B------:R-:W-:Y:S01]  /*34cc0*/  STL.64 [R1+0x5ac0], R14 ;  /* 0x005ac00e01007387 */ /* 0x000fe20000100a00 */
[C---:B----4-:R-:W-:Y:S01]  /*34cd0*/  HMMA.16816.F32 R4, R20.reuse, R10, R4 ;  /* 0x0000000a1404723c */ /* 0x050fe20000001804 */
[----:B--2---:R0:W-:Y:S04]  /*34ce0*/  STL.64 [R1+0x5ab8], R12 ;  /* 0x005ab80c01007387 */ /* 0x0041e80000100a00 */
[----:B0-----:R-:W2:Y:S01]  /*34cf0*/  LDL.LU R12, [R1+0x1690] ;  /* 0x00169000010c7983 */ /* 0x001ea20000300800 */
[----:B------:R-:W2:Y:S02]  /*34d00*/  LDL.LU R13, [R1+0x1694] ;  /* 0x00169400010d7983 */ /* 0x000ea40000300800 */
[----:B------:R-:W2:Y:S02]  /*34d10*/  LDL.LU R14, [R1+0x1698] ;  /* 0x00169800010e7983 */ /* 0x000ea40000300800 */
[----:B------:R-:W2:Y:S11]  /*34d20*/  LDL.LU R15, [R1+0x169c] ;  /* 0x00169c00010f7983 */ /* 0x000eb60000300800 */
[----:B------:R-:W-:Y:S02]  /*34d30*/  @!UPT UIADD3 URZ, URZ, URZ, URZ ;  /* 0x0000003f3f3ff290 */ /* 0x000fe4000fffe03f */
[----:B------:R-:W-:Y:S01]  /*34d40*/  STL.64 [R1+0xfc0], R4 ;  /* 0x000fc00401007387 */ /* 0x000fe20000100a00 */
[----:B------:R0:W-:Y:S03]  /*34d50*/  STL.64 [R1+0xfc8], R6 ;  /* 0x000fc80601007387 */ /* 0x0001e60000100a00 */
[----:B0-----:R-:W3:Y:S02]  /*34d60*/  LDL.LU.64 R6, [R1+0x5ac8] ;  /* 0x005ac80001067983 */ /* 0x001ee40000300a00 */
[C---:B---3--:R-:W-:Y:S11]  /*34d70*/  HMMA.16816.F32 R16, R20.reuse, R6, R16 ;  /* 0x000000061410723c */ /* 0x048ff60000001810 */
[----:B------:R-:W-:Y:S11]  /*34d80*/  @!UPT UIADD3 URZ, URZ, URZ, URZ ;  /* 0x0000003f3f3ff290 */ /* 0x000ff6000fffe03f */
[----:B------:R-:W-:Y:S01]  /*34d90*/  @!UPT UIADD3 URZ, URZ, URZ, URZ ;  /* 0x0000003f3f3ff290 */ /* 0x000fe2000fffe03f */
[----:B------:R-:W-:Y:S01]  /*34da0*/  STL.64 [R1+0xfe0], R16 ;  /* 0x000fe01001007387 */ /* 0x000fe20000100a00 */
[----:B------:R-:W-:Y:S02]  /*34db0*/  STL.64 [R1+0xfe8], R18 ;  /* 0x000fe81201007387 */ /* 0x000fe40000100a00 */
[----:B------:R-:W0:Y:S02]  /*34dc0*/  LDSM.16.MT88.4 R16, [R29+0x4100] ;  /* 0x004100001d10783b */ /* 0x000e240000004200 */
[----:B0-----:R0:W-:Y:S02]  /*34dd0*/  STL.64 [R1+0x58b8], R18 ;  /* 0x0058b81201007387 */ /* 0x0011e40000100a00 */
[----:B------:R-:W-:Y:S02]  /*34de0*/  STL.64 [R1+0x58b0], R16 ;  /* 0x0058b01001007387 */ /* 0x000fe40000100a00 */
[----:B0-----:R-:W3:Y:S04]  /*34df0*/  LDL R18, [R1+0xd8] ;  /* 0x0000d80001127983 */ /* 0x001ee80000100800 */
[----:B------:R-:W3:Y:S04]  /*34e00*/  LDL R19, [R1+0xdc] ;  /* 0x0000dc0001137983 */ /* 0x000ee80000100800 */
[----:B---3--:R0:W-:Y:S04]  /*34e10*/  STL.64 [R1+0x5a10], R18 ;  /* 0x005a101201007387 */ /* 0x0081e80000100a00 */
[----:B0-----:R-:W3:Y:S01]  /*34e20*/  LDL.64 R18, [R1+0xf8] ;  /* 0x0000f80001127983 */ /* 0x001ee20000100a00 */
[C---:B--2---:R-:W-:Y:S03]  /*34e30*/  HMMA.16816.F32 R24, R20.reuse, R26, R12 ;  /* 0x0000001a1418723c */ /* 0x044fe6000000180c */
[----:B---3--:R0:W-:Y:S01]  /*34e40*/  STL.64 [R1+0x5a30], R18 ;  /* 0x005a301201007387 */ /* 0x0081e20000100a00 */
[----:B------:R-:W2:Y:S02]  /*34e50*/  LDL.LU R16, [R1+0x1520] ;  /* 0x0015200001107983 */ /* 0x000ea40000300800 */
[----:B------:R-:W2:Y:S01]  /*34e60*/  LDL.LU R17, [R1+0x1524] ;  /* 0x0015240001117983 */ /* 0x000ea20000300800 */
[----:B0-----:R-:W3:Y:S01]  /*34e70*/  LDL.LU R18, [R1+0x1528] ;  /* 0x0015280001127983 */ /* 0x001ee20000300800 */
[----:B------:R-:W3:Y:S03]  /*34e80*/  LDL.LU R19, [R1+0x152c] ;  /* 0x00152c0001137983 */ /* 0x000ee60000300800 */
[----:B---3--:R-:W-:Y:S01]  /*34e90*/  STL.64 [R1+0x5a48], R18 ;  /* 0x005a481201007387 */ /* 0x008fe20000100a00 */
[----:B--2---:R0:W-:Y:S03]  /*34ea0*/  STL.64 [R1+0x5a40], R16 ;  /* 0x005a401001007387 */ /* 0x0041e60000100a00 */
[----:B0-----:R-:W2:Y:S01]  /*34eb0*/  LDL.LU R16, [R1+0x1530] ;  /* 0x0015300001107983 */ /* 0x001ea20000300800 */
[----:B------:R-:W2:Y:S02]  /*34ec0*/  LDL.LU R17, [R1+0x1534] ;  /* 0x0015340001117983 */ /* 0x000ea40000300800 */
[----:B------:R-:W2:Y:S02]  /*34ed0*/  LDL.LU R18, [R1+0x1538] ;  /* 0x0015380001127983 */ /* 0x000ea40000300800 */
[----:B------:R-:W2:Y:S01]  /*34ee0*/  LDL.LU R19, [R1+0x153c] ;  /* 0x00153c0001137983 */ /* 0x000ea20000300800 */
[----:B------:R-:W3:Y:S01]  /*34ef0*/  LDL.LU.64 R14, [R1+0x5ac0] ;  /* 0x005ac000010e7983 */ /* 0x000ee20000300a00 */
[----:B------:R-:W3:Y:S02]  /*34f00*/  LDL.LU.64 R12, [R1+0x5ab8] ;  /* 0x005ab800010c7983 */ /* 0x000ee40000300a00 */
[----:B------:R-:W-:Y:S02]  /*34f10*/  STL.64 [R1+0x1590], R24 ;  /* 0x0015901801007387 */ /* 0x000fe40000100a00 */
[----:B------:R0:W-:Y:S02]  /*34f20*/  STL.64 [R1+0x1598], R26 ;  /* 0x0015981a01007387 */ /* 0x0001e40000100a00 */
[----:B0-----:R-:W3:Y:S02]  /*34f30*/  LDL.LU.64 R26, [R1+0x5ab0] ;  /* 0x005ab000011a7983 */ /* 0x001ee40000300a00 */
[C---:B---3--:R-:W-:Y:S02]  /*34f40*/  HMMA.16816.F32 R24, R20.reuse, R26, R12 ;  /* 0x0000001a1418723c */ /* 0x048fe4000000180c */
[----:B------:R-:W3:Y:S01]  /*34f50*/  LDL.LU.64 R14, [R1+0x5aa8] ;  /* 0x005aa800010e7983 */ /* 0x000ee20000300a00 */
[----:B------:R-:W3:Y:S11]  /*34f60*/  LDL.LU.64 R12, [R1+0x5aa0] ;  /* 0x005aa000010c7983 */ /* 0x000ef60000300a00 */
[----:B------:R-:W-:Y:S09]  /*34f70*/  @!UPT UIADD3 URZ, URZ, URZ, URZ ;  /* 0x0000003f3f3ff290 */ /* 0x000ff2000fffe03f */
[----:B------:R-:W-:Y:S01]  /*34f80*/  STL.64 [R1+0x1580], R24 ;  /* 0x0015801801007387 */ /* 0x000fe20000100a00 */
[----:B------:R0:W-:Y:S03]  /*34f90*/  STL.64 [R1+0x1588], R26 ;  /* 0x0015881a01007387 */ /* 0x0001e60000100a00 */
[----:B0-----:R-:W3:Y:S02]  /*34fa0*/  LDL.LU.64 R26, [R1+0x5a98] ;  /* 0x005a9800011a7983 */ /* 0x001ee40000300a00 */
        /* <DEDUP_REMOVED lines=9> */
[C---:B---3--:R-:W-:Y:S01]  /*35040*/  HMMA.16816.F32 R24, R20.reuse, R26, R12 ;  /* 0x0000001a1418723c */ /* 0x048fe2000000180c */
[----:B------:R-:W3:Y:S01]  /*35050*/  LDL.LU.64 R14, [R1+0x5a78] ;  /* 0x005a7800010e7983 */ /* 0x000ee20000300a00 */
[----:B------:R-:W3:Y:S11]  /*35060*/  LDL.LU.64 R12, [R1+0x5a70] ;  /* 0x005a7000010c7983 */ /* 0x000ef60000300a00 */
[----:B------:R-:W-:Y:S10]  /*35070*/  @!UPT UIADD3 URZ, URZ, URZ, URZ ;  /* 0x0000003f3f3ff290 */ /* 0x000ff4000fffe03f */
[----:B------:R-:W-:Y:S01]  /*35080*/  STL.64 [R1+0x1550], R24 ;  /* 0x0015501801007387 */ /* 0x000fe20000100a00 */
[----:B------:R0:W-:Y:S03]  /*35090*/  STL.64 [R1+0x1558], R26 ;  /* 0x0015581a01007387 */ /* 0x0001e60000100a00 */
[----:B0-----:R-:W3:Y:S02]  /*350a0*/  LDL.LU.64 R26, [R1+0x5a68] ;  /* 0x005a6800011a7983 */ /* 0x001ee40000300a00 */
[C---:B---3--:R-:W-:Y:S01]  /*350b0*/  HMMA.16816.F32 R12, R20.reuse, R26, R12 ;  /* 0x0000001a140c723c */ /* 0x048fe2000000180c */
[----:B------:R-:W-:Y:S11]  /*350c0*/  IMAD.MOV.U32 R9, RZ, RZ, R27 ;  /* 0x000000ffff097224 */ /* 0x000ff600078e001b */
[----:B------:R-:W-:Y:S11]  /*350d0*/  @!UPT UIADD3 URZ, URZ, URZ, URZ ;  /* 0x0000003f3f3ff290 */ /* 0x000ff6000fffe03f */
[----:B------:R0:W-:Y:S01]  /*350e0*/  STL.64 [R1+0x1540], R12 ;  /* 0x0015400c01007387 */ /* 0x0001e20000100a00 */
[----:B------:R1:W-:Y:S02]  /*350f0*/  STL.64 [R1+0x1548], R14 ;  /* 0x0015480e01007387 */ /* 0x0003e40000100a00 */
[----:B0-----:R-:W-:Y:S01]  /*35100*/  IMAD.MOV.U32 R12, RZ, RZ, R26 ;  /* 0x000000ffff0c7224 */ /* 0x001fe200078e001a */
[----:B-1----:R-:W3:Y:S01]  /*35110*/  LDL.LU.64 R14, [R1+0x5a60] ;  /* 0x005a6000010e7983 */ /* 0x002ee20000300a00 */
[----:B------:R-:W4:Y:S02]  /*35120*/  LDL.LU R13, [R1+0x5a58] ;  /* 0x005a5800010d7983 */ /* 0x000f240000300800 */
[----:B------:R-:W2:Y:S02]  /*35130*/  LDL.LU.64 R26, [R1+0x5a50] ;  /* 0x005a5000011a7983 */ /* 0x000ea40000300a00 */
[C---:B--2---:R-:W-:Y:S01]  /*35140*/  HMMA.16816.F32 R24, R20.reuse, R26, R16 ;  /* 0x0000001a1418723c */ /* 0x044fe20000001810 */
[----:B---3--:R-:W-:Y:S01]  /*35150*/  STL.64 [R1+0x5a08], R14 ;  /* 0x005a080e01007387 */ /* 0x008fe20000100a00 */
[----:B------:R-:W-:Y:S02]  /*35160*/  STL [R1+0x5a00], R12 ;  /* 0x005a000c01007387 */ /* 0x000fe40000100800 */
[----:B------:R-:W2:Y:S02]  /*35170*/  LDL.LU.64 R18, [R1+0x5a48] ;  /* 0x005a480001127983 */ /* 0x000ea40000300a00 */
[----:B------:R-:W2:Y:S11]  /*35180*/  LDL.LU.64 R16, [R1+0x5a40] ;  /* 0x005a400001107983 */ /* 0x000eb60000300a00 */
[----:B------:R-:W-:Y:S06]  /*35190*/  @!UPT UIADD3 URZ, URZ, URZ, URZ ;  /* 0x0000003f3f3ff290 */ /* 0x000fec000fffe03f */
[----:B------:R-:W-:Y:S01]  /*351a0*/  STL.64 [R1+0x1530], R24 ;  /* 0x0015301801007387 */ /* 0x000fe20000100a00 */
[----:B------:R0:W-:Y:S03]  /*351b0*/  STL.64 [R1+0x1538], R26 ;  /* 0x0015381a01007387 */ /* 0x0001e60000100a00 */
[----:B0-----:R-:W2:Y:S02]  /*351c0*/  LDL.LU.64 R26, [R1+0x5a38] ;  /* 0x005a3800011a7983 */ /* 0x001ea40000300a00 */
[C---:B--2---:R-:W-:Y:S02]  /*351d0*/  HMMA.16816.F32 R24, R20.reuse, R26, R16 ;  /* 0x0000001a1418723c */ /* 0x044fe40000001810 */
[----:B------:R-:W2:Y:S11]  /*351e0*/  LDL.LU.64 R18, [R1+0x5a30] ;  /* 0x005a300001127983 */ /* 0x000eb60000300a00 */
[----:B------:R-:W-:Y:S10]  /*351f0*/  @!UPT UIADD3 URZ, URZ, URZ, URZ ;  /* 0x0000003f3f3ff290 */ /* 0x000ff4000fffe03f */
[----:B------:R-:W-:Y:S01]  /*35200*/  STL.64 [R1+0x1520], R24 ;  /* 0x0015201801007387 */ /* 0x000fe20000100a00 */
[----:B------:R0:W-:Y:S03]  /*35210*/  STL.64 [R1+0x1528], R26 ;  /* 0x0015281a01007387 */ /* 0x0001e60000100a00 */
[----:B0-----:R-:W3:Y:S01]  /*35220*/  LDL.LU.64 R26, [R1+0x5a28] ;  /* 0x005a2800011a7983 */ /* 0x001ee20000300a00 */
[----:B------:R-:W3:Y:S02]  /*35230*/  LDL.LU.64 R24, [R1+0x5a20] ;  /* 0x005a200001187983 */ /* 0x000ee40000300a00 */
[----:B--2---:R-:W-:Y:S01]  /*35240*/  IMAD.MOV.U32 R8, RZ, RZ, R18 ;  /* 0x000000ffff087224 */ /* 0x004fe200078e0012 */
[----:B---3--:R-:W-:Y:S11]  /*35250*/  HMMA.16816.F32 R24, R20, R18, R24 ;  /* 0x000000121418723c */ /* 0x008ff60000001818 */
[----:B------:R-:W-:Y:S11]  /*35260*/  @!UPT UIADD3 URZ, URZ, URZ, URZ ;  /* 0x0000003f3f3ff290 */ /* 0x000ff6000fffe03f */
[----:B------:R-:W-:Y:S01]  /*35270*/  @!UPT UIADD3 URZ, URZ, URZ, URZ ;  /* 0x0000003f3f3ff290 */ /* 0x000fe2000fffe03f */
[----:B------:R0:W-:Y:S01]  /*35280*/  STL.64 [R1+0x1510], R24 ;  /* 0x0015101801007387 */ /* 0x0001e20000100a00 */
[----:B------:R-:W-:Y:S03]  /*35290*/  STL.64 [R1+0x1518], R26 ;  /* 0x0015181a01007387 */ /* 0x000fe60000100a00 */
[----:B0-----:R-:W2:Y:S01]  /*352a0*/  LDL.LU R24, [R1+0x5a18] ;  /* 0x005a180001187983 */ /* 0x001ea20000300800 */
[----:B------:R-:W-:Y:S02]  /*352b0*/  STL.64 [R1+0x5998], R10 ;  /* 0x0059980a01007387 */ /* 0x000fe40000100a00 */
[----:B------:R0:W-:Y:S02]  /*352c0*/  STL.64 [R1+0x5990], R8 ;  /* 0x0059900801007387 */ /* 0x0001e40000100a00 */
[----:B0-----:R-:W3:Y:S01]  /*352d0*/  LDL.LU R8, [R1+0xf90] ;  /* 0x000f900001087983 */ /* 0x001ee20000300800 */
[----:B------:R-:W3:Y:S02]  /*352e0*/  LDL.LU R9, [R1+0xf94] ;  /* 0x000f940001097983 */ /* 0x000ee40000300800 */
[----:B------:R-:W2:Y:S02]  /*352f0*/  LDL.LU R10, [R1+0xf98] ;  /* 0x000f9800010a7983 */ /* 0x000ea40000300800 */
[----:B------:R-:W2:Y:S02]  /*35300*/  LDL.LU R11, [R1+0xf9c] ;  /* 0x000f9c00010b7983 */ /* 0x000ea40000300800 */
[----:B------:R-:W-:Y:S01]  /*35310*/  IMAD.MOV.U32 R5, RZ, RZ, R19 ;  /* 0x000000ffff057224 */ /* 0x000fe200078e0013 */
[----:B--2---:R0:W-:Y:S01]  /*35320*/  STL.64 [R1+0x59a8], R10 ;  /* 0x0059a80a01007387 */ /* 0x0041e20000100a00 */
[----:B---3--:R-:W-:Y:S02]  /*35330*/  STL.64 [R1+0x59a0], R8 ;  /* 0x0059a00801007387 */ /* 0x008fe40000100a00 */
[----:B------:R-:W2:Y:S02]  /*35340*/  LDL.LU R16, [R1+0x14f0] ;  /* 0x0014f00001107983 */ /* 0x000ea40000300800 */
[----:B------:R-:W2:Y:S01]  /*35350*/  LDL.LU R17, [R1+0x14f4] ;  /* 0x0014f40001117983 */ /* 0x000ea20000300800 */
[----:B------:R-:W2:Y:S01]  /*35360*/  LDL.LU R18, [R1+0x14f8] ;  /* 0x0014f80001127983 */ /* 0x000ea20000300800 */
[----:B------:R-:W2:Y:S02]  /*35370*/  LDL.LU R19, [R1+0x14fc] ;  /* 0x0014fc0001137983 */ /* 0x000ea40000300800 */
[----:B------:R-:W2:Y:S02]  /*35380*/  LDL.64 R14, [R1+0xe8] ;  /* 0x0000e800010e7983 */ /* 0x000ea40000100a00 */
[----:B0-----:R-:W-:-:S02]  /*35390*/  IMAD.MOV.U32 R10, RZ, RZ, R24 ;  /* 0x000000ffff0a7224 */ /* 0x001fc400078e0018 */
[----:B------:R-:W-:Y:S01]  /*353a0*/  IMAD.MOV.U32 R11, RZ, RZ, R0 ;  /* 0x000000ffff0b7224 */ /* 0x000fe200078e0000 */
[----:B------:R-:W3:Y:S01]  /*353b0*/  LDL.LU R24, [R1+0x14b0] ;  /* 0x0014b00001187983 */ /* 0x000ee20000300800 */
[----:B------:R-:W3:Y:S02]  /*353c0*/  LDL.LU R25, [R1+0x14b4] ;  /* 0x0014b40001197983 */ /* 0x000ee40000300800 */
[----:B------:R-:W3:Y:S02]  /*353d0*/  LDL.LU R26, [R1+0x14b8] ;  /* 0x0014b800011a7983 */ /* 0x000ee40000300800 */
[----:B------:R-:W3:Y:S01]  /*353e0*/  LDL.LU R27, [R1+0x14bc] ;  /* 0x0014bc00011b7983 */ /* 0x000ee20000300800 */
[----:B------:R0:W-:Y:S02]  /*353f0*/  STL.64 [R1+0x59c0], R10 ;  /* 0x0059c00a01007387 */ /* 0x0001e40000100a00 */
[----:B0-----:R-:W-:Y:S02]  /*35400*/  IMAD.MOV.U32 R10, RZ, RZ, R28 ;  /* 0x000000ffff0a7224 */ /* 0x001fe400078e001c */
[----:B----4-:R-:W-:-:S05]  /*35410*/  IMAD.MOV.U32 R11, RZ, RZ, R13 ;  /* 0x000000ffff0b7224 */ /* 0x010fca00078e000d */
[----:B------:R0:W-:Y:S04]  /*35420*/  STL.64 [R1+0x59d8], R10 ;  /* 0x0059d80a01007387 */ /* 0x0001e80000100a00 */
[----:B0-----:R-:W4:Y:S01]  /*35430*/  LDL.64 R10, [R1+0x28] ;  /* 0x00002800010a7983 */ /* 0x001f220000100a00 */
[----:B------:R-:W-:Y:S02]  /*35440*/  STL.64 [R1+0x5988], R6 ;  /* 0x0059880601007387 */ /* 0x000fe40000100a00 */
[----:B------:R0:W-:Y:S02]  /*35450*/  STL.64 [R1+0x5980], R4 ;  /* 0x0059800401007387 */ /* 0x0001e40000100a00 */
[----:B0-----:R-:W2:Y:S01]  /*35460*/  LDL.LU R4, [R1+0xf80] ;  /* 0x000f800001047983 */ /* 0x001ea20000300800 */
[----:B------:R-:W2:Y:S02]  /*35470*/  LDL.LU R5, [R1+0xf84] ;  /* 0x000f840001057983 */ /* 0x000ea40000300800 */
[----:B------:R-:W2:Y:S02]  /*35480*/  LDL.LU R6, [R1+0xf88] ;  /* 0x000f880001067983 */ /* 0x000ea40000300800 */
[----:B------:R-:W2:Y:S02]  /*35490*/  LDL.LU R7, [R1+0xf8c] ;  /* 0x000f8c0001077983 */ /* 0x000ea40000300800 */
[----:B--2---:R-:W-:Y:S01]  /*354a0*/  STL.64 [R1+0x59b8], R6 ;  /* 0x0059b80601007387 */ /* 0x004fe20000100a00 */
[----:B------:R0:W-:Y:S03]  /*354b0*/  STL.64 [R1+0x59b0], R4 ;  /* 0x0059b00401007387 */ /* 0x0001e60000100a00 */
[----:B0-----:R-:W2:Y:S01]  /*354c0*/  LDL.LU R4, [R1+0x1450] ;  /* 0x0014500001047983 */ /* 0x001ea20000300800 */
[----:B------:R-:W2:Y:S02]  /*354d0*/  LDL.LU R5, [R1+0x1454] ;  /* 0x0014540001057983 */ /* 0x000ea40000300800 */
[----:B------:R-:W2:Y:S02]  /*354e0*/  LDL.LU R6, [R1+0x1458] ;  /* 0x0014580001067983 */ /* 0x000ea40000300800 */
[----:B------:R-:W2:Y:S01]  /*354f0*/  LDL.LU R7, [R1+0x145c] ;  /* 0x00145c0001077983 */ /* 0x000ea20000300800 */
[----:B------:R-:W-:Y:S01]  /*35500*/  HMMA.16816.F32 R16, R20, R14, R16 ;  /* 0x0000000e1410723c */ /* 0x000fe20000001810 */
[----:B--2---:R-:W-:Y:S01]  /*35510*/  STL.64 [R1+0x59d0], R6 ;  /* 0x0059d00601007387 */ /* 0x004fe20000100a00 */
[----:B------:R0:W-:Y:S03]  /*35520*/  STL.64 [R1+0x59c8], R4 ;  /* 0x0059c80401007387 */ /* 0x0001e60000100a00 */
        /* <DEDUP_REMOVED lines=9> */
[----:B------:R-:W2:Y:S02]  /*355c0*/  LDL.LU R7, [R1+0x149c] ;  /* 0x00149c0001077983 */ /* 0x000ea40000300800 */
[----:B------:R-:W-:Y:S01]  /*355d0*/  STL.64 [R1+0x1500], R16 ;  /* 0x0015001001007387 */ /* 0x000fe20000100a00 */
[----:B------:R0:W-:Y:S03]  /*355e0*/  STL.64 [R1+0x1508], R18 ;  /* 0x0015081201007387 */ /* 0x0001e60000100a00 */
[----:B0-----:R-:W3:Y:S01]  /*355f0*/  LDL.LU.64 R18, [R1+0x5a10] ;  /* 0x005a100001127983 */ /* 0x001ee20000300a00 */
[----:B------:R-:W-:-:S02]  /*35600*/  IMAD.MOV.U32 R16, RZ, RZ, R14 ;  /* 0x000000ffff107224 */ /* 0x000fc400078e000e */
[----:B------:R-:W-:Y:S02]  /*35610*/  IMAD.MOV.U32 R13, RZ, RZ, R15 ;  /* 0x000000ffff0d7224 */ /* 0x000fe400078e000f */
[----:B------:R-:W2:Y:S01]  /*35620*/  LDL.LU.64 R14, [R1+0x5a08] ;  /* 0x005a0800010e7983 */ /* 0x000ea20000300a00 */
[----:B------:R-:W2:Y:S01]  /*35630*/  LDL.LU R12, [R1+0x5a00] ;  /* 0x005a0000010c7983 */ /* 0x000ea20000300800 */
[----:B---3--:R-:W-:Y:S02]  /*35640*/  HMMA.16816.F32 R20, R20, R18, R24 ;  /* 0x000000121414723c */ /* 0x008fe40000001818 */
[----:B------:R-:W2:Y:S01]  /*35650*/  LDL.LU.64 R26, [R1+0x59f8] ;  /* 0x0059f800011a7983 */ /* 0x000ea20000300a00 */
[----:B------:R-:W2:Y:S02]  /*35660*/  LDL.LU.64 R24, [R1+0x59f0] ;  /* 0x0059f00001187983 */ /* 0x000ea40000300a00 */
[----:B----4-:R-:W-:Y:S11]  /*35670*/  IMAD.MOV.U32 R17, RZ, RZ, R11 ;  /* 0x000000ffff117224 */ /* 0x010ff600078e000b */
[----:B------:R-:W-:Y:S07]  /*35680*/  @!UPT UIADD3 URZ, URZ, URZ, URZ ;  /* 0x0000003f3f3ff290 */ /* 0x000fee000fffe03f */
[----:B------:R0:W-:Y:S01]  /*35690*/  STL.64 [R1+0x1260], R20 ;  /* 0x0012601401007387 */ /* 0x0001e20000100a00 */
[----:B------:R1:W-:Y:S03]  /*356a0*/  STL.64 [R1+0x1268], R22 ;  /* 0x0012681601007387 */ /* 0x0003e60000100a00 */
[----:B0-----:R-:W3:Y:S01]  /*356b0*/  LDL.LU R20, [R1+0xf60] ;  /* 0x000f600001147983 */ /* 0x001ee20000300800 */
[----:B------:R-:W3:Y:S02]  /*356c0*/  LDL.LU R21, [R1+0xf64] ;  /* 0x000f640001157983 */ /* 0x000ee40000300800 */
[----:B-1----:R-:W3:Y:S02]  /*356d0*/  LDL.LU R22, [R1+0xf68] ;  /* 0x000f680001167983 */ /* 0x002ee40000300800 */
[----:B------:R-:W3:Y:S01]  /*356e0*/  LDL.LU R23, [R1+0xf6c] ;  /* 0x000f6c0001177983 */ /* 0x000ee20000300800 */
[----:B------:R0:W-:Y:S02]  /*356f0*/  STL.64 [R1+0x58c8], R18 ;  /* 0x0058c81201007387 */ /* 0x0001e40000100a00 */
[----:B0-----:R-:W-:Y:S01]  /*35700*/  IMAD.MOV.U32 R18, RZ, RZ, R10 ;  /* 0x000000ffff127224 */ /* 0x001fe200078e000a */
        /* <DEDUP_REMOVED lines=8> */
[----:B------:R-:W-:Y:S01]  /*35790*/  STL [R1+0x5978], R18 ;  /* 0x0059781201007387 */ /* 0x000fe20000100800 */
[----:B------:R0:W-:Y:S04]  /*357a0*/  STL.64 [R1+0x5970], R16 ;  /* 0x0059701001007387 */ /* 0x0001e80000100a00 */
[----:B0-----:R-:W4:Y:S01]  /*357b0*/  LDL.LU R16, [R1+0xf50] ;  /* 0x000f500001107983 */ /* 0x001f220000300800 */
[----:B------:R-:W4:Y:S02]  /*357c0*/  LDL.LU R17, [R1+0xf54] ;  /* 0x000f540001117983 */ /* 0x000f240000300800 */
[----:B------:R-:W4:Y:S02]  /*357d0*/  LDL.LU R18, [R1+0xf58] ;  /* 0x000f580001127983 */ /* 0x000f240000300800 */
[----:B------:R-:W4:Y:S01]  /*357e0*/  LDL.LU R19, [R1+0xf5c] ;  /* 0x000f5c0001137983 */ /* 0x000f220000300800 */
[C---:B--2---:R-:W-:Y:S01]  /*357f0*/  HMMA.16816.F32 R8, R24.reuse, R10, R4 ;  /* 0x0000000a1808723c */ /* 0x044fe20000001804 */
[----:B------:R-:W2:Y:S01]  /*35800*/  LDL.LU.64 R6, [R1+0x59d0] ;  /* 0x0059d00001067983 */ /* 0x000ea20000300a00 */
[----:B------:R-:W2:Y:S11]  /*35810*/  LDL.LU.64 R4, [R1+0x59c8] ;  /* 0x0059c80001047983 */ /* 0x000eb60000300a00 */
[----:B------:R-:W-:Y:S10]  /*35820*/  @!UPT UIADD3 URZ, URZ, URZ, URZ ;  /* 0x0000003f3f3ff290 */ /* 0x000ff4000fffe03f */
[----:B------:R-:W-:Y:S01]  /*35830*/  STL.64 [R1+0x1240], R8 ;  /* 0x0012400801007387 */ /* 0x000fe20000100a00 */
        /* <DEDUP_REMOVED lines=17> */
[----:B------:R-:W-:Y:S01]  /*35950*/  STL.64 [R1+0x5908], R14 ;  /* 0x0059080e01007387 */ /* 0x000fe20000100a00 */
[C---:B--2---:R-:W-:Y:S11]  /*35960*/  HMMA.16816.F32 R4, R24.reuse, R10, R4 ;  /* 0x0000000a1804723c */ /* 0x044ff60000001804 */
[----:B------:R-:W-:Y:S11]  /*35970*/  @!UPT UIADD3 URZ, URZ, URZ, URZ ;  /* 0x0000003f3f3ff290 */ /* 0x000ff6000fffe03f */
[----:B------:R-:W-:Y:S01]  /*35980*/  @!UPT UIADD3 URZ, URZ, URZ, URZ ;  /* 0x0000003f3f3ff290 */ /* 0x000fe2000fffe03f */
[----:B------:R-:W-:Y:S01]  /*35990*/  STL.64 [R1+0x1210], R4 ;  /* 0x0012100401007387 */ /* 0x000fe20000100a00 */
[----:B------:R0:W-:Y:S03]  /*359a0*/  STL.64 [R1+0x1218], R6 ;  /* 0x0012180601007387 */ /* 0x0001e60000100a00 */
[----:B0-----:R-:W3:Y:S01]  /*359b0*/  LDL.LU.64 R6, [R1+0x5988] ;  /* 0x0059880001067983 */ /* 0x001ee20000300a00 */
[----:B------:R-:W2:Y:S02]  /*359c0*/  LDL.LU.64 R4, [R1+0x5980] ;  /* 0x0059800001047983 */ /* 0x000ea40000300a00 */
[----:B------:R-:W-:Y:S01]  /*359d0*/  STL.64 [R1+0x5900], R10 ;  /* 0x0059000a01007387 */ /* 0x000fe20000100a00 */
[C---:B---3--:R-:W-:Y:S01]  /*359e0*/  HMMA.16816.F32 R20, R24.reuse, R6, R20 ;  /* 0x000000061814723c */ /* 0x048fe20000001814 */
[----:B------:R-:W-:Y:S01]  /*359f0*/  STL [R1+0x585c], R6 ;  /* 0x00585c0601007387 */ /* 0x000fe20000100800 */
[----:B------:R-:W-:Y:S11]  /*35a00*/  STL [R1+0x5858], R7 ;  /* 0x0058580701007387 */ /* 0x000ff60000100800 */
[----:B------:R-:W-:Y:S10]  /*35a10*/  @!UPT UIADD3 URZ, URZ, URZ, URZ ;  /* 0x0000003f3f3ff290 */ /* 0x000ff4000fffe03f */
[----:B------:R-:W-:Y:S01]  /*35a20*/  STL.64 [R1+0x1200], R20 ;  /* 0x0012001401007387 */ /* 0x000fe20000100a00 */
[----:B------:R-:W-:Y:S02]  /*35a30*/  STL.64 [R1+0x1208], R22 ;  /* 0x0012081601007387 */ /* 0x000fe40000100a00 */
[----:B------:R-:W0:Y:S02]  /*35a40*/  LDSM.16.MT88.4 R20, [R29+0x4180] ;  /* 0x004180001d14783b */ /* 0x000e240000004200 */
[----:B0-----:R-:W-:Y:S02]  /*35a50*/  STL [R1+0x5778], R22 ;  /* 0x0057781601007387 */ /* 0x001fe40000100800 */
[----:B------:R-:W-:Y:S02]  /*35a60*/  STL [R1+0x5774], R23 ;  /* 0x0057741701007387 */ /* 0x000fe40000100800 */
[----:B------:R0:W-:Y:S02]  /*35a70*/  STL.64 [R1+0x5870], R20 ;  /* 0x0058701401007387 */ /* 0x0001e40000100a00 */
[----:B0-----:R-:W3:Y:S01]  /*35a80*/  LDL.LU R20, [R1+0xe40] ;  /* 0x000e400001147983 */ /* 0x001ee20000300800 */
[----:B------:R-:W3:Y:S02]  /*35a90*/  LDL.LU R21, [R1+0xe44] ;  /* 0x000e440001157983 */ /* 0x000ee40000300800 */
[----:B------:R-:W2:Y:S02]  /*35aa0*/  LDL.LU R22, [R1+0xe48] ;  /* 0x000e480001167983 */ /* 0x000ea40000300800 */
[----:B------:R-:W2:Y:S02]  /*35ab0*/  LDL.LU R23, [R1+0xe4c] ;  /* 0x000e4c0001177983 */ /* 0x000ea40000300800 */
[----:B--2---:R0:W-:Y:S01]  /*35ac0*/  STL.64 [R1+0x5880], R22 ;  /* 0x0058801601007387 */ /* 0x0041e20000100a00 */
[----:B---3--:R-:W-:Y:S03]  /*35ad0*/  STL.64 [R1+0x5878], R20 ;  /* 0x0058781401007387 */ /* 0x008fe60000100a00 */
[----:B0-----:R-:W2:Y:S04]  /*35ae0*/  LDL.64 R22, [R1+0x18] ;  /* 0x0000180001167983 */ /* 0x001ea80000100a00 */
[----:B--2---:R0:W-:Y:S04]  /*35af0*/  STL.64 [R1+0x5898], R22 ;  /* 0x0058981601007387 */ /* 0x0041e80000100a00 */
[----:B0-----:R-:W4:Y:S02]  /*35b00*/  LDL.64 R22, [R1+0x38] ;  /* 0x0000380001167983 */ /* 0x001f240000100a00 */
[----:B----4-:R-:W-:Y:S11]  /*35b10*/  HMMA.16816.F32 R16, R24, R22, R16 ;  /* 0x000000161810723c */ /* 0x010ff60000001810 */
[----:B------:R-:W-:Y:S11]  /*35b20*/  @!UPT UIADD3 URZ, URZ, URZ, URZ ;  /* 0x0000003f3f3ff290 */ /* 0x000ff6000fffe03f */
[----:B------:R-:W-:Y:S01]  /*35b30*/  @!UPT UIADD3 URZ, URZ, URZ, URZ ;  /* 0x0000003f3f3ff290 */ /* 0x000fe2000fffe03f */
[----:B------:R-:W-:Y:S01]  /*35b40*/  STL.64 [R1+0x1460], R16 ;  /* 0x0014601001007387 */ /* 0x000fe20000100a00 */
[----:B------:R0:W-:Y:S03]  /*35b50*/  STL.64 [R1+0x1468], R18 ;  /* 0x0014681201007387 */ /* 0x0001e60000100a00 */
[----:B0-----:R-:W2:Y:S01]  /*35b60*/  LDL.LU R18, [R1+0x5978] ;  /* 0x0059780001127983 */ /* 0x001ea20000300800 */
[----:B------:R-:W3:Y:S02]  /*35b70*/  LDL.LU.64 R16, [R1+0x5970] ;  /* 0x0059700001107983 */ /* 0x000ee40000300a00 */
[----:B------:R-:W-:Y:S02]  /*35b80*/  IMAD.MOV.U32 R2, RZ, RZ, R22 ;  /* 0x000000ffff027224 */ /* 0x000fe400078e0016 */
[----:B------:R-:W-:Y:S02]  /*35b90*/  IMAD.MOV.U32 R0, RZ, RZ, R23 ;  /* 0x000000ffff007224 */ /* 0x000fe400078e0017 */
[----:B--2---:R-:W-:-:S02]  /*35ba0*/  IMAD.MOV.U32 R22, RZ, RZ, R18 ;  /* 0x000000ffff167224 */ /* 0x004fc400078e0012 */
[----:B---3--:R-:W-:-:S05]  /*35bb0*/  IMAD.MOV.U32 R23, RZ, RZ, R17 ;  /* 0x000000ffff177224 */ /* 0x008fca00078e0011 */
[----:B------:R0:W-:Y:S01]  /*35bc0*/  STL.64 [R1+0x58c0], R22 ;  /* 0x0058c01601007387 */ /* 0x0001e20000100a00 */
[----:B------:R-:W2:Y:S02]  /*35bd0*/  LDL.LU R20, [R1+0xe70] ;  /* 0x000e700001147983 */ /* 0x000ea40000300800 */
[----:B------:R-:W2:Y:S01]  /*35be0*/  LDL.LU R21, [R1+0xe74] ;  /* 0x000e740001157983 */ /* 0x000ea20000300800 */
[----:B0-----:R-:W3:Y:S01]  /*35bf0*/  LDL.LU R22, [R1+0xe78] ;  /* 0x000e780001167983 */ /* 0x001ee20000300800 */
[----:B------:R-:W3:Y:S02]  /*35c00*/  LDL.LU R23, [R1+0xe7c] ;  /* 0x000e7c0001177983 */ /* 0x000ee40000300800 */
[----:B------:R-:W4:Y:S02]  /*35c10*/  LDL.64 R14, [R1+0x118] ;  /* 0x00011800010e7983 */ /* 0x000f240000100a00 */
[----:B------:R-:W-:Y:S02]  /*35c20*/  IMAD.MOV.U32 R18, RZ, RZ, R16 ;  /* 0x000000ffff127224 */ /* 0x000fe400078e0010 */
[----:B------:R-:W-:Y:S01]  /*35c30*/  IMAD.MOV.U32 R19, RZ, RZ, R13 ;  /* 0x000000ffff137224 */ /* 0x000fe200078e000d */
[----:B----4-:R0:W-:Y:S01]  /*35c40*/  STL.64 [R1+0x5920], R14 ;  /* 0x0059200e01007387 */ /* 0x0101e20000100a00 */
[----:B---3--:R-:W-:Y:S02]  /*35c50*/  STL.64 [R1+0x58d8], R22 ;  /* 0x0058d81601007387 */ /* 0x008fe40000100a00 */
[----:B--2---:R-:W-:Y:S02]  /*35c60*/  STL.64 [R1+0x58d0], R20 ;  /* 0x0058d01401007387 */ /* 0x004fe40000100a00 */
[----:B0-----:R-:W-:-:S02]  /*35c70*/  IMAD.MOV.U32 R14, RZ, RZ, R12 ;  /* 0x000000ffff0e7224 */ /* 0x001fc400078e000c */
[----:B------:R-:W-:-:S05]  /*35c80*/  IMAD.MOV.U32 R15, RZ, RZ, R9 ;  /* 0x000000ffff0f7224 */ /* 0x000fca00078e0009 */
[----:B------:R0:W-:Y:S01]  /*35c90*/  STL.64 [R1+0x5938], R14 ;  /* 0x0059380e01007387 */ /* 0x0001e20000100a00 */
[----:B------:R1:W-:Y:S03]  /*35ca0*/  STL.64 [R1+0x58e0], R18 ;  /* 0x0058e01201007387 */ /* 0x0003e60000100a00 */
[----:B0-----:R-:W2:Y:S01]  /*35cb0*/  LDL.64 R14, [R1+0x138] ;  /* 0x00013800010e7983 */ /* 0x001ea20000100a00 */
[----:B-1----:R-:W-:Y:S02]  /*35cc0*/  IMAD.MOV.U32 R18, RZ, RZ, R8 ;  /* 0x000000ffff127224 */ /* 0x002fe400078e0008 */
[----:B------:R-:W-:Y:S01]  /*35cd0*/  IMAD.MOV.U32 R19, RZ, RZ, R5 ;  /* 0x000000ffff137224 */ /* 0x000fe200078e0005 */
[----:B--2---:R0:W-:Y:S04]  /*35ce0*/  STL.64 [R1+0x5950], R14 ;  /* 0x0059500e01007387 */ /* 0x0041e80000100a00 */
[----:B------:R-:W-:Y:S02]  /*35cf0*/  STL.64 [R1+0x58f8], R18 ;  /* 0x0058f81201007387 */ /* 0x000fe40000100a00 */
[----:B------:R-:W2:Y:S02]  /*35d00*/  LDL.LU R20, [R1+0xe90] ;  /* 0x000e900001147983 */ /* 0x000ea40000300800 */
[----:B------:R-:W2:Y:S01]  /*35d10*/  LDL.LU R21, [R1+0xe94] ;  /* 0x000e940001157983 */ /* 0x000ea20000300800 */
[----:B------:R-:W3:Y:S01]  /*35d20*/  LDL.LU R22, [R1+0xe98] ;  /* 0x000e980001167983 */ /* 0x000ee20000300800 */
[----:B------:R-:W3:Y:S02]  /*35d30*/  LDL.LU R23, [R1+0xe9c] ;  /* 0x000e9c0001177983 */ /* 0x000ee40000300800 */
[----:B0-----:R-:W-:-:S02]  /*35d40*/  IMAD.MOV.U32 R14, RZ, RZ, R4 ;  /* 0x000000ffff0e7224 */ /* 0x001fc400078e0004 */
[----:B------:R-:W-:-:S05]  /*35d50*/  IMAD.MOV.U32 R15, RZ, RZ, R3 ;  /* 0x000000ffff0f7224 */ /* 0x000fca00078e0003 */
[----:B------:R0:W-:Y:S01]  /*35d60*/  STL.64 [R1+0x5968], R14 ;  /* 0x0059680e01007387 */ /* 0x0001e20000100a00 */
[----:B------:R-:W4:Y:S02]  /*35d70*/  LDL.LU R8, [R1+0xeb0] ;  /* 0x000eb00001087983 */ /* 0x000f240000300800 */
[----:B------:R-:W4:Y:S02]  /*35d80*/  LDL.LU R9, [R1+0xeb4] ;  /* 0x000eb40001097983 */ /* 0x000f240000300800 */
[----:B------:R-:W2:Y:S01]  /*35d90*/  LDL.LU R10, [R1+0xeb8] ;  /* 0x000eb800010a7983 */ /* 0x000ea20000300800 */
[----:B------:R-:W2:Y:S01]  /*35da0*/  LDL.LU R11, [R1+0xebc] ;  /* 0x000ebc00010b7983 */ /* 0x000ea20000300800 */
[----:B------:R-:W3:Y:S02]  /*35db0*/  LDL.LU R4, [R1+0xf40] ;  /* 0x000f400001047983 */ /* 0x000ee40000300800 */
[----:B------:R-:W3:Y:S02]  /*35dc0*/  LDL.LU R5, [R1+0xf44] ;  /* 0x000f440001057983 */ /* 0x000ee40000300800 */
[----:B------:R-:W3:Y:S01]  /*35dd0*/  LDL.LU R6, [R1+0xf48] ;  /* 0x000f480001067983 */ /* 0x000ee20000300800 */
[----:B------:R-:W3:Y:S04]  /*35de0*/  LDL.LU R7, [R1+0xf4c] ;  /* 0x000f4c0001077983 */ /* 0x000ee80000300800 */
[----:B0-----:R-:W3:Y:S04]  /*35df0*/  LDL.64 R14, [R1+0x158] ;  /* 0x00015800010e7983 */ /* 0x001ee80000100a00 */
[----:B--2---:R-:W-:Y:S01]  /*35e00*/  STL.64 [R1+0x5918], R10 ;  /* 0x0059180a01007387 */ /* 0x004fe20000100a00 */
[----:B----4-:R0:W-:Y:S03]  /*35e10*/  STL.64 [R1+0x5910], R8 ;  /* 0x0059100801007387 */ /* 0x0101e60000100a00 */
[----:B0-----:R-:W2:Y:S01]  /*35e20*/  LDL.LU R8, [R1+0xed0] ;  /* 0x000ed00001087983 */ /* 0x001ea20000300800 */
[----:B------:R-:W2:Y:S02]  /*35e30*/  LDL.LU R9, [R1+0xed4] ;  /* 0x000ed40001097983 */ /* 0x000ea40000300800 */
[----:B------:R-:W4:Y:S02]  /*35e40*/  LDL.LU R10, [R1+0xed8] ;  /* 0x000ed800010a7983 */ /* 0x000f240000300800 */
[----:B------:R-:W4:Y:S02]  /*35e50*/  LDL.LU R11, [R1+0xedc] ;  /* 0x000edc00010b7983 */ /* 0x000f240000300800 */
[----:B----4-:R-:W-:Y:S01]  /*35e60*/  STL.64 [R1+0x5930], R10 ;  /* 0x0059300a01007387 */ /* 0x010fe20000100a00 */
[----:B--2---:R0:W-:Y:S03]  /*35e70*/  STL.64 [R1+0x5928], R8 ;  /* 0x0059280801007387 */ /* 0x0041e60000100a00 */
[----:B0-----:R-:W2:Y:S01]  /*35e80*/  LDL.LU R8, [R1+0xef0] ;  /* 0x000ef00001087983 */ /* 0x001ea20000300800 */
[----:B------:R-:W2:Y:S02]  /*35e90*/  LDL.LU R9, [R1+0xef4] ;  /* 0x000ef40001097983 */ /* 0x000ea40000300800 */
[----:B------:R-:W4:Y:S02]  /*35ea0*/  LDL.LU R10, [R1+0xef8] ;  /* 0x000ef800010a7983 */ /* 0x000f240000300800 */
[----:B------:R-:W4:Y:S01]  /*35eb0*/  LDL.LU R11, [R1+0xefc] ;  /* 0x000efc00010b7983 */ /* 0x000f220000300800 */
[----:B---3--:R-:W-:Y:S01]  /*35ec0*/  HMMA.16816.F32 R4, R24, R14, R4 ;  /* 0x0000000e1804723c */ /* 0x008fe20000001804 */
[----:B----4-:R-:W-:Y:S01]  /*35ed0*/  STL.64 [R1+0x5948], R10 ;  /* 0x0059480a01007387 */ /* 0x010fe20000100a00 */
[----:B--2---:R0:W-:Y:S03]  /*35ee0*/  STL.64 [R1+0x5940], R8 ;  /* 0x0059400801007387 */ /* 0x0041e60000100a00 */
[----:B0-----:R-:W2:Y:S01]  /*35ef0*/  LDL.LU R8, [R1+0xf00] ;  /* 0x000f000001087983 */ /* 0x001ea20000300800 */
[----:B------:R-:W2:Y:S02]  /*35f00*/  LDL.LU R9, [R1+0xf04] ;  /* 0x000f040001097983 */ /* 0x000ea40000300800 */
[----:B------:R-:W3:Y:S02]  /*35f10*/  LDL.LU R10, [R1+0xf08] ;  /* 0x000f0800010a7983 */ /* 0x000ee40000300800 */
[----:B------:R-:W3:Y:S02]  /*35f20*/  LDL.LU R11, [R1+0xf0c] ;  /* 0x000f0c00010b7983 */ /* 0x000ee40000300800 */
[----:B------:R-:W-:Y:S01]  /*35f30*/  IMAD.MOV.U32 R3, RZ, RZ, R15 ;  /* 0x000000ffff037224 */ /* 0x000fe200078e000f */
[----:B---3--:R-:W-:Y:S01]  /*35f40*/  STL.64 [R1+0x5960], R10 ;  /* 0x0059600a01007387 */ /* 0x008fe20000100a00 */
[----:B--2---:R0:W-:Y:S03]  /*35f50*/  STL.64 [R1+0x5958], R8 ;  /* 0x0059580801007387 */ /* 0x0041e60000100a00 */
[----:B0-----:R-:W2:Y:S01]  /*35f60*/  LDL.LU R8, [R1+0xf20] ;  /* 0x000f200001087983 */ /* 0x001ea20000300800 */
[----:B------:R-:W2:Y:S02]  /*35f70*/  LDL.LU R9, [R1+0xf24] ;  /* 0x000f240001097983 */ /* 0x000ea40000300800 */
[----:B------:R-:W2:Y:S02]  /*35f80*/  LDL.LU R10, [R1+0xf28] ;  /* 0x000f2800010a7983 */ /* 0x000ea40000300800 */
[----:B------:R-:W2:Y:S01]  /*35f90*/  LDL.LU R11, [R1+0xf2c] ;  /* 0x000f2c00010b7983 */ /* 0x000ea20000300800 */
[----:B------:R-:W3:Y:S01]  /*35fa0*/  LDL.64 R18, [R1+0x108] ;  /* 0x0001080001127983 */ /* 0x000ee20000100a00 */
[----:B------:R-:W-:Y:S02]  /*35fb0*/  STL.64 [R1+0x58f0], R22 ;  /* 0x0058f01601007387 */ /* 0x000fe40000100a00 */
[----:B------:R0:W-:Y:S02]  /*35fc0*/  STL.64 [R1+0x58e8], R20 ;  /* 0x0058e81401007387 */ /* 0x0001e40000100a00 */
[----:B0-----:R-:W4:Y:S01]  /*35fd0*/  LDL.LU R20, [R1+0xea0] ;  /* 0x000ea00001147983 */ /* 0x001f220000300800 */
[----:B------:R-:W4:Y:S02]  /*35fe0*/  LDL.LU R21, [R1+0xea4] ;  /* 0x000ea40001157983 */ /* 0x000f240000300800 */
[----:B------:R-:W4:Y:S02]  /*35ff0*/  LDL.LU R22, [R1+0xea8] ;  /* 0x000ea80001167983 */ /* 0x000f240000300800 */
[----:B------:R-:W4:Y:S01]  /*36000*/  LDL.LU R23, [R1+0xeac] ;  /* 0x000eac0001177983 */ /* 0x000f220000300800 */
[----:B------:R0:W-:Y:S01]  /*36010*/  STL.64 [R1+0x1450], R4 ;  /* 0x0014500401007387 */ /* 0x0001e20000100a00 */
[----:B------:R-:W-:Y:S02]  /*36020*/  STL.64 [R1+0x1458], R6 ;  /* 0x0014580601007387 */ /* 0x000fe40000100a00 */
[----:B0-----:R-:W-:-:S02]  /*36030*/  IMAD.MOV.U32 R4, RZ, RZ, R14 ;  /* 0x000000ffff047224 */ /* 0x001fc400078e000e */
[----:B------:R-:W2:Y:S02]  /*36040*/  LDL.LU.64 R14, [R1+0x5968] ;  /* 0x00596800010e7983 */ /* 0x000ea40000300a00 */
[C---:B--2---:R-:W-:Y:S02]  /*36050*/  HMMA.16816.F32 R12, R24.reuse, R14, R8 ;  /* 0x0000000e180c723c */ /* 0x044fe40000001808 */
[----:B------:R-:W2:Y:S01]  /*36060*/  LDL.LU.64 R10, [R1+0x5960] ;  /* 0x00596000010a7983 */ /* 0x000ea20000300a00 */
[----:B------:R-:W2:Y:S11]  /*36070*/  LDL.LU.64 R8, [R1+0x5958] ;  /* 0x0059580001087983 */ /* 0x000eb60000300a00 */
[----:B------:R-:W-:Y:S09]  /*36080*/  @!UPT UIADD3 URZ, URZ, URZ, URZ ;  /* 0x0000003f3f3ff290 */ /* 0x000ff2000fffe03f */
[----:B------:R-:W-:Y:S01]  /*36090*/  STL.64 [R1+0x1440], R12 ;  /* 0x0014400c01007387 */ /* 0x000fe20000100a00 */
[----:B------:R0:W-:Y:S03]  /*360a0*/  STL.64 [R1+0x1448], R14 ;  /* 0x0014480e01007387 */ /* 0x0001e60000100a00 */
        /* <DEDUP_REMOVED lines=23> */
[----:B0-----:R-:W3:Y:S01]  /*36220*/  LDL.LU.64 R10, [R1+0x5918] ;  /* 0x00591800010a7983 */ /* 0x001ee20000300a00 */
[----:B------:R-:W3:Y:S02]  /*36230*/  LDL.LU.64 R8, [R1+0x5910] ;  /* 0x0059100001087983 */ /* 0x000ee40000300a00 */
[----:B------:R-:W2:Y:S02]  /*36240*/  LDL.LU.64 R14, [R1+0x5908] ;  /* 0x00590800010e7983 */ /* 0x000ea40000300a00 */
[----:B--2---:R-:W-:Y:S01]  /*36250*/  STL.64 [R1+0x5890], R14 ;  /* 0x0058900e01007387 */ /* 0x004fe20000100a00 */
[----:B------:R0:W-:Y:S03]  /*36260*/  STL [R1+0x5888], R12 ;  /* 0x0058880c01007387 */ /* 0x0001e60000100800 */
[----:B0-----:R-:W2:Y:S01]  /*36270*/  LDL.LU R12, [R1+0xe50] ;  /* 0x000e5000010c7983 */ /* 0x001ea20000300800 */
[----:B------:R-:W2:Y:S02]  /*36280*/  LDL.LU R13, [R1+0xe54] ;  /* 0x000e5400010d7983 */ /* 0x000ea40000300800 */
[----:B------:R-:W2:Y:S02]  /*36290*/  LDL.LU R14, [R1+0xe58] ;  /* 0x000e5800010e7983 */ /* 0x000ea40000300800 */
[----:B------:R-:W2:Y:S01]  /*362a0*/  LDL.LU R15, [R1+0xe5c] ;  /* 0x000e5c00010f7983 */ /* 0x000ea20000300800 */
[----:B---3--:R-:W-:Y:S01]  /*362b0*/  HMMA.16816.F32 R8, R24, R18, R8 ;  /* 0x000000121808723c */ /* 0x008fe20000001808 */
[----:B--2---:R-:W-:Y:S01]  /*362c0*/  STL.64 [R1+0x58a8], R14 ;  /* 0x0058a80e01007387 */ /* 0x004fe20000100a00 */
[----:B------:R0:W-:Y:S03]  /*362d0*/  STL.64 [R1+0x58a0], R12 ;  /* 0x0058a00c01007387 */ /* 0x0001e60000100a00 */
[----:B0-----:R-:W2:Y:S01]  /*362e0*/  LDL.LU R12, [R1+0xe60] ;  /* 0x000e6000010c7983 */ /* 0x001ea20000300800 */
[----:B------:R-:W2:Y:S02]  /*362f0*/  LDL.LU R13, [R1+0xe64] ;  /* 0x000e6400010d7983 */ /* 0x000ea40000300800 */
[----:B------:R-:W2:Y:S02]  /*36300*/  LDL.LU R14, [R1+0xe68] ;  /* 0x000e6800010e7983 */ /* 0x000ea40000300800 */
[----:B------:R-:W2:Y:S01]  /*36310*/  LDL.LU R15, [R1+0xe6c] ;  /* 0x000e6c00010f7983 */ /* 0x000ea20000300800 */
[----:B------:R0:W-:Y:S01]  /*36320*/  STL.64 [R1+0x5868], R6 ;  /* 0x0058680601007387 */ /* 0x0001e20000100a00 */
[----:B------:R-:W-:Y:S03]  /*36330*/  STL.64 [R1+0x5860], R4 ;  /* 0x0058600401007387 */ /* 0x000fe60000100a00 */
[----:B0-----:R-:W3:Y:S08]  /*36340*/  LDL.64 R6, [R1+0x8] ;  /* 0x0000080001067983 */ /* 0x001ef00000100a00 */
[----:B------:R0:W-:Y:S02]  /*36350*/  STL.64 [R1+0x1400], R8 ;  /* 0x0014000801007387 */ /* 0x0001e40000100a00 */
[----:B------:R1:W-:Y:S02]  /*36360*/  STL.64 [R1+0x1408], R10 ;  /* 0x0014080a01007387 */ /* 0x0003e40000100a00 */
[----:B0-----:R-:W-:Y:S01]  /*36370*/  IMAD.MOV.U32 R9, RZ, RZ, R18 ;  /* 0x000000ffff097224 */ /* 0x001fe200078e0012 */
[----:B-1----:R-:W2:Y:S01]  /*36380*/  LDL.LU.64 R10, [R1+0x5900] ;  /* 0x00590000010a7983 */ /* 0x002ea20000300a00 */
[----:B------:R-:W-:-:S02]  /*36390*/  IMAD.MOV.U32 R8, RZ, RZ, R19 ;  /* 0x000000ffff087224 */ /* 0x000fc400078e0013 */
[----:B------:R-:W4:Y:S02]  /*363a0*/  LDL.LU.64 R18, [R1+0x58f8] ;  /* 0x0058f80001127983 */ /* 0x000f240000300a00 */
[C---:B----4-:R-:W-:Y:S01]  /*363b0*/  HMMA.16816.F32 R16, R24.reuse, R18, R20 ;  /* 0x000000121810723c */ /* 0x050fe20000001814 */
[----:B------:R-:W4:Y:S01]  /*363c0*/  LDL.LU.64 R22, [R1+0x58f0] ;  /* 0x0058f00001167983 */ /* 0x000f220000300a00 */
[----:B------:R-:W4:Y:S11]  /*363d0*/  LDL.LU.64 R20, [R1+0x58e8] ;  /* 0x0058e80001147983 */ /* 0x000f360000300a00 */
[----:B------:R-:W-:Y:S10]  /*363e0*/  @!UPT UIADD3 URZ, URZ, URZ, URZ ;  /* 0x0000003f3f3ff290 */ /* 0x000ff4000fffe03f */
[----:B------:R-:W-:Y:S01]  /*363f0*/  STL.64 [R1+0x13f0], R16 ;  /* 0x0013f01001007387 */ /* 0x000fe20000100a00 */
[----:B------:R0:W-:Y:S03]  /*36400*/  STL.64 [R1+0x13f8], R18 ;  /* 0x0013f81201007387 */ /* 0x0001e60000100a00 */
[----:B0-----:R-:W4:Y:S02]  /*36410*/  LDL.LU.64 R18, [R1+0x58e0] ;  /* 0x0058e00001127983 */ /* 0x001f240000300a00 */
[C---:B----4-:R-:W-:Y:S02]  /*36420*/  HMMA.16816.F32 R16, R24.reuse, R18, R20 ;  /* 0x000000121810723c */ /* 0x050fe40000001814 */
[----:B------:R-:W4:Y:S01]  /*36430*/  LDL.LU.64 R22, [R1+0x58d8] ;  /* 0x0058d80001167983 */ /* 0x000f220000300a00 */
[----:B------:R-:W4:Y:S11]  /*36440*/  LDL.LU.64 R20, [R1+0x58d0] ;  /* 0x0058d00001147983 */ /* 0x000f360000300a00 */
[----:B------:R-:W-:Y:S09]  /*36450*/  @!UPT UIADD3 URZ, URZ, URZ, URZ ;  /* 0x0000003f3f3ff290 */ /* 0x000ff2000fffe03f */
[----:B------:R-:W-:Y:S01]  /*36460*/  STL.64 [R1+0x13e0], R16 ;  /* 0x0013e01001007387 */ /* 0x000fe20000100a00 */
[----:B------:R0:W-:Y:S03]  /*36470*/  STL.64 [R1+0x13e8], R18 ;  /* 0x0013e81201007387 */ /* 0x0001e60000100a00 */
[----:B0-----:R-:W4:Y:S02]  /*36480*/  LDL.LU.64 R18, [R1+0x58c8] ;  /* 0x0058c80001127983 */ /* 0x001f240000300a00 */
[----:B----4-:R-:W-:Y:S02]  /*36490*/  HMMA.16816.F32 R24, R24, R18, R20 ;  /* 0x000000121818723c */ /* 0x010fe40000001814 */
[----:B------:R-:W2:Y:S01]  /*364a0*/  LDL.LU.64 R22, [R1+0x58c0] ;  /* 0x0058c00001167983 */ /* 0x000ea20000300a00 */
[----:B------:R-:W2:Y:S02]  /*364b0*/  LDL.LU.64 R18, [R1+0x58b8] ;  /* 0x0058b80001127983 */ /* 0x000ea40000300a00 */
[----:B------:R-:W2:Y:S11]  /*364c0*/  LDL.LU.64 R16, [R1+0x58b0] ;  /* 0x0058b00001107983 */ /* 0x000eb60000300a00 */
[----:B------:R-:W-:Y:S07]  /*364d0*/  @!UPT UIADD3 URZ, URZ, URZ, URZ ;  /* 0x0000003f3f3ff290 */ /* 0x000fee000fffe03f */
[----:B------:R0:W-:Y:S01]  /*364e0*/  STL.64 [R1+0x11f0], R24 ;  /* 0x0011f01801007387 */ /* 0x0001e20000100a00 */
[----:B------:R1:W-:Y:S03]  /*364f0*/  STL.64 [R1+0x11f8], R26 ;  /* 0x0011f81a01007387 */ /* 0x0003e60000100a00 */
[----:B0-----:R-:W4:Y:S01]  /*36500*/  LDL.LU R24, [R1+0xe20] ;  /* 0x000e200001187983 */ /* 0x001f220000300800 */
[----:B------:R-:W4:Y:S02]  /*36510*/  LDL.LU R25, [R1+0xe24] ;  /* 0x000e240001197983 */ /* 0x000f240000300800 */
[----:B-1----:R-:W4:Y:S02]  /*36520*/  LDL.LU R26, [R1+0xe28] ;  /* 0x000e2800011a7983 */ /* 0x002f240000300800 */
        /* <DEDUP_REMOVED lines=9> */
[----:B------:R-:W-:Y:S11]  /*365c0*/  IMAD.MOV.U32 R28, RZ, RZ, R22 ;  /* 0x000000ffff1c7224 */ /* 0x000ff600078e0016 */
[----:B------:R-:W-:Y:S11]  /*365d0*/  @!UPT UIADD3 URZ, URZ, URZ, URZ ;  /* 0x0000003f3f3ff290 */ /* 0x000ff6000fffe03f */
[----:B------:R0:W-:Y:S01]  /*365e0*/  STL.64 [R1+0x11d0], R12 ;  /* 0x0011d00c01007387 */ /* 0x0001e20000100a00 */
[----:B------:R1:W-:Y:S02]  /*365f0*/  STL.64 [R1+0x11d8], R14 ;  /* 0x0011d80e01007387 */ /* 0x0003e40000100a00 */
[----:B0-----:R-:W-:Y:S01]  /*36600*/  IMAD.MOV.U32 R13, RZ, RZ, R23 ;  /* 0x000000ffff0d7224 */ /* 0x001fe200078e0017 */
[----:B-1----:R-:W2:Y:S01]  /*36610*/  LDL.LU.64 R14, [R1+0x5890] ;  /* 0x00589000010e7983 */ /* 0x002ea20000300a00 */
[----:B------:R-:W2:Y:S02]  /*36620*/  LDL.LU R12, [R1+0x5888] ;  /* 0x00588800010c7983 */ /* 0x000ea40000300800 */
[----:B------:R-:W3:Y:S02]  /*36630*/  LDL.LU.64 R22, [R1+0x5880] ;  /* 0x0058800001167983 */ /* 0x000ee40000300a00 */
[----:B------:R-:W3:Y:S02]  /*36640*/  LDL.LU.64 R20, [R1+0x5878] ;  /* 0x0058780001147983 */ /* 0x000ee40000300a00 */
[C---:B---3--:R-:W-:Y:S11]  /*36650*/  HMMA.16816.F32 R20, R16.reuse, R6, R20 ;  /* 0x000000061014723c */ /* 0x048ff60000001814 */
        /* <DEDUP_REMOVED lines=8> */
[----:B------:R-:W2:Y:S02]  /*366e0*/  LDL.LU.64 R4, [R1+0x5860] ;  /* 0x0058600001047983 */ /* 0x000ea40000300a00 */
[----:B------:R-:W-:Y:S01]  /*366f0*/  STL.64 [R1+0x5788], R22 ;  /* 0x0057881601007387 */ /* 0x000fe20000100a00 */
[----:B---3--:R0:W-:Y:S04]  /*36700*/  STL.64 [R1+0x5780], R20 ;  /* 0x0057801401007387 */ /* 0x0081e80000100a00 */
[----:B0-----:R-:W3:Y:S01]  /*36710*/  LDL.LU R20, [R1+0xe30] ;  /* 0x000e300001147983 */ /* 0x001ee20000300800 */
[----:B------:R-:W3:Y:S02]  /*36720*/  LDL.LU R21, [R1+0xe34] ;  /* 0x000e340001157983 */ /* 0x000ee40000300800 */
[----:B------:R-:W3:Y:S02]  /*36730*/  LDL.LU R22, [R1+0xe38] ;  /* 0x000e380001167983 */ /* 0x000ee40000300800 */
[----:B------:R-:W3:Y:S01]  /*36740*/  LDL.LU R23, [R1+0xe3c] ;  /* 0x000e3c0001177983 */ /* 0x000ee20000300800 */
[----:B--2---:R-:W-:Y:S01]  /*36750*/  STL.64 [R1+0x5740], R14 ;  /* 0x0057400e01007387 */ /* 0x004fe20000100a00 */
[----:B------:R-:W-:Y:S01]  /*36760*/  STL [R1+0x57f0], R13 ;  /* 0x0057f00d01007387 */ /* 0x000fe20000100800 */
[C---:B---3--:R-:W-:Y:S11]  /*36770*/  HMMA.16816.F32 R20, R16.reuse, R14, R20 ;  /* 0x0000000e1014723c */ /* 0x048ff60000001814 */
[----:B------:R-:W-:Y:S11]  /*36780*/  @!UPT UIADD3 URZ, URZ, URZ, URZ ;  /* 0x0000003f3f3ff290 */ /* 0x000ff6000fffe03f */
[----:B------:R-:W-:Y:S01]  /*36790*/  @!UPT UIADD3 URZ, URZ, URZ, URZ ;  /* 0x0000003f3f3ff290 */ /* 0x000fe2000fffe03f */
[----:B------:R-:W-:Y:S01]  /*367a0*/  STL.64 [R1+0x11b0], R20 ;  /* 0x0011b01401007387 */ /* 0x000fe20000100a00 */
[----:B------:R0:W-:Y:S03]  /*367b0*/  STL.64 [R1+0x11b8], R22 ;  /* 0x0011b81601007387 */ /* 0x0001e60000100a00 */
[----:B0-----:R-:W2:Y:S01]  /*367c0*/  LDL.64 R22, [R1+0xe8] ;  /* 0x0000e80001167983 */ /* 0x001ea20000100a00 */
[----:B----4-:R-:W-:Y:S03]  /*367d0*/  HMMA.16816.F32 R24, R16, R10, R24 ;  /* 0x0000000a1018723c */ /* 0x010fe60000001818 */
[----:B--2---:R0:W-:Y:S11]  /*367e0*/  STL.64 [R1+0x57a0], R22 ;  /* 0x0057a01601007387 */ /* 0x0041f60000100a00 */
[----:B------:R-:W-:Y:S09]  /*367f0*/  @!UPT UIADD3 URZ, URZ, URZ, URZ ;  /* 0x0000003f3f3ff290 */ /* 0x000ff2000fffe03f */
[----:B------:R-:W-:Y:S02]  /*36800*/  STL.64 [R1+0x11a0], R24 ;  /* 0x0011a01801007387 */ /* 0x000fe40000100a00 */
[----:B------:R-:W-:Y:S01]  /*36810*/  STL.64 [R1+0x11a8], R26 ;  /* 0x0011a81a01007387 */ /* 0x000fe20000100a00 */
[----:B0-----:R-:W2:Y:S04]  /*36820*/  LDL.64 R22, [R1+0xf8] ;  /* 0x0000f80001167983 */ /* 0x001ea80000100a00 */
[----:B--2---:R0:W-:Y:S02]  /*36830*/  STL.64 [R1+0x57b8], R22 ;  /* 0x0057b81601007387 */ /* 0x0041e40000100a00 */
[----:B0-----:R-:W-:Y:S02]  /*36840*/  IMAD.MOV.U32 R22, RZ, RZ, R9 ;  /* 0x000000ffff167224 */ /* 0x001fe400078e0009 */
[----:B------:R-:W-:-:S05]  /*36850*/  IMAD.MOV.U32 R23, RZ, RZ, R8 ;  /* 0x000000ffff177224 */ /* 0x000fca00078e0008 */
[----:B------:R0:W-:Y:S01]  /*36860*/  STL.64 [R1+0x57d0], R22 ;  /* 0x0057d01601007387 */ /* 0x0001e20000100a00 */
[----:B------:R1:W-:Y:S02]  /*36870*/  STL.64 [R1+0x5738], R10 ;  /* 0x0057380a01007387 */ /* 0x0003e40000100a00 */
[----:B------:R-:W2:Y:S02]  /*36880*/  LDL.LU R8, [R1+0xd70] ;  /* 0x000d700001087983 */ /* 0x000ea40000300800 */
[----:B------:R-:W2:Y:S02]  /*36890*/  LDL.LU R9, [R1+0xd74] ;  /* 0x000d740001097983 */ /* 0x000ea40000300800 */
[----:B0-----:R-:W-:Y:S01]  /*368a0*/  IMAD.MOV.U32 R22, RZ, RZ, R6 ;  /* 0x000000ffff167224 */ /* 0x001fe200078e0006 */
[----:B-1----:R-:W3:Y:S01]  /*368b0*/  LDL.LU R10, [R1+0xd78] ;  /* 0x000d7800010a7983 */ /* 0x002ee20000300800 */
[----:B------:R-:W3:Y:S02]  /*368c0*/  LDL.LU R11, [R1+0xd7c] ;  /* 0x000d7c00010b7983 */ /* 0x000ee40000300800 */
[----:B------:R-:W4:Y:S02]  /*368d0*/  LDL.LU R6, [R1+0x585c] ;  /* 0x00585c0001067983 */ /* 0x000f240000300800 */
[----:B------:R-:W-:-:S02]  /*368e0*/  IMAD.MOV.U32 R23, RZ, RZ, R12 ;  /* 0x000000ffff177224 */ /* 0x000fc400078e000c */
[----:B------:R-:W2:Y:S01]  /*368f0*/  LDL.LU R12, [R1+0xdc0] ;  /* 0x000dc000010c7983 */ /* 0x000ea20000300800 */
[----:B------:R-:W2:Y:S02]  /*36900*/  LDL.LU R13, [R1+0xdc4] ;  /* 0x000dc400010d7983 */ /* 0x000ea40000300800 */
[----:B------:R-:W2:Y:S02]  /*36910*/  LDL.LU R14, [R1+0xdc8] ;  /* 0x000dc800010e7983 */ /* 0x000ea40000300800 */
[----:B------:R-:W2:Y:S02]  /*36920*/  LDL.LU R15, [R1+0xdcc] ;  /* 0x000dcc00010f7983 */ /* 0x000ea40000300800 */
[----:B--2---:R0:W-:Y:S01]  /*36930*/  STL.64 [R1+0x5800], R14 ;  /* 0x0058000e01007387 */ /* 0x0041e20000100a00 */
[----:B------:R-:W-:Y:S02]  /*36940*/  STL.64 [R1+0x57f8], R12 ;  /* 0x0057f80c01007387 */ /* 0x000fe40000100a00 */
[----:B0-----:R-:W-:-:S02]  /*36950*/  IMAD.MOV.U32 R14, RZ, RZ, R7 ;  /* 0x000000ffff0e7224 */ /* 0x001fc400078e0007 */
[----:B------:R-:W-:Y:S01]  /*36960*/  IMAD.MOV.U32 R15, RZ, RZ, R5 ;  /* 0x000000ffff0f7224 */ /* 0x000fe200078e0005 */
[----:B------:R-:W4:Y:S04]  /*36970*/  LDL.LU R7, [R1+0x5858] ;  /* 0x0058580001077983 */ /* 0x000f280000300800 */
[----:B------:R-:W-:Y:S01]  /*36980*/  STL.64 [R1+0x5810], R14 ;  /* 0x0058100e01007387 */ /* 0x000fe20000100a00 */
[----:B------:R0:W-:Y:S03]  /*36990*/  STL.64 [R1+0x57e8], R22 ;  /* 0x0057e81601007387 */ /* 0x0001e60000100a00 */
[----:B0-----:R-:W2:Y:S04]  /*369a0*/  LDL.64 R22, [R1+0x128] ;  /* 0x0001280001167983 */ /* 0x001ea80000100a00 */
[----:B--2---:R0:W-:Y:S01]  /*369b0*/  STL.64 [R1+0x5808], R22 ;  /* 0x0058081601007387 */ /* 0x0041e20000100a00 */
[----:B------:R-:W2:Y:S02]  /*369c0*/  LDL.LU R20, [R1+0xdd0] ;  /* 0x000dd00001147983 */ /* 0x000ea40000300800 */
[----:B------:R-:W2:Y:S01]  /*369d0*/  LDL.LU R21, [R1+0xdd4] ;  /* 0x000dd40001157983 */ /* 0x000ea20000300800 */
[----:B0-----:R-:W2:Y:S01]  /*369e0*/  LDL.LU R22, [R1+0xdd8] ;  /* 0x000dd80001167983 */ /* 0x001ea20000300800 */
[----:B------:R-:W2:Y:S03]  /*369f0*/  LDL.LU R23, [R1+0xddc] ;  /* 0x000ddc0001177983 */ /* 0x000ea60000300800 */
[----:B--2---:R-:W-:Y:S01]  /*36a00*/  STL.64 [R1+0x5820], R22 ;  /* 0x0058201601007387 */ /* 0x004fe20000100a00 */
[----:B------:R0:W-:Y:S03]  /*36a10*/  STL.64 [R1+0x5818], R20 ;  /* 0x0058181401007387 */ /* 0x0001e60000100a00 */
[----:B0-----:R-:W2:Y:S01]  /*36a20*/  LDL.LU R20, [R1+0xde0] ;  /* 0x000de00001147983 */ /* 0x001ea20000300800 */
[----:B------:R-:W2:Y:S02]  /*36a30*/  LDL.LU R21, [R1+0xde4] ;  /* 0x000de40001157983 */ /* 0x000ea40000300800 */
[----:B------:R-:W2:Y:S02]  /*36a40*/  LDL.LU R22, [R1+0xde8] ;  /* 0x000de80001167983 */ /* 0x000ea40000300800 */
[----:B------:R-:W2:Y:S02]  /*36a50*/  LDL.LU R23, [R1+0xdec] ;  /* 0x000dec0001177983 */ /* 0x000ea40000300800 */
[----:B--2---:R0:W-:Y:S01]  /*36a60*/  STL.64 [R1+0x5830], R22 ;  /* 0x0058301601007387 */ /* 0x0041e20000100a00 */
[----:B------:R-:W-:Y:S02]  /*36a70*/  STL.64 [R1+0x5828], R20 ;  /* 0x0058281401007387 */ /* 0x000fe40000100a00 */
[----:B0-----:R-:W-:-:S02]  /*36a80*/  IMAD.MOV.U32 R22, RZ, RZ, R4 ;  /* 0x000000ffff167224 */ /* 0x001fc400078e0004 */
[----:B------:R-:W-:-:S05]  /*36a90*/  IMAD.MOV.U32 R23, RZ, RZ, R3 ;  /* 0x000000ffff177224 */ /* 0x000fca00078e0003 */
[----:B------:R-:W-:Y:S01]  /*36aa0*/  STL.64 [R1+0x5840], R22 ;  /* 0x0058401601007387 */ /* 0x000fe20000100a00 */
[----:B------:R-:W2:Y:S03]  /*36ab0*/  LDL.64 R14, [R1+0x148] ;  /* 0x00014800010e7983 */ /* 0x000ea60000100a00 */
[----:B--2---:R0:W-:Y:S01]  /*36ac0*/  STL.64 [R1+0x5838], R14 ;  /* 0x0058380e01007387 */ /* 0x0041e20000100a00 */
[----:B------:R-:W2:Y:S02]  /*36ad0*/  LDL.LU R12, [R1+0xdf0] ;  /* 0x000df000010c7983 */ /* 0x000ea40000300800 */
[----:B------:R-:W2:Y:S01]  /*36ae0*/  LDL.LU R13, [R1+0xdf4] ;  /* 0x000df400010d7983 */ /* 0x000ea20000300800 */
[----:B0-----:R-:W2:Y:S01]  /*36af0*/  LDL.LU R14, [R1+0xdf8] ;  /* 0x000df800010e7983 */ /* 0x001ea20000300800 */
[----:B------:R-:W2:Y:S02]  /*36b00*/  LDL.LU R15, [R1+0xdfc] ;  /* 0x000dfc00010f7983 */ /* 0x000ea40000300800 */
[----:B------:R-:W4:Y:S02]  /*36b10*/  LDL.LU R24, [R1+0xe10] ;  /* 0x000e100001187983 */ /* 0x000f240000300800 */
[----:B------:R-:W4:Y:S01]  /*36b20*/  LDL.LU R25, [R1+0xe14] ;  /* 0x000e140001197983 */ /* 0x000f220000300800 */
[----:B------:R-:W4:Y:S01]  /*36b30*/  LDL.LU R26, [R1+0xe18] ;  /* 0x000e1800011a7983 */ /* 0x000f220000300800 */
[----:B------:R-:W4:Y:S03]  /*36b40*/  LDL.LU R27, [R1+0xe1c] ;  /* 0x000e1c00011b7983 */ /* 0x000f260000300800 */
[----:B--2---:R-:W-:Y:S01]  /*36b50*/  STL.64 [R1+0x5850], R14 ;  /* 0x0058500e01007387 */ /* 0x004fe20000100a00 */
[----:B------:R0:W-:Y:S03]  /*36b60*/  STL.64 [R1+0x5848], R12 ;  /* 0x0058480c01007387 */ /* 0x0001e60000100a00 */
[----:B0-----:R-:W2:Y:S01]  /*36b70*/  LDL.LU R12, [R1+0xe00] ;  /* 0x000e0000010c7983 */ /* 0x001ea20000300800 */
[----:B------:R-:W2:Y:S02]  /*36b80*/  LDL.LU R13, [R1+0xe04] ;  /* 0x000e0400010d7983 */ /* 0x000ea40000300800 */
[----:B------:R-:W2:Y:S02]  /*36b90*/  LDL.LU R14, [R1+0xe08] ;  /* 0x000e0800010e7983 */ /* 0x000ea40000300800 */
[----:B------:R-:W2:Y:S01]  /*36ba0*/  LDL.LU R15, [R1+0xe0c] ;  /* 0x000e0c00010f7983 */ /* 0x000ea20000300800 */
[----:B---3--:R-:W-:Y:S01]  /*36bb0*/  STL.64 [R1+0x5798], R10 ;  /* 0x0057980a01007387 */ /* 0x008fe20000100a00 */
[----:B------:R0:W-:Y:S03]  /*36bc0*/  STL.64 [R1+0x5790], R8 ;  /* 0x0057900801007387 */ /* 0x0001e60000100a00 */
[----:B0-----:R-:W3:Y:S01]  /*36bd0*/  LDL.LU R8, [R1+0xd80] ;  /* 0x000d800001087983 */ /* 0x001ee20000300800 */
[----:B------:R-:W3:Y:S02]  /*36be0*/  LDL.LU R9, [R1+0xd84] ;  /* 0x000d840001097983 */ /* 0x000ee40000300800 */
[----:B------:R-:W2:Y:S02]  /*36bf0*/  LDL.LU R10, [R1+0xd88] ;  /* 0x000d8800010a7983 */ /* 0x000ea40000300800 */
[----:B------:R-:W2:Y:S02]  /*36c00*/  LDL.LU R11, [R1+0xd8c] ;  /* 0x000d8c00010b7983 */ /* 0x000ea40000300800 */
[----:B--2---:R-:W-:Y:S01]  /*36c10*/  STL.64 [R1+0x57b0], R10 ;  /* 0x0057b00a01007387 */ /* 0x004fe20000100a00 */
[----:B---3--:R0:W-:Y:S03]  /*36c20*/  STL.64 [R1+0x57a8], R8 ;  /* 0x0057a80801007387 */ /* 0x0081e60000100a00 */
[----:B0-----:R-:W2:Y:S01]  /*36c30*/  LDL.LU R8, [R1+0xd90] ;  /* 0x000d900001087983 */ /* 0x001ea20000300800 */
[----:B------:R-:W2:Y:S02]  /*36c40*/  LDL.LU R9, [R1+0xd94] ;  /* 0x000d940001097983 */ /* 0x000ea40000300800 */
[----:B------:R-:W3:Y:S02]  /*36c50*/  LDL.LU R10, [R1+0xd98] ;  /* 0x000d9800010a7983 */ /* 0x000ee40000300800 */
[----:B------:R-:W3:Y:S01]  /*36c60*/  LDL.LU R11, [R1+0xd9c] ;  /* 0x000d9c00010b7983 */ /* 0x000ee20000300800 */
[----:B----4-:R-:W-:Y:S01]  /*36c70*/  HMMA.16816.F32 R24, R16, R6, R24 ;  /* 0x000000061018723c */ /* 0x010fe20000001818 */
[----:B---3--:R-:W-:Y:S01]  /*36c80*/  STL.64 [R1+0x57c8], R10 ;  /* 0x0057c80a01007387 */ /* 0x008fe20000100a00 */
[----:B--2---:R0:W-:Y:S03]  /*36c90*/  STL.64 [R1+0x57c0], R8 ;  /* 0x0057c00801007387 */ /* 0x0041e60000100a00 */
[----:B0-----:R-:W2:Y:S01]  /*36ca0*/  LDL.LU R8, [R1+0xda0] ;  /* 0x000da00001087983 */ /* 0x001ea20000300800 */
[----:B------:R-:W2:Y:S02]  /*36cb0*/  LDL.LU R9, [R1+0xda4] ;  /* 0x000da40001097983 */ /* 0x000ea40000300800 */
[----:B------:R-:W3:Y:S02]  /*36cc0*/  LDL.LU R10, [R1+0xda8] ;  /* 0x000da800010a7983 */ /* 0x000ee40000300800 */
[----:B------:R-:W3:Y:S02]  /*36cd0*/  LDL.LU R11, [R1+0xdac] ;  /* 0x000dac00010b7983 */ /* 0x000ee40000300800 */
[----:B------:R-:W-:-:S02]  /*36ce0*/  IMAD.MOV.U32 R22, RZ, RZ, R2 ;  /* 0x000000ffff167224 */ /* 0x000fc400078e0002 */
[----:B------:R-:W-:-:S07]  /*36cf0*/  IMAD.MOV.U32 R23, RZ, RZ, R0 ;  /* 0x000000ffff177224 */ /* 0x000fce00078e0000 */
[C---:B------:R-:W-:Y:S01]  /*36d00*/  HMMA.16816.F32 R20, R16.reuse, R22, R12 ;  /* 0x000000161014723c */ /* 0x040fe2000000180c */
[----:B---3--:R-:W-:Y:S01]  /*36d10*/  STL.64 [R1+0x57e0], R10 ;  /* 0x0057e00a01007387 */ /* 0x008fe20000100a00 */
[----:B--2---:R0:W-:Y:S03]  /*36d20*/  STL.64 [R1+0x57d8], R8 ;  /* 0x0057d80801007387 */ /* 0x0041e60000100a00 */
[----:B0-----:R-:W2:Y:S01]  /*36d30*/  LDL.LU R8, [R1+0xdb0] ;  /* 0x000db00001087983 */ /* 0x001ea20000300800 */
[----:B------:R-:W2:Y:S02]  /*36d40*/  LDL.LU R9, [R1+0xdb4] ;  /* 0x000db40001097983 */ /* 0x000ea40000300800 */
[----:B------:R-:W2:Y:S02]  /*36d50*/  LDL.LU R10, [R1+0xdb8] ;  /* 0x000db800010a7983 */ /* 0x000ea40000300800 */
[----:B------:R-:W2:Y:S01]  /*36d60*/  LDL.LU R11, [R1+0xdbc] ;  /* 0x000dbc00010b7983 */ /* 0x000ea20000300800 */
[----:B------:R-:W-:Y:S01]  /*36d70*/  STL.64 [R1+0x1190], R24 ;  /* 0x0011901801007387 */ /* 0x000fe20000100a00 */
[----:B------:R-:W-:Y:S02]  /*36d80*/  STL.64 [R1+0x1198], R26 ;  /* 0x0011981a01007387 */ /* 0x000fe40000100a00 */
[----:B------:R-:W0:Y:S02]  /*36d90*/  LDSM.16.MT88.4 R24, [R29+0x4200] ;  /* 0x004200001d18783b */ /* 0x000e240000004200 */
[----:B0-----:R0:W-:Y:S02]  /*36da0*/  STL.64 [R1+0x5680], R26 ;  /* 0x0056801a01007387 */ /* 0x0011e40000100a00 */
[----:B------:R-:W-:Y:S02]  /*36db0*/  STL.64 [R1+0x5678], R24 ;  /* 0x0056781801007387 */ /* 0x000fe40000100a00 */
[----:B0-----:R-:W3:Y:S01]  /*36dc0*/  LDL.64 R26, [R1+0xd8] ;  /* 0x0000d800011a7983 */ /* 0x001ee20000100a00 */
[----:B------:R-:W4:Y:S02]  /*36dd0*/  LDL.LU.64 R14, [R1+0x5850] ;  /* 0x00585000010e7983 */ /* 0x000f240000300a00 */
[----:B------:R-:W4:Y:S02]  /*36de0*/  LDL.LU.64 R12, [R1+0x5848] ;  /* 0x00584800010c7983 */ /* 0x000f240000300a00 */
[----:B------:R-:W-:Y:S01]  /*36df0*/  STL.64 [R1+0x13d0], R20 ;  /* 0x0013d01401007387 */ /* 0x000fe20000100a00 */
[----:B------:R0:W-:Y:S04]  /*36e00*/  STL.64 [R1+0x13d8], R22 ;  /* 0x0013d81601007387 */ /* 0x0001e80000100a00 */
[----:B0-----:R-:W4:Y:S02]  /*36e10*/  LDL.LU.64 R22, [R1+0x5840] ;  /* 0x0058400001167983 */ /* 0x001f240000300a00 */
[C---:B----4-:R-:W-:Y:S02]  /*36e20*/  HMMA.16816.F32 R20, R16.reuse, R22, R12 ;  /* 0x000000161014723c */ /* 0x050fe4000000180c */
[----:B------:R-:W4:Y:S11]  /*36e30*/  LDL.LU.64 R14, [R1+0x5838] ;  /* 0x00583800010e7983 */ /* 0x000f360000300a00 */
[----:B------:R-:W-:Y:S10]  /*36e40*/  @!UPT UIADD3 URZ, URZ, URZ, URZ ;  /* 0x0000003f3f3ff290 */ /* 0x000ff4000fffe03f */
[----:B------:R-:W-:Y:S01]  /*36e50*/  STL.64 [R1+0x13c0], R20 ;  /* 0x0013c01401007387 */ /* 0x000fe20000100a00 */
[----:B------:R0:W-:Y:S03]  /*36e60*/  STL.64 [R1+0x13c8], R22 ;  /* 0x0013c81601007387 */ /* 0x0001e60000100a00 */
[----:B0-----:R-:W2:Y:S01]  /*36e70*/  LDL.LU.64 R22, [R1+0x5830] ;  /* 0x0058300001167983 */ /* 0x001ea20000300a00 */
[----:B------:R-:W2:Y:S02]  /*36e80*/  LDL.LU.64 R20, [R1+0x5828] ;  /* 0x0058280001147983 */ /* 0x000ea40000300a00 */
        /* <DEDUP_REMOVED lines=13> */
[----:B------:R-:W-:Y:S01]  /*36f60*/  STL.64 [R1+0x13a0], R12 ;  /* 0x0013a00c01007387 */ /* 0x000fe20000100a00 */
[----:B------:R0:W-:Y:S03]  /*36f70*/  STL.64 [R1+0x13a8], R14 ;  /* 0x0013a80e01007387 */ /* 0x0001e60000100a00 */
[----:B0-----:R-:W4:Y:S01]  /*36f80*/  LDL.LU.64 R14, [R1+0x5800] ;  /* 0x00580000010e7983 */ /* 0x001f220000300a00 */
[----:B------:R-:W4:Y:S02]  /*36f90*/  LDL.LU.64 R12, [R1+0x57f8] ;  /* 0x0057f800010c7983 */ /* 0x000f240000300a00 */
[----:B--2---:R-:W-:Y:S01]  /*36fa0*/  IMAD.MOV.U32 R5, RZ, RZ, R23 ;  /* 0x000000ffff057224 */ /* 0x004fe200078e0017 */
[C---:B----4-:R-:W-:Y:S11]  /*36fb0*/  HMMA.16816.F32 R12, R16.reuse, R22, R12 ;  /* 0x00000016100c723c */ /* 0x050ff6000000180c */
[----:B------:R-:W-:Y:S11]  /*36fc0*/  @!UPT UIADD3 URZ, URZ, URZ, URZ ;  /* 0x0000003f3f3ff290 */ /* 0x000ff6000fffe03f */
[----:B------:R-:W-:Y:S01]  /*36fd0*/  @!UPT UIADD3 URZ, URZ, URZ, URZ ;  /* 0x0000003f3f3ff290 */ /* 0x000fe2000fffe03f */
[----:B------:R0:W-:Y:S01]  /*36fe0*/  STL.64 [R1+0x1390], R12 ;  /* 0x0013900c01007387 */ /* 0x0001e20000100a00 */
[----:B------:R-:W-:Y:S03]  /*36ff0*/  STL.64 [R1+0x1398], R14 ;  /* 0x0013980e01007387 */ /* 0x000fe60000100a00 */
[----:B0-----:R-:W2:Y:S01]  /*37000*/  LDL.LU R13, [R1+0x57f0] ;  /* 0x0057f000010d7983 */ /* 0x001ea20000300800 */
[----:B------:R-:W-:Y:S02]  /*37010*/  IMAD.MOV.U32 R12, RZ, RZ, R22 ;  /* 0x000000ffff0c7224 */ /* 0x000fe400078e0016 */
        /* <DEDUP_REMOVED lines=15> */
[C---:B----4-:R-:W-:Y:S01]  /*37110*/  HMMA.16816.F32 R8, R16.reuse, R22, R8 ;  /* 0x000000161008723c */ /* 0x050fe20000001808 */
[----:B------:R-:W-:Y:S02]  /*37120*/  IMAD.MOV.U32 R4, RZ, RZ, R22 ;  /* 0x000000ffff047224 */ /* 0x000fe400078e0016 */
[----:B------:R-:W-:Y:S11]  /*37130*/  IMAD.MOV.U32 R3, RZ, RZ, R23 ;  /* 0x000000ffff037224 */ /* 0x000ff600078e0017 */
[----:B------:R-:W-:Y:S09]  /*37140*/  @!UPT UIADD3 URZ, URZ, URZ, URZ ;  /* 0x0000003f3f3ff290 */ /* 0x000ff2000fffe03f */
[----:B------:R-:W-:Y:S01]  /*37150*/  STL.64 [R1+0x1360], R8 ;  /* 0x0013600801007387 */ /* 0x000fe20000100a00 */
[----:B------:R0:W-:Y:S03]  /*37160*/  STL.64 [R1+0x1368], R10 ;  /* 0x0013680a01007387 */ /* 0x0001e60000100a00 */
[----:B0-----:R-:W4:Y:S01]  /*37170*/  LDL.LU.64 R10, [R1+0x57b0] ;  /* 0x0057b000010a7983 */ /* 0x001f220000300a00 */
[----:B------:R-:W4:Y:S02]  /*37180*/  LDL.LU.64 R8, [R1+0x57a8] ;  /* 0x0057a80001087983 */ /* 0x000f240000300a00 */
[----:B------:R-:W4:Y:S02]  /*37190*/  LDL.LU.64 R22, [R1+0x57a0] ;  /* 0x0057a00001167983 */ /* 0x000f240000300a00 */
[----:B------:R-:W-:Y:S01]  /*371a0*/  STL.64 [R1+0x5730], R6 ;  /* 0x0057300601007387 */ /* 0x000fe20000100a00 */
[----:B------:R0:W-:Y:S01]  /*371b0*/  STL [R1+0x5728], R4 ;  /* 0x0057280401007387 */ /* 0x0001e20000100800 */
[----:B------:R1:W-:Y:S03]  /*371c0*/  STL [R1+0x5770], R5 ;  /* 0x0057700501007387 */ /* 0x0003e60000100800 */
[----:B0-----:R-:W2:Y:S01]  /*371d0*/  LDL.LU R4, [R1+0xd60] ;  /* 0x000d600001047983 */ /* 0x001ea20000300800 */
[----:B-1----:R-:W2:Y:S02]  /*371e0*/  LDL.LU R5, [R1+0xd64] ;  /* 0x000d640001057983 */ /* 0x002ea40000300800 */
[----:B------:R-:W2:Y:S02]  /*371f0*/  LDL.LU R6, [R1+0xd68] ;  /* 0x000d680001067983 */ /* 0x000ea40000300800 */
[----:B------:R-:W2:Y:S01]  /*37200*/  LDL.LU R7, [R1+0xd6c] ;  /* 0x000d6c0001077983 */ /* 0x000ea20000300800 */
[C---:B----4-:R-:W-:Y:S11]  /*37210*/  HMMA.16816.F32 R8, R16.reuse, R22, R8 ;  /* 0x000000161008723c */ /* 0x050ff60000001808 */
[----:B------:R-:W-:Y:S11]  /*37220*/  @!UPT UIADD3 URZ, URZ, URZ, URZ ;  /* 0x0000003f3f3ff290 */ /* 0x000ff6000fffe03f */
[----:B------:R-:W-:Y:S01]  /*37230*/  @!UPT UIADD3 URZ, URZ, URZ, URZ ;  /* 0x0000003f3f3ff290 */ /* 0x000fe2000fffe03f */
[----:B------:R-:W-:Y:S01]  /*37240*/  STL.64 [R1+0x1350], R8 ;  /* 0x0013500801007387 */ /* 0x000fe20000100a00 */
[----:B------:R0:W-:Y:S03]  /*37250*/  STL.64 [R1+0x1358], R10 ;  /* 0x0013580a01007387 */ /* 0x0001e60000100a00 */
[----:B0-----:R-:W3:Y:S01]  /*37260*/  LDL.LU.64 R10, [R1+0x5798] ;  /* 0x00579800010a7983 */ /* 0x001ee20000300a00 */
[----:B------:R-:W3:Y:S02]  /*37270*/  LDL.LU.64 R8, [R1+0x5790] ;  /* 0x0057900001087983 */ /* 0x000ee40000300a00 */
[----:B------:R-:W-:Y:S02]  /*37280*/  IMAD.MOV.U32 R25, RZ, RZ, R22 ;  /* 0x000000ffff197224 */ /* 0x000fe400078e0016 */
[----:B------:R-:W-:Y:S02]  /*37290*/  IMAD.MOV.U32 R24, RZ, RZ, R23 ;  /* 0x000000ffff187224 */ /* 0x000fe400078e0017 */
[----:B------:R-:W4:Y:S01]  /*372a0*/  LDL.LU.64 R22, [R1+0x5788] ;  /* 0x0057880001167983 */ /* 0x000f220000300a00 */
[----:B------:R-:W2:Y:S01]  /*372b0*/  LDL.LU.64 R20, [R1+0x5780] ;  /* 0x0057800001147983 */ /* 0x000ea20000300a00 */
[----:B---3--:R-:W-:Y:S02]  /*372c0*/  HMMA.16816.F32 R8, R16, R26, R8 ;  /* 0x0000001a1008723c */ /* 0x008fe40000001808 */
[----:B------:R-:W2:Y:S11]  /*372d0*/  LDL.64 R18, [R1+0x28] ;  /* 0x0000280001127983 */ /* 0x000eb60000100a00 */
[----:B------:R-:W-:Y:S10]  /*372e0*/  @!UPT UIADD3 URZ, URZ, URZ, URZ ;  /* 0x0000003f3f3ff290 */ /* 0x000ff4000fffe03f */
[----:B------:R0:W-:Y:S01]  /*372f0*/  STL.64 [R1+0x1180], R8 ;  /* 0x0011800801007387 */ /* 0x0001e20000100a00 */
[----:B------:R1:W-:Y:S03]  /*37300*/  STL.64 [R1+0x1188], R10 ;  /* 0x0011880a01007387 */ /* 0x0003e60000100a00 */
[----:B0-----:R-:W3:Y:S01]  /*37310*/  LDL.LU R8, [R1+0xd30] ;  /* 0x000d300001087983 */ /* 0x001ee20000300800 */
[----:B------:R-:W3:Y:S02]  /*37320*/  LDL.LU R9, [R1+0xd34] ;  /* 0x000d340001097983 */ /* 0x000ee40000300800 */
[----:B-1----:R-:W2:Y:S02]  /*37330*/  LDL.LU R10, [R1+0xd38] ;  /* 0x000d3800010a7983 */ /* 0x002ea40000300800 */
[----:B------:R-:W2:Y:S02]  /*37340*/  LDL.LU R11, [R1+0xd3c] ;  /* 0x000d3c00010b7983 */ /* 0x000ea40000300800 */
[----:B----4-:R-:W-:-:S02]  /*37350*/  IMAD.MOV.U32 R14, RZ, RZ, R22 ;  /* 0x000000ffff0e7224 */ /* 0x010fc400078e0016 */
[----:B------:R-:W-:Y:S01]  /*37360*/  IMAD.MOV.U32 R15, RZ, RZ, R23 ;  /* 0x000000ffff0f7224 */ /* 0x000fe200078e0017 */
[----:B--2---:R-:W-:Y:S01]  /*37370*/  STL.64 [R1+0x5750], R10 ;  /* 0x0057500a01007387 */ /* 0x004fe20000100a00 */
[----:B---3--:R0:W-:Y:S02]  /*37380*/  STL.64 [R1+0x5748], R8 ;  /* 0x0057480801007387 */ /* 0x0081e40000100a00 */
[----:B------:R-:W2:Y:S02]  /*37390*/  LDL.LU R22, [R1+0x5778] ;  /* 0x0057780001167983 */ /* 0x000ea40000300800 */
[----:B------:R-:W2:Y:S01]  /*373a0*/  LDL.LU R23, [R1+0x5774] ;  /* 0x0057740001177983 */ /* 0x000ea20000300800 */
[----:B------:R-:W-:Y:S04]  /*373b0*/  STL.64 [R1+0x5758], R14 ;  /* 0x0057580e01007387 */ /* 0x000fe80000100a00 */
[----:B0-----:R-:W3:Y:S01]  /*373c0*/  LDL.LU R8, [R1+0xd40] ;  /* 0x000d400001087983 */ /* 0x001ee20000300800 */
[----:B------:R-:W3:Y:S02]  /*373d0*/  LDL.LU R9, [R1+0xd44] ;  /* 0x000d440001097983 */ /* 0x000ee40000300800 */
[----:B------:R-:W4:Y:S02]  /*373e0*/  LDL.LU R10, [R1+0xd48] ;  /* 0x000d4800010a7983 */ /* 0x000f240000300800 */
[----:B------:R-:W4:Y:S01]  /*373f0*/  LDL.LU R11, [R1+0xd4c] ;  /* 0x000d4c00010b7983 */ /* 0x000f220000300800 */
[----:B--2---:R-:W-:Y:S01]  /*37400*/  HMMA.16816.F32 R4, R20, R18, R4 ;  /* 0x000000121404723c */ /* 0x004fe20000001804 */
[----:B----4-:R-:W-:Y:S01]  /*37410*/  STL.64 [R1+0x5768], R10 ;  /* 0x0057680a01007387 */ /* 0x010fe20000100a00 */
[----:B---3--:R0:W-:Y:S03]  /*37420*/  STL.64 [R1+0x5760], R8 ;  /* 0x0057600801007387 */ /* 0x0081e60000100a00 */
[----:B0-----:R-:W2:Y:S01]  /*37430*/  LDL.LU R8, [R1+0xd50] ;  /* 0x000d500001087983 */ /* 0x001ea20000300800 */
[----:B------:R-:W2:Y:S02]  /*37440*/  LDL.LU R9, [R1+0xd54] ;  /* 0x000d540001097983 */ /* 0x000ea40000300800 */
[----:B------:R-:W2:Y:S02]  /*37450*/  LDL.LU R10, [R1+0xd58] ;  /* 0x000d5800010a7983 */ /* 0x000ea40000300800 */
[----:B------:R-:W2:Y:S01]  /*37460*/  LDL.LU R11, [R1+0xd5c] ;  /* 0x000d5c00010b7983 */ /* 0x000ea20000300800 */
[----:B------:R-:W-:Y:S11]  /*37470*/  STL.64 [R1+0x5690], R26 ;  /* 0x0056901a01007387 */ /* 0x000ff60000100a00 */
[----:B------:R-:W-:Y:S01]  /*37480*/  @!UPT UIADD3 URZ, URZ, URZ, URZ ;  /* 0x0000003f3f3ff290 */ /* 0x000fe2000fffe03f */
[----:B------:R0:W-:Y:S02]  /*37490*/  STL.64 [R1+0x1170], R4 ;  /* 0x0011700401007387 */ /* 0x0001e40000100a00 */
[----:B------:R-:W-:Y:S01]  /*374a0*/  STL.64 [R1+0x1178], R6 ;  /* 0x0011780601007387 */ /* 0x000fe20000100a00 */
[----:B0-----:R-:W3:Y:S01]  /*374b0*/  LDL.LU R5, [R1+0x5770] ;  /* 0x0057700001057983 */ /* 0x001ee20000300800 */
[----:B------:R-:W-:Y:S02]  /*374c0*/  IMAD.MOV.U32 R27, RZ, RZ, R18 ;  /* 0x000000ffff1b7224 */ /* 0x000fe400078e0012 */
[----:B------:R-:W-:-:S05]  /*374d0*/  IMAD.MOV.U32 R26, RZ, RZ, R19 ;  /* 0x000000ffff1a7224 */ /* 0x000fca00078e0013 */
[----:B------:R0:W-:Y:S01]  /*374e0*/  STL.64 [R1+0x56c8], R26 ;  /* 0x0056c81a01007387 */ /* 0x0001e20000100a00 */
[----:B------:R1:W-:Y:S02]  /*374f0*/  STL.64 [R1+0x56c0], R24 ;  /* 0x0056c01801007387 */ /* 0x0003e40000100a00 */
[----:B------:R-:W4:Y:S02]  /*37500*/  LDL.LU R4, [R1+0xd20] ;  /* 0x000d200001047983 */ /* 0x000f240000300800 */
[----:B0-----:R-:W-:Y:S02]  /*37510*/  IMAD.MOV.U32 R26, RZ, RZ, R12 ;  /* 0x000000ffff1a7224 */ /* 0x001fe400078e000c */
[----:B---3--:R-:W-:Y:S02]  /*37520*/  IMAD.MOV.U32 R27, RZ, RZ, R5 ;  /* 0x000000ffff1b7224 */ /* 0x008fe400078e0005 */
[----:B------:R-:W4:Y:S01]  /*37530*/  LDL.LU R5, [R1+0xd24] ;  /* 0x000d240001057983 */ /* 0x000f220000300800 */
[----:B------:R-:W4:Y:S02]  /*37540*/  LDL.LU R6, [R1+0xd28] ;  /* 0x000d280001067983 */ /* 0x000f240000300800 */
[----:B------:R-:W4:Y:S02]  /*37550*/  LDL.LU R7, [R1+0xd2c] ;  /* 0x000d2c0001077983 */ /* 0x000f240000300800 */
[----:B------:R0:W-:Y:S01]  /*37560*/  STL.64 [R1+0x56d8], R26 ;  /* 0x0056d81a01007387 */ /* 0x0001e20000100a00 */
[----:B-1----:R-:W3:Y:S01]  /*37570*/  LDL.LU R24, [R1+0xcd0] ;  /* 0x000cd00001187983 */ /* 0x002ee20000300800 */
[----:B------:R-:W3:Y:S03]  /*37580*/  LDL.LU R25, [R1+0xcd4] ;  /* 0x000cd40001197983 */ /* 0x000ee60000300800 */
[----:B0-----:R-:W3:Y:S01]  /*37590*/  LDL.LU R26, [R1+0xcd8] ;  /* 0x000cd800011a7983 */ /* 0x001ee20000300800 */
[----:B------:R-:W3:Y:S02]  /*375a0*/  LDL.LU R27, [R1+0xcdc] ;  /* 0x000cdc00011b7983 */ /* 0x000ee40000300800 */
[----:B------:R-:W-:-:S02]  /*375b0*/  IMAD.MOV.U32 R14, RZ, RZ, R28 ;  /* 0x000000ffff0e7224 */ /* 0x000fc400078e001c */
[----:B------:R-:W-:-:S07]  /*375c0*/  IMAD.MOV.U32 R15, RZ, RZ, R13 ;  /* 0x000000ffff0f7224 */ /* 0x000fce00078e000d */
[----:B--2---:R-:W-:Y:S01]  /*375d0*/  HMMA.16816.F32 R12, R20, R14, R8 ;  /* 0x0000000e140c723c */ /* 0x004fe20000001808 */
[----:B---3--:R0:W-:Y:S01]  /*375e0*/  STL.64 [R1+0x56e8], R26 ;  /* 0x0056e81a01007387 */ /* 0x0081e20000100a00 */
[----:B------:R-:W-:Y:S02]  /*375f0*/  STL.64 [R1+0x56e0], R24 ;  /* 0x0056e01801007387 */ /* 0x000fe40000100a00 */
[----:B------:R-:W2:Y:S02]  /*37600*/  LDL.LU R16, [R1+0xd10] ;  /* 0x000d100001107983 */ /* 0x000ea40000300800 */
[----:B------:R-:W2:Y:S01]  /*37610*/  LDL.LU R17, [R1+0xd14] ;  /* 0x000d140001117983 */ /* 0x000ea20000300800 */
[----:B------:R-:W2:Y:S01]  /*37620*/  LDL.LU R18, [R1+0xd18] ;  /* 0x000d180001127983 */ /* 0x000ea20000300800 */
[----:B------:R-:W2:Y:S02]  /*37630*/  LDL.LU R19, [R1+0xd1c] ;  /* 0x000d1c0001137983 */ /* 0x000ea40000300800 */
[----:B0-----:R-:W-:-:S02]  /*37640*/  IMAD.MOV.U32 R26, RZ, RZ, R2 ;  /* 0x000000ffff1a7224 */ /* 0x001fc400078e0002 */
[----:B------:R-:W-:-:S05]  /*37650*/  IMAD.MOV.U32 R27, RZ, RZ, R0 ;  /* 0x000000ffff1b7224 */ /* 0x000fca00078e0000 */
[----:B------:R0:W-:Y:S04]  /*37660*/  STL.64 [R1+0x5700], R26 ;  /* 0x0057001a01007387 */ /* 0x0001e80000100a00 */
[----:B0-----:R-:W3:Y:S04]  /*37670*/  LDL.64 R26, [R1+0x158] ;  /* 0x00015800011a7983 */ /* 0x001ee80000100a00 */
[----:B---3--:R0:W-:Y:S04]  /*37680*/  STL.64 [R1+0x5710], R26 ;  /* 0x0057101a01007387 */ /* 0x0081e80000100a00 */
[----:B0-----:R-:W3:Y:S01]  /*37690*/  LDL.64 R26, [R1+0x38] ;  /* 0x00003800011a7983 */ /* 0x001ee20000100a00 */
[----:B------:R-:W2:Y:S02]  /*376a0*/  LDL.LU.64 R10, [R1+0x5768] ;  /* 0x00576800010a7983 */ /* 0x000ea40000300a00 */
[----:B------:R-:W2:Y:S02]  /*376b0*/  LDL.LU.64 R8, [R1+0x5760] ;  /* 0x0057600001087983 */ /* 0x000ea40000300a00 */
[----:B------:R-:W-:Y:S01]  /*376c0*/  STL.64 [R1+0x1160], R12 ;  /* 0x0011600c01007387 */ /* 0x000fe20000100a00 */
[----:B------:R0:W-:Y:S04]  /*376d0*/  STL.64 [R1+0x1168], R14 ;  /* 0x0011680e01007387 */ /* 0x0001e80000100a00 */
[----:B0-----:R-:W2:Y:S02]  /*376e0*/  LDL.LU.64 R14, [R1+0x5758] ;  /* 0x00575800010e7983 */ /* 0x001ea40000300a00 */
[C---:B--2---:R-:W-:Y:S02]  /*376f0*/  HMMA.16816.F32 R12, R20.reuse, R14, R8 ;  /* 0x0000000e140c723c */ /* 0x044fe40000001808 */
[----:B------:R-:W2:Y:S01]  /*37700*/  LDL.LU.64 R10, [R1+0x5750] ;  /* 0x00575000010a7983 */ /* 0x000ea20000300a00 */
[----:B------:R-:W2:Y:S11]  /*37710*/  LDL.LU.64 R8, [R1+0x5748] ;  /* 0x0057480001087983 */ /* 0x000eb60000300a00 */
[----:B------:R-:W-:Y:S09]  /*37720*/  @!UPT UIADD3 URZ, URZ, URZ, URZ ;  /* 0x0000003f3f3ff290 */ /* 0x000ff2000fffe03f */
[----:B------:R-:W-:Y:S01]  /*37730*/  STL.64 [R1+0x1150], R12 ;  /* 0x0011500c01007387 */ /* 0x000fe20000100a00 */
[----:B------:R0:W-:Y:S03]  /*37740*/  STL.64 [R1+0x1158], R14 ;  /* 0x0011580e01007387 */ /* 0x0001e60000100a00 */
[----:B0-----:R-:W2:Y:S02]  /*37750*/  LDL.LU.64 R14, [R1+0x5740] ;  /* 0x00574000010e7983 */ /* 0x001ea40000300a00 */
[C---:B--2---:R-:W-:Y:S11]  /*37760*/  HMMA.16816.F32 R8, R20.reuse, R14, R8 ;  /* 0x0000000e1408723c */ /* 0x044ff60000001808 */
[----:B------:R-:W-:Y:S11]  /*37770*/  @!UPT UIADD3 URZ, URZ, URZ, URZ ;  /* 0x0000003f3f3ff290 */ /* 0x000ff6000fffe03f */
[----:B------:R-:W-:Y:S01]  /*37780*/  @!UPT UIADD3 URZ, URZ, URZ, URZ ;  /* 0x0000003f3f3ff290 */ /* 0x000fe2000fffe03f */
[----:B------:R-:W-:Y:S01]  /*37790*/  STL.64 [R1+0x1140], R8 ;  /* 0x0011400801007387 */ /* 0x000fe20000100a00 */
[----:B------:R0:W-:Y:S03]  /*377a0*/  STL.64 [R1+0x1148], R10 ;  /* 0x0011480a01007387 */ /* 0x0001e60000100a00 */
[----:B0-----:R-:W4:Y:S01]  /*377b0*/  LDL.LU.64 R10, [R1+0x5738] ;  /* 0x00573800010a7983 */ /* 0x001f220000300a00 */
[----:B------:R0:W-:Y:S02]  /*377c0*/  STL.64 [R1+0x5708], R14 ;  /* 0x0057080e01007387 */ /* 0x0001e40000100a00 */
[----:B------:R-:W2:Y:S02]  /*377d0*/  LDL.LU R12, [R1+0xcf0] ;  /* 0x000cf000010c7983 */ /* 0x000ea40000300800 */
[----:B------:R-:W2:Y:S01]  /*377e0*/  LDL.LU R13, [R1+0xcf4] ;  /* 0x000cf400010d7983 */ /* 0x000ea20000300800 */
[----:B0-----:R-:W2:Y:S01]  /*377f0*/  LDL.LU R14, [R1+0xcf8] ;  /* 0x000cf800010e7983 */ /* 0x001ea20000300800 */
[----:B------:R-:W2:Y:S01]  /*37800*/  LDL.LU R15, [R1+0xcfc] ;  /* 0x000cfc00010f7983 */ /* 0x000ea20000300800 */
[C---:B----4-:R-:W-:Y:S02]  /*37810*/  HMMA.16816.F32 R4, R20.reuse, R10, R4 ;  /* 0x0000000a1404723c */ /* 0x050fe40000001804 */
[----:B--2---:R-:W-:Y:S01]  /*37820*/  STL.64 [R1+0x5720], R14 ;  /* 0x0057200e01007387 */ /* 0x004fe20000100a00 */
[----:B------:R0:W-:Y:S03]  /*37830*/  STL.64 [R1+0x5718], R12 ;  /* 0x0057180c01007387 */ /* 0x0001e60000100a00 */
[----:B0-----:R-:W3:Y:S01]  /*37840*/  LDL.LU R12, [R1+0xd00] ;  /* 0x000d0000010c7983 */ /* 0x001ee20000300800 */
[----:B------:R-:W3:Y:S02]  /*37850*/  LDL.LU R13, [R1+0xd04] ;  /* 0x000d0400010d7983 */ /* 0x000ee40000300800 */
[----:B------:R-:W3:Y:S02]  /*37860*/  LDL.LU R14, [R1+0xd08] ;  /* 0x000d0800010e7983 */ /* 0x000ee40000300800 */
[----:B------:R-:W3:Y:S11]  /*37870*/  LDL.LU R15, [R1+0xd0c] ;  /* 0x000d0c00010f7983 */ /* 0x000ef60000300800 */
[----:B------:R-:W-:Y:S01]  /*37880*/  @!UPT UIADD3 URZ, URZ, URZ, URZ ;  /* 0x0000003f3f3ff290 */ /* 0x000fe2000fffe03f */
[----:B------:R-:W-:Y:S01]  /*37890*/  STL.64 [R1+0x1130], R4 ;  /* 0x0011300401007387 */ /* 0x000fe20000100a00 */
[----:B------:R0:W-:Y:S03]  /*378a0*/  STL.64 [R1+0x1138], R6 ;  /* 0x0011380601007387 */ /* 0x0001e60000100a00 */
[----:B0-----:R-:W2:Y:S01]  /*378b0*/  LDL.LU.64 R6, [R1+0x5730] ;  /* 0x0057300001067983 */ /* 0x001ea20000300a00 */
[----:B------:R-:W4:Y:S02]  /*378c0*/  LDL.LU R4, [R1+0x5728] ;  /* 0x0057280001047983 */ /* 0x000f240000300800 */
[----:B------:R0:W-:Y:S02]  /*378d0*/  STL.64 [R1+0x5628], R10 ;  /* 0x0056280a01007387 */ /* 0x0001e40000100a00 */
[----:B0-----:R-:W2:Y:S04]  /*378e0*/  LDL.64 R10, [R1+0x118] ;  /* 0x00011800010a7983 */ /* 0x001ea80000100a00 */
[----:B--2---:R0:W-:Y:S01]  /*378f0*/  STL.64 [R1+0x56d0], R10 ;  /* 0x0056d00a01007387 */ /* 0x0041e20000100a00 */
[----:B------:R-:W2:Y:S02]  /*37900*/  LDL.LU R8, [R1+0xcc0] ;  /* 0x000cc00001087983 */ /* 0x000ea40000300800 */
[----:B------:R-:W2:Y:S01]  /*37910*/  LDL.LU R9, [R1+0xcc4] ;  /* 0x000cc40001097983 */ /* 0x000ea20000300800 */
[----:B0-----:R-:W2:Y:S01]  /*37920*/  LDL.LU R10, [R1+0xcc8] ;  /* 0x000cc800010a7983 */ /* 0x001ea20000300800 */
[----:B------:R-:W2:Y:S01]  /*37930*/  LDL.LU R11, [R1+0xccc] ;  /* 0x000ccc00010b7983 */ /* 0x000ea20000300800 */
[C---:B------:R-:W-:Y:S08]  /*37940*/  HMMA.16816.F32 R16, R20.reuse, R6, R16 ;  /* 0x000000061410723c */ /* 0x040ff00000001810 */
[----:B---3--:R-:W-:Y:S01]  /*37950*/  HMMA.16816.F32 R12, R20, R26, R12 ;  /* 0x0000001a140c723c */ /* 0x008fe2000000180c */
[----:B------:R-:W-:-:S02]  /*37960*/  IMAD.MOV.U32 R2, RZ, RZ, R26 ;  /* 0x000000ffff027224 */ /* 0x000fc400078e001a */
[----:B------:R-:W-:Y:S01]  /*37970*/  IMAD.MOV.U32 R0, RZ, RZ, R27 ;  /* 0x000000ffff007224 */ /* 0x000fe200078e001b */
[----:B--2---:R-:W-:Y:S01]  /*37980*/  STL.64 [R1+0x56f8], R10 ;  /* 0x0056f80a01007387 */ /* 0x004fe20000100a00 */
[----:B------:R0:W-:Y:S03]  /*37990*/  STL.64 [R1+0x56f0], R8 ;  /* 0x0056f00801007387 */ /* 0x0001e60000100a00 */
[----:B0-----:R-:W2:Y:S01]  /*379a0*/  LDL.LU R8, [R1+0xce0] ;  /* 0x000ce00001087983 */ /* 0x001ea20000300800 */
[----:B------:R-:W2:Y:S02]  /*379b0*/  LDL.LU R9, [R1+0xce4] ;  /* 0x000ce40001097983 */ /* 0x000ea40000300800 */
[----:B------:R-:W2:Y:S02]  /*379c0*/  LDL.LU R10, [R1+0xce8] ;  /* 0x000ce800010a7983 */ /* 0x000ea40000300800 */
[----:B------:R-:W2:Y:S02]  /*379d0*/  LDL.LU R11, [R1+0xcec] ;  /* 0x000cec00010b7983 */ /* 0x000ea40000300800 */
[----:B------:R-:W-:Y:S01]  /*379e0*/  STL.64 [R1+0x1120], R16 ;  /* 0x0011201001007387 */ /* 0x000fe20000100a00 */
[----:B------:R-:W-:Y:S02]  /*379f0*/  STL.64 [R1+0x1128], R18 ;  /* 0x0011281201007387 */ /* 0x000fe40000100a00 */
[----:B------:R-:W0:Y:S02]  /*37a00*/  LDSM.16.MT88.4 R16, [R29+0x4280] ;  /* 0x004280001d10783b */ /* 0x000e240000004200 */
[----:B0-----:R0:W-:Y:S02]  /*37a10*/  STL.64 [R1+0x5570], R18 ;  /* 0x0055701201007387 */ /* 0x0011e40000100a00 */
[----:B------:R-:W-:Y:S02]  /*37a20*/  STL.64 [R1+0x5568], R16 ;  /* 0x0055681001007387 */ /* 0x000fe40000100a00 */
[----:B0-----:R-:W3:Y:S01]  /*37a30*/  LDL.64 R18, [R1+0x138] ;  /* 0x0001380001127983 */ /* 0x001ee20000100a00 */
[----:B------:R-:W-:Y:S02]  /*37a40*/  STL.64 [R1+0x1340], R12 ;  /* 0x0013400c01007387 */ /* 0x000fe40000100a00 */
[----:B------:R0:W-:Y:S02]  /*37a50*/  STL.64 [R1+0x1348], R14 ;  /* 0x0013480e01007387 */ /* 0x0001e40000100a00 */
[----:B0-----:R-:W2:Y:S01]  /*37a60*/  LDL.LU.64 R14, [R1+0x5720] ;  /* 0x00572000010e7983 */ /* 0x001ea20000300a00 */
[----:B------:R-:W2:Y:S02]  /*37a70*/  LDL.LU.64 R12, [R1+0x5718] ;  /* 0x00571800010c7983 */ /* 0x000ea40000300a00 */
[----:B------:R-:W2:Y:S02]  /*37a80*/  LDL.LU.64 R26, [R1+0x5710] ;  /* 0x00571000011a7983 */ /* 0x000ea40000300a00 */
[C---:B--2---:R-:W-:Y:S01]  /*37a90*/  HMMA.16816.F32 R12, R20.reuse, R26, R12 ;  /* 0x0000001a140c723c */ /* 0x044fe2000000180c */
[----:B------:R-:W-:Y:S11]  /*37aa0*/  IMAD.MOV.U32 R28, RZ, RZ, R26 ;  /* 0x000000ffff1c7224 */ /* 0x000ff600078e001a */
[----:B------:R-:W-:Y:S11]  /*37ab0*/  @!UPT UIADD3 URZ, URZ, URZ, URZ ;  /* 0x0000003f3f3ff290 */ /* 0x000ff6000fffe03f */
[----:B------:R0:W-:Y:S01]  /*37ac0*/  STL.64 [R1+0x1330], R12 ;  /* 0x0013300c01007387 */ /* 0x0001e20000100a00 */
[----:B------:R1:W-:Y:S02]  /*37ad0*/  STL.64 [R1+0x1338], R14 ;  /* 0x0013380e01007387 */ /* 0x0003e40000100a00 */
[----:B0-----:R-:W-:Y:S01]  /*37ae0*/  IMAD.MOV.U32 R13, RZ, RZ, R27 ;  /* 0x000000ffff0d7224 */ /* 0x001fe200078e001b */
[----:B-1----:R-:W2:Y:S01]  /*37af0*/  LDL.LU.64 R14, [R1+0x5708] ;  /* 0x00570800010e7983 */ /* 0x002ea20000300a00 */
[----:B------:R-:W2:Y:S02]  /*37b00*/  LDL.LU.64 R26, [R1+0x5700] ;  /* 0x00570000011a7983 */ /* 0x000ea40000300a00 */
[C---:B--2---:R-:W-:Y:S01]  /*37b10*/  HMMA.16816.F32 R24, R20.reuse, R26, R8 ;  /* 0x0000001a1418723c */ /* 0x044fe20000001808 */
[----:B------:R-:W2:Y:S01]  /*37b20*/  LDL.LU.64 R10, [R1+0x56f8] ;  /* 0x0056f800010a7983 */ /* 0x000ea20000300a00 */
[----:B------:R-:W2:Y:S11]  /*37b30*/  LDL.LU.64 R8, [R1+0x56f0] ;  /* 0x0056f00001087983 */ /* 0x000eb60000300a00 */
[----:B------:R-:W-:Y:S10]  /*37b40*/  @!UPT UIADD3 URZ, URZ, URZ, URZ ;  /* 0x0000003f3f3ff290 */ /* 0x000ff4000fffe03f */
[----:B------:R-:W-:Y:S01]  /*37b50*/  STL.64 [R1+0x1320], R24 ;  /* 0x0013201801007387 */ /* 0x000fe20000100a00 */
[----:B------:R0:W-:Y:S03]  /*37b60*/  STL.64 [R1+0x1328], R26 ;  /* 0x0013281a01007387 */ /* 0x0001e60000100a00 */
[----:B0-----:R-:W3:Y:S01]  /*37b70*/  LDL.LU.64 R26, [R1+0x56e8] ;  /* 0x0056e800011a7983 */ /* 0x001ee20000300a00 */
[----:B------:R-:W3:Y:S02]  /*37b80*/  LDL.LU.64 R24, [R1+0x56e0] ;  /* 0x0056e00001187983 */ /* 0x000ee40000300a00 */
[C---:B---3--:R-:W-:Y:S11]  /*37b90*/  HMMA.16816.F32 R24, R20.reuse, R18, R24 ;  /* 0x000000121418723c */ /* 0x048ff60000001818 */
[----:B------:R-:W-:Y:S11]  /*37ba0*/  @!UPT UIADD3 URZ, URZ, URZ, URZ ;  /* 0x0000003f3f3ff290 */ /* 0x000ff6000fffe03f */
[----:B------:R-:W-:Y:S01]  /*37bb0*/  @!UPT UIADD3 URZ, URZ, URZ, URZ ;  /* 0x0000003f3f3ff290 */ /* 0x000fe2000fffe03f */
[----:B------:R-:W-:Y:S01]  /*37bc0*/  STL.64 [R1+0x1310], R24 ;  /* 0x0013101801007387 */ /* 0x000fe20000100a00 */
[----:B------:R0:W-:Y:S03]  /*37bd0*/  STL.64 [R1+0x1318], R26 ;  /* 0x0013181a01007387 */ /* 0x0001e60000100a00 */
[----:B0-----:R-:W2:Y:S01]  /*37be0*/  LDL.LU.64 R26, [R1+0x56d8] ;  /* 0x0056d800011a7983 */ /* 0x001ea20000300a00 */
[----:B------:R0:W-:Y:S02]  /*37bf0*/  STL.64 [R1+0x55e0], R18 ;  /* 0x0055e01201007387 */ /* 0x0001e40000100a00 */
[----:B------:R-:W3:Y:S02]  /*37c00*/  LDL.LU R16, [R1+0xcb0] ;  /* 0x000cb00001107983 */ /* 0x000ee40000300800 */
[----:B------:R-:W3:Y:S01]  /*37c10*/  LDL.LU R17, [R1+0xcb4] ;  /* 0x000cb40001117983 */ /* 0x000ee20000300800 */
[----:B0-----:R-:W3:Y:S01]  /*37c20*/  LDL.LU R18, [R1+0xcb8] ;  /* 0x000cb80001127983 */ /* 0x001ee20000300800 */
[----:B------:R-:W3:Y:S01]  /*37c30*/  LDL.LU R19, [R1+0xcbc] ;  /* 0x000cbc0001137983 */ /* 0x000ee20000300800 */
[C---:B--2---:R-:W-:Y:S02]  /*37c40*/  HMMA.16816.F32 R24, R20.reuse, R26, R8 ;  /* 0x0000001a1418723c */ /* 0x044fe40000001808 */
[----:B------:R-:W3:Y:S11]  /*37c50*/  LDL.LU.64 R10, [R1+0x56d0] ;  /* 0x0056d000010a7983 */ /* 0x000ef60000300a00 */
[----:B------:R-:W-:Y:S10]  /*37c60*/  @!UPT UIADD3 URZ, URZ, URZ, URZ ;  /* 0x0000003f3f3ff290 */ /* 0x000ff4000fffe03f */
[----:B------:R-:W-:Y:S01]  /*37c70*/  STL.64 [R1+0x1300], R24 ;  /* 0x0013001801007387 */ /* 0x000fe20000100a00 */
[----:B------:R0:W-:Y:S03]  /*37c80*/  STL.64 [R1+0x1308], R26 ;  /* 0x0013081a01007387 */ /* 0x0001e60000100a00 */
[----:B0-----:R-:W2:Y:S01]  /*37c90*/  LDL.LU.64 R26, [R1+0x56c8] ;  /* 0x0056c800011a7983 */ /* 0x001ea20000300a00 */
[----:B------:R-:W2:Y:S01]  /*37ca0*/  LDL.LU.64 R24, [R1+0x56c0] ;  /* 0x0056c00001187983 */ /* 0x000ea20000300a00 */
[----:B---3--:R-:W-:Y:S01]  /*37cb0*/  HMMA.16816.F32 R16, R20, R10, R16 ;  /* 0x0000000a1410723c */ /* 0x008fe20000001810 */
[----:B------:R-:W-:Y:S02]  /*37cc0*/  IMAD.MOV.U32 R12, RZ, RZ, R10 ;  /* 0x000000ffff0c7224 */ /* 0x000fe400078e000a */
[----:B------:R-:W-:Y:S11]  /*37cd0*/  IMAD.MOV.U32 R5, RZ, RZ, R11 ;  /* 0x000000ffff057224 */ /* 0x000ff600078e000b */
[----:B------:R-:W-:Y:S09]  /*37ce0*/  @!UPT UIADD3 URZ, URZ, URZ, URZ ;  /* 0x0000003f3f3ff290 */ /* 0x000ff2000fffe03f */
[----:B------:R-:W-:Y:S01]  /*37cf0*/  STL.64 [R1+0x12f0], R16 ;  /* 0x0012f01001007387 */ /* 0x000fe20000100a00 */
[----:B------:R-:W-:Y:S02]  /*37d00*/  STL.64 [R1+0x12f8], R18 ;  /* 0x0012f81201007387 */ /* 0x000fe40000100a00 */
[----:B------:R-:W3:Y:S02]  /*37d10*/  LDL.LU R8, [R1+0xc30] ;  /* 0x000c300001087983 */ /* 0x000ee40000300800 */
[----:B------:R-:W3:Y:S01]  /*37d20*/  LDL.LU R9, [R1+0xc34] ;  /* 0x000c340001097983 */ /* 0x000ee20000300800 */
[----:B------:R-:W2:Y:S01]  /*37d30*/  LDL.LU R10, [R1+0xc38] ;  /* 0x000c3800010a7983 */ /* 0x000ea20000300800 */
[----:B------:R-:W2:Y:S03]  /*37d40*/  LDL.LU R11, [R1+0xc3c] ;  /* 0x000c3c00010b7983 */ /* 0x000ea60000300800 */
[----:B--2---:R0:W-:Y:S01]  /*37d50*/  STL.64 [R1+0x5638], R10 ;  /* 0x0056380a01007387 */ /* 0x0041e20000100a00 */
[----:B---3--:R-:W-:Y:S03]  /*37d60*/  STL.64 [R1+0x5630], R8 ;  /* 0x0056300801007387 */ /* 0x008fe60000100a00 */
[----:B0-----:R-:W2:Y:S04]  /*37d70*/  LDL.64 R10, [R1+0x8] ;  /* 0x00000800010a7983 */ /* 0x001ea80000100a00 */
[----:B--2---:R0:W-:Y:S04]  /*37d80*/  STL.64 [R1+0x5650], R10 ;  /* 0x0056500a01007387 */ /* 0x0041e80000100a00 */
[----:B0-----:R-:W2:Y:S04]  /*37d90*/  LDL.64 R10, [R1+0x18] ;  /* 0x00001800010a7983 */ /* 0x001ea80000100a00 */
[----:B--2---:R0:W-:Y:S01]  /*37da0*/  STL.64 [R1+0x5660], R10 ;  /* 0x0056600a01007387 */ /* 0x0041e20000100a00 */
[----:B------:R-:W-:Y:S02]  /*37db0*/  STL.64 [R1+0x5620], R6 ;  /* 0x0056200601007387 */ /* 0x000fe40000100a00 */
[----:B------:R-:W-:Y:S02]  /*37dc0*/  STL [R1+0x5618], R5 ;  /* 0x0056180501007387 */ /* 0x000fe40000100800 */
[----:B------:R-:W2:Y:S01]  /*37dd0*/  LDL.LU R16, [R1+0xbe0] ;  /* 0x000be00001107983 */ /* 0x000ea20000300800 */
[----:B------:R-:W2:Y:S01]  /*37de0*/  LDL.LU R17, [R1+0xbe4] ;  /* 0x000be40001117983 */ /* 0x000ea20000300800 */
[----:B------:R-:W3:Y:S02]  /*37df0*/  LDL.LU R18, [R1+0xbe8] ;  /* 0x000be80001127983 */ /* 0x000ee40000300800 */
[----:B------:R-:W3:Y:S02]  /*37e00*/  LDL.LU R19, [R1+0xbec] ;  /* 0x000bec0001137983 */ /* 0x000ee40000300800 */
[----:B0-----:R-:W-:-:S02]  /*37e10*/  IMAD.MOV.U32 R10, RZ, RZ, R27 ;  /* 0x000000ffff0a7224 */ /* 0x001fc400078e001b */
[----:B------:R-:W-:-:S05]  /*37e20*/  IMAD.MOV.U32 R11, RZ, RZ, R26 ;  /* 0x000000ffff0b7224 */ /* 0x000fca00078e001a */
[----:B------:R0:W-:Y:S01]  /*37e30*/  STL.64 [R1+0x5688], R10 ;  /* 0x0056880a01007387 */ /* 0x0001e20000100a00 */
[----:B------:R-:W2:Y:S02]  /*37e40*/  LDL.LU R8, [R1+0xc70] ;  /* 0x000c700001087983 */ /* 0x000ea40000300800 */
[----:B------:R-:W2:Y:S01]  /*37e50*/  LDL.LU R9, [R1+0xc74] ;  /* 0x000c740001097983 */ /* 0x000ea20000300800 */
[----:B0-----:R-:W2:Y:S01]  /*37e60*/  LDL.LU R10, [R1+0xc78] ;  /* 0x000c7800010a7983 */ /* 0x001ea20000300800 */
[----:B------:R-:W2:Y:S02]  /*37e70*/  LDL.LU R11, [R1+0xc7c] ;  /* 0x000c7c00010b7983 */ /* 0x000ea40000300800 */
[----:B------:R-:W-:Y:S02]  /*37e80*/  IMAD.MOV.U32 R26, RZ, RZ, R25 ;  /* 0x000000ffff1a7224 */ /* 0x000fe400078e0019 */
[----:B------:R-:W-:Y:S01]  /*37e90*/  IMAD.MOV.U32 R27, RZ, RZ, R24 ;  /* 0x000000ffff1b7224 */ /* 0x000fe200078e0018 */
[----:B------:R-:W3:Y:S04]  /*37ea0*/  LDL R6, [R1+0x108] ;  /* 0x0001080001067983 */ /* 0x000ee80000100800 */
[----:B------:R-:W3:Y:S04]  /*37eb0*/  LDL R7, [R1+0x10c] ;  /* 0x00010c0001077983 */ /* 0x000ee80000100800 */
[----:B--2---:R-:W-:Y:S01]  /*37ec0*/  STL.64 [R1+0x56a0], R10 ;  /* 0x0056a00a01007387 */ /* 0x004fe20000100a00 */
[----:B------:R0:W-:Y:S02]  /*37ed0*/  STL.64 [R1+0x5698], R8 ;  /* 0x0056980801007387 */ /* 0x0001e40000100a00 */
[----:B------:R-:W-:Y:S01]  /*37ee0*/  STL.64 [R1+0x56a8], R26 ;  /* 0x0056a81a01007387 */ /* 0x000fe20000100a00 */
        /* <DEDUP_REMOVED lines=10> */
[----:B------:R-:W2:Y:S01]  /*37f90*/  LDL.LU R24, [R1+0xc90] ;  /* 0x000c900001187983 */ /* 0x000ea20000300800 */
[----:B------:R-:W2:Y:S02]  /*37fa0*/  LDL.LU R25, [R1+0xc94] ;  /* 0x000c940001197983 */ /* 0x000ea40000300800 */
[----:B------:R-:W2:Y:S02]  /*37fb0*/  LDL.LU R26, [R1+0xc98] ;  /* 0x000c9800011a7983 */ /* 0x000ea40000300800 */
[----:B------:R-:W2:Y:S01]  /*37fc0*/  LDL.LU R27, [R1+0xc9c] ;  /* 0x000c9c00011b7983 */ /* 0x000ea20000300800 */
[----:B---3--:R0:W-:Y:S01]  /*37fd0*/  STL.64 [R1+0x55f0], R18 ;  /* 0x0055f01201007387 */ /* 0x0081e20000100a00 */
[----:B------:R-:W-:Y:S02]  /*37fe0*/  STL.64 [R1+0x55e8], R16 ;  /* 0x0055e81001007387 */ /* 0x000fe40000100a00 */
[----:B0-----:R-:W-:-:S02]  /*37ff0*/  IMAD.MOV.U32 R18, RZ, RZ, R28 ;  /* 0x000000ffff127224 */ /* 0x001fc400078e001c */
[----:B------:R-:W-:-:S05]  /*38000*/  IMAD.MOV.U32 R19, RZ, RZ, R13 ;  /* 0x000000ffff137224 */ /* 0x000fca00078e000d */
[----:B------:R-:W-:Y:S01]  /*38010*/  STL.64 [R1+0x5600], R18 ;  /* 0x0056001201007387 */ /* 0x000fe20000100a00 */
[----:B------:R0:W-:Y:S02]  /*38020*/  STL [R1+0x55d8], R12 ;  /* 0x0055d80c01007387 */ /* 0x0001e40000100800 */
[----:B------:R1:W-:Y:S01]  /*38030*/  STL.64 [R1+0x5658], R14 ;  /* 0x0056580e01007387 */ /* 0x0003e20000100a00 */
[----:B0-----:R-:W3:Y:S01]  /*38040*/  LDL.LU R12, [R1+0xc50] ;  /* 0x000c5000010c7983 */ /* 0x001ee20000300800 */
[----:B------:R-:W3:Y:S02]  /*38050*/  LDL.LU R13, [R1+0xc54] ;  /* 0x000c5400010d7983 */ /* 0x000ee40000300800 */
[----:B-1----:R-:W3:Y:S02]  /*38060*/  LDL.LU R14, [R1+0xc58] ;  /* 0x000c5800010e7983 */ /* 0x002ee40000300800 */
[----:B------:R-:W3:Y:S02]  /*38070*/  LDL.LU R15, [R1+0xc5c] ;  /* 0x000c5c00010f7983 */ /* 0x000ee40000300800 */
[----:B----4-:R-:W-:-:S02]  /*38080*/  IMAD.MOV.U32 R18, RZ, RZ, R4 ;  /* 0x000000ffff127224 */ /* 0x010fc400078e0004 */
[----:B--2---:R-:W-:Y:S01]  /*38090*/  HMMA.16816.F32 R4, R20, R6, R8 ;  /* 0x000000061404723c */ /* 0x004fe20000001808 */
[----:B---3--:R-:W-:Y:S01]  /*380a0*/  STL.64 [R1+0x5670], R14 ;  /* 0x0056700e01007387 */ /* 0x008fe20000100a00 */
[----:B------:R0:W-:Y:S03]  /*380b0*/  STL.64 [R1+0x5668], R12 ;  /* 0x0056680c01007387 */ /* 0x0001e60000100a00 */
[----:B0-----:R-:W2:Y:S01]  /*380c0*/  LDL.LU R12, [R1+0xc60] ;  /* 0x000c6000010c7983 */ /* 0x001ea20000300800 */
[----:B------:R-:W2:Y:S02]  /*380d0*/  LDL.LU R13, [R1+0xc64] ;  /* 0x000c6400010d7983 */ /* 0x000ea40000300800 */
[----:B------:R-:W2:Y:S02]  /*380e0*/  LDL.LU R14, [R1+0xc68] ;  /* 0x000c6800010e7983 */ /* 0x000ea40000300800 */
[----:B------:R-:W2:Y:S01]  /*380f0*/  LDL.LU R15, [R1+0xc6c] ;  /* 0x000c6c00010f7983 */ /* 0x000ea20000300800 */
[----:B------:R-:W3:Y:S01]  /*38100*/  LDL.LU.64 R10, [R1+0x56b8] ;  /* 0x0056b800010a7983 */ /* 0x000ee20000300a00 */
[----:B------:R-:W3:Y:S11]  /*38110*/  LDL.LU.64 R8, [R1+0x56b0] ;  /* 0x0056b00001087983 */ /* 0x000ef60000300a00 */
[----:B------:R0:W-:Y:S02]  /*38120*/  STL.64 [R1+0x12e0], R4 ;  /* 0x0012e00401007387 */ /* 0x0001e40000100a00 */
[----:B------:R1:W-:Y:S01]  /*38130*/  STL.64 [R1+0x12e8], R6 ;  /* 0x0012e80601007387 */ /* 0x0003e20000100a00 */
[----:B0-----:R-:W4:Y:S01]  /*38140*/  LDL.LU R4, [R1+0xc20] ;  /* 0x000c200001047983 */ /* 0x001f220000300800 */
[----:B------:R-:W4:Y:S02]  /*38150*/  LDL.LU R5, [R1+0xc24] ;  /* 0x000c240001057983 */ /* 0x000f240000300800 */
[----:B-1----:R-:W2:Y:S02]  /*38160*/  LDL.LU R6, [R1+0xc28] ;  /* 0x000c280001067983 */ /* 0x002ea40000300800 */
[----:B------:R-:W2:Y:S02]  /*38170*/  LDL.LU R7, [R1+0xc2c] ;  /* 0x000c2c0001077983 */ /* 0x000ea40000300800 */
[----:B------:R-:W-:-:S07]  /*38180*/  IMAD.MOV.U32 R19, RZ, RZ, R3 ;  /* 0x000000ffff137224 */ /* 0x000fce00078e0003 */
[C---:B------:R-:W-:Y:S01]  /*38190*/  HMMA.16816.F32 R16, R20.reuse, R18, R24 ;  /* 0x000000121410723c */ /* 0x040fe20000001818 */
[----:B--2---:R-:W-:Y:S01]  /*381a0*/  STL.64 [R1+0x5648], R6 ;  /* 0x0056480601007387 */ /* 0x004fe20000100a00 */
[----:B----4-:R0:W-:Y:S03]  /*381b0*/  STL.64 [R1+0x5640], R4 ;  /* 0x0056400401007387 */ /* 0x0101e60000100a00 */
[----:B0-----:R-:W2:Y:S01]  /*381c0*/  LDL.LU R4, [R1+0xc40] ;  /* 0x000c400001047983 */ /* 0x001ea20000300800 */
[----:B------:R-:W2:Y:S02]  /*381d0*/  LDL.LU R5, [R1+0xc44] ;  /* 0x000c440001057983 */ /* 0x000ea40000300800 */
[----:B------:R-:W2:Y:S02]  /*381e0*/  LDL.LU R6, [R1+0xc48] ;  /* 0x000c480001067983 */ /* 0x000ea40000300800 */
[----:B------:R-:W2:Y:S01]  /*381f0*/  LDL.LU R7, [R1+0xc4c] ;  /* 0x000c4c0001077983 */ /* 0x000ea20000300800 */
[----:B------:R-:W3:Y:S11]  /*38200*/  LDL.LU.64 R26, [R1+0x56a8] ;  /* 0x0056a800011a7983 */ /* 0x000ef60000300a00 */
[----:B------:R-:W-:Y:S01]  /*38210*/  @!UPT UIADD3 URZ, URZ, URZ, URZ ;  /* 0x0000003f3f3ff290 */ /* 0x000fe2000fffe03f */
[----:B------:R-:W-:Y:S02]  /*38220*/  STL.64 [R1+0x12d0], R16 ;  /* 0x0012d01001007387 */ /* 0x000fe40000100a00 */
[----:B------:R-:W-:Y:S01]  /*38230*/  STL.64 [R1+0x12d8], R18 ;  /* 0x0012d81201007387 */ /* 0x000fe20000100a00 */
[C---:B---3--:R-:W-:Y:S01]  /*38240*/  HMMA.16816.F32 R24, R20.reuse, R26, R8 ;  /* 0x0000001a1418723c */ /* 0x048fe20000001808 */
[----:B------:R-:W3:Y:S01]  /*38250*/  LDL.LU.64 R10, [R1+0x56a0] ;  /* 0x0056a000010a7983 */ /* 0x000ee20000300a00 */
[----:B------:R-:W3:Y:S11]  /*38260*/  LDL.LU.64 R8, [R1+0x5698] ;  /* 0x0056980001087983 */ /* 0x000ef60000300a00 */
[----:B------:R-:W-:Y:S10]  /*38270*/  @!UPT UIADD3 URZ, URZ, URZ, URZ ;  /* 0x0000003f3f3ff290 */ /* 0x000ff4000fffe03f */
[----:B------:R-:W-:Y:S01]  /*38280*/  STL.64 [R1+0x12c0], R24 ;  /* 0x0012c01801007387 */ /* 0x000fe20000100a00 */
[----:B------:R0:W-:Y:S03]  /*38290*/  STL.64 [R1+0x12c8], R26 ;  /* 0x0012c81a01007387 */ /* 0x0001e60000100a00 */
[----:B0-----:R-:W3:Y:S01]  /*382a0*/  LDL.LU.64 R26, [R1+0x5690] ;  /* 0x00569000011a7983 */ /* 0x001ee20000300a00 */
[----:B------:R-:W-:Y:S02]  /*382b0*/  IMAD.MOV.U32 R18, RZ, RZ, R2 ;  /* 0x000000ffff127224 */ /* 0x000fe400078e0002 */
[----:B------:R-:W-:Y:S01]  /*382c0*/  IMAD.MOV.U32 R19, RZ, RZ, R0 ;  /* 0x000000ffff137224 */ /* 0x000fe200078e0000 */
[----:B---3--:R-:W-:Y:S01]  /*382d0*/  HMMA.16816.F32 R20, R20, R26, R8 ;  /* 0x0000001a1414723c */ /* 0x008fe20000001808 */
[----:B------:R-:W3:Y:S01]  /*382e0*/  LDL.LU.64 R10, [R1+0x5688] ;  /* 0x00568800010a7983 */ /* 0x000ee20000300a00 */
[----:B------:R-:W-:-:S02]  /*382f0*/  IMAD.MOV.U32 R2, RZ, RZ, R26 ;  /* 0x000000ffff027224 */ /* 0x000fc400078e001a */
[----:B------:R-:W-:Y:S11]  /*38300*/  IMAD.MOV.U32 R0, RZ, RZ, R27 ;  /* 0x000000ffff007224 */ /* 0x000ff600078e001b */
[----:B------:R-:W-:Y:S08]  /*38310*/  @!UPT UIADD3 URZ, URZ, URZ, URZ ;  /* 0x0000003f3f3ff290 */ /* 0x000ff0000fffe03f */
[----:B------:R0:W-:Y:S01]  /*38320*/  STL.64 [R1+0x1110], R20 ;  /* 0x0011101401007387 */ /* 0x0001e20000100a00 */
[----:B------:R1:W-:Y:S02]  /*38330*/  STL.64 [R1+0x1118], R22 ;  /* 0x0011181601007387 */ /* 0x0003e40000100a00 */
[----:B------:R-:W3:Y:S02]  /*38340*/  LDL.LU.64 R26, [R1+0x5680] ;  /* 0x00568000011a7983 */ /* 0x000ee40000300a00 */
[----:B------:R-:W3:Y:S01]  /*38350*/  LDL.LU.64 R24, [R1+0x5678] ;  /* 0x0056780001187983 */ /* 0x000ee20000300a00 */
[----:B0-----:R-:W4:Y:S01]  /*38360*/  LDL.LU R20, [R1+0xc10] ;  /* 0x000c100001147983 */ /* 0x001f220000300800 */
[----:B------:R-:W4:Y:S02]  /*38370*/  LDL.LU R21, [R1+0xc14] ;  /* 0x000c140001157983 */ /* 0x000f240000300800 */
[----:B-1----:R-:W4:Y:S02]  /*38380*/  LDL.LU R22, [R1+0xc18] ;  /* 0x000c180001167983 */ /* 0x002f240000300800 */
[----:B------:R-:W4:Y:S01]  /*38390*/  LDL.LU R23, [R1+0xc1c] ;  /* 0x000c1c0001177983 */ /* 0x000f220000300800 */
[C---:B---3--:R-:W-:Y:S01]  /*383a0*/  HMMA.16816.F32 R8, R24.reuse, R10, R12 ;  /* 0x0000000a1808723c */ /* 0x048fe2000000180c */
[----:B------:R-:W3:Y:S01]  /*383b0*/  LDL.LU.64 R14, [R1+0x5670] ;  /* 0x00567000010e7983 */ /* 0x000ee20000300a00 */
[----:B------:R-:W3:Y:S11]  /*383c0*/  LDL.LU.64 R12, [R1+0x5668] ;  /* 0x00566800010c7983 */ /* 0x000ef60000300a00 */
[----:B------:R-:W-:Y:S10]  /*383d0*/  @!UPT UIADD3 URZ, URZ, URZ, URZ ;  /* 0x0000003f3f3ff290 */ /* 0x000ff4000fffe03f */
[----:B------:R-:W-:Y:S01]  /*383e0*/  STL.64 [R1+0x1100], R8 ;  /* 0x0011000801007387 */ /* 0x000fe20000100a00 */
[----:B------:R0:W-:Y:S03]  /*383f0*/  STL.64 [R1+0x1108], R10 ;  /* 0x0011080a01007387 */ /* 0x0001e60000100a00 */
[----:B0-----:R-:W3:Y:S02]  /*38400*/  LDL.LU.64 R10, [R1+0x5660] ;  /* 0x00566000010a7983 */ /* 0x001ee40000300a00 */
[C---:B---3--:R-:W-:Y:S11]  /*38410*/  HMMA.16816.F32 R12, R24.reuse, R10, R12 ;  /* 0x0000000a180c723c */ /* 0x048ff6000000180c */
[----:B------:R-:W-:Y:S11]  /*38420*/  @!UPT UIADD3 URZ, URZ, URZ, URZ ;  /* 0x0000003f3f3ff290 */ /* 0x000ff6000fffe03f */
[----:B------:R-:W-:Y:S01]  /*38430*/  @!UPT UIADD3 URZ, URZ, URZ, URZ ;  /* 0x0000003f3f3ff290 */ /* 0x000fe2000fffe03f */
[----:B------:R0:W-:Y:S01]  /*38440*/  STL.64 [R1+0x10f0], R12 ;  /* 0x0010f00c01007387 */ /* 0x0001e20000100a00 */
[----:B------:R1:W-:Y:S02]  /*38450*/  STL.64 [R1+0x10f8], R14 ;  /* 0x0010f80e01007387 */ /* 0x0003e40000100a00 */
[----:B0-----:R-:W-:Y:S01]  /*38460*/  IMAD.MOV.U32 R13, RZ, RZ, R11 ;  /* 0x000000ffff0d7224 */ /* 0x001fe200078e000b */
[----:B-1----:R-:W3:Y:S01]  /*38470*/  LDL.LU.64 R14, [R1+0x5658] ;  /* 0x00565800010e7983 */ /* 0x002ee20000300a00 */
[----:B------:R-:W2:Y:S02]  /*38480*/  LDL.LU.64 R10, [R1+0x5650] ;  /* 0x00565000010a7983 */ /* 0x000ea40000300a00 */
        /* <DEDUP_REMOVED lines=8> */
[----:B------:R-:W3:Y:S02]  /*38510*/  LDL.LU.64 R10, [R1+0x5638] ;  /* 0x00563800010a7983 */ /* 0x000ee40000300a00 */
[----:B------:R-:W3:Y:S02]  /*38520*/  LDL.LU.64 R8, [R1+0x5630] ;  /* 0x0056300001087983 */ /* 0x000ee40000300a00 */
[C---:B---3--:R-:W-:Y:S11]  /*38530*/  HMMA.16816.F32 R8, R24.reuse, R14, R8 ;  /* 0x0000000e1808723c */ /* 0x048ff60000001808 */
[----:B------:R-:W-:Y:S11]  /*38540*/  @!UPT UIADD3 URZ, URZ, URZ, URZ ;  /* 0x0000003f3f3ff290 */ /* 0x000ff6000fffe03f */
[----:B------:R-:W-:Y:S01]  /*38550*/  @!UPT UIADD3 URZ, URZ, URZ, URZ ;  /* 0x0000003f3f3ff290 */ /* 0x000fe2000fffe03f */
[----:B------:R-:W-:Y:S01]  /*38560*/  STL.64 [R1+0x10d0], R8 ;  /* 0x0010d00801007387 */ /* 0x000fe20000100a00 */
[----:B------:R0:W-:Y:S03]  /*38570*/  STL.64 [R1+0x10d8], R10 ;  /* 0x0010d80a01007387 */ /* 0x0001e60000100a00 */
[----:B0-----:R-:W2:Y:S01]  /*38580*/  LDL.LU.64 R10, [R1+0x5628] ;  /* 0x00562800010a7983 */ /* 0x001ea20000300a00 */
[----:B------:R-:W-:Y:S02]  /*38590*/  STL.64 [R1+0x5578], R14 ;  /* 0x0055780e01007387 */ /* 0x000fe40000100a00 */
[----:B------:R0:W-:Y:S02]  /*385a0*/  STL.64 [R1+0x55f8], R12 ;  /* 0x0055f80c01007387 */ /* 0x0001e40000100a00 */
[----:B0-----:R-:W3:Y:S01]  /*385b0*/  LDL.LU R12, [R1+0xbf0] ;  /* 0x000bf000010c7983 */ /* 0x001ee20000300800 */
[----:B------:R-:W3:Y:S02]  /*385c0*/  LDL.LU R13, [R1+0xbf4] ;  /* 0x000bf400010d7983 */ /* 0x000ee40000300800 */
[----:B------:R-:W3:Y:S02]  /*385d0*/  LDL.LU R14, [R1+0xbf8] ;  /* 0x000bf800010e7983 */ /* 0x000ee40000300800 */
[----:B------:R-:W3:Y:S01]  /*385e0*/  LDL.LU R15, [R1+0xbfc] ;  /* 0x000bfc00010f7983 */ /* 0x000ee20000300800 */
[C---:B--2---:R-:W-:Y:S01]  /*385f0*/  HMMA.16816.F32 R4, R24.reuse, R10, R4 ;  /* 0x0000000a1804723c */ /* 0x044fe20000001804 */
[----:B---3--:R-:W-:Y:S01]  /*38600*/  STL.64 [R1+0x5610], R14 ;  /* 0x0056100e01007387 */ /* 0x008fe20000100a00 */
[----:B------:R0:W-:Y:S03]  /*38610*/  STL.64 [R1+0x5608], R12 ;  /* 0x0056080c01007387 */ /* 0x0001e60000100a00 */
[----:B0-----:R-:W2:Y:S01]  /*38620*/  LDL.LU R12, [R1+0xc00] ;  /* 0x000c0000010c7983 */ /* 0x001ea20000300800 */
[----:B------:R-:W2:Y:S02]  /*38630*/  LDL.LU R13, [R1+0xc04] ;  /* 0x000c0400010d7983 */ /* 0x000ea40000300800 */
[----:B------:R-:W2:Y:S02]  /*38640*/  LDL.LU R14, [R1+0xc08] ;  /* 0x000c0800010e7983 */ /* 0x000ea40000300800 */
[----:B------:R-:W2:Y:S11]  /*38650*/  LDL.LU R15, [R1+0xc0c] ;  /* 0x000c0c00010f7983 */ /* 0x000eb60000300800 */
[----:B------:R-:W-:Y:S02]  /*38660*/  @!UPT UIADD3 URZ, URZ, URZ, URZ ;  /* 0x0000003f3f3ff290 */ /* 0x000fe4000fffe03f */
[----:B------:R-:W-:Y:S01]  /*38670*/  STL.64 [R1+0x10c0], R4 ;  /* 0x0010c00401007387 */ /* 0x000fe20000100a00 */
[----:B------:R0:W-:Y:S03]  /*38680*/  STL.64 [R1+0x10c8], R6 ;  /* 0x0010c80601007387 */ /* 0x0001e60000100a00 */
[----:B0-----:R-:W4:Y:S01]  /*38690*/  LDL.LU.64 R6, [R1+0x5620] ;  /* 0x0056200001067983 */ /* 0x001f220000300a00 */
[----:B------:R-:W3:Y:S02]  /*386a0*/  LDL.LU R5, [R1+0x5618] ;  /* 0x0056180001057983 */ /* 0x000ee40000300800 */
[----:B------:R0:W-:Y:S02]  /*386b0*/  STL.64 [R1+0x5510], R10 ;  /* 0x0055100a01007387 */ /* 0x0001e40000100a00 */
[----:B------:R-:W2:Y:S01]  /*386c0*/  LDL.LU R8, [R1+0xbd0] ;  /* 0x000bd00001087983 */ /* 0x000ea20000300800 */
[----:B------:R-:W2:Y:S04]  /*386d0*/  LDL.LU R9, [R1+0xbd4] ;  /* 0x000bd40001097983 */ /* 0x000ea80000300800 */
[----:B0-----:R-:W2:Y:S01]  /*386e0*/  LDL.LU R10, [R1+0xbd8] ;  /* 0x000bd800010a7983 */ /* 0x001ea20000300800 */
[----:B------:R-:W2:Y:S01]  /*386f0*/  LDL.LU R11, [R1+0xbdc] ;  /* 0x000bdc00010b7983 */ /* 0x000ea20000300800 */
[C---:B----4-:R-:W-:Y:S11]  /*38700*/  HMMA.16816.F32 R20, R24.reuse, R6, R20 ;  /* 0x000000061814723c */ /* 0x050ff60000001814 */
[----:B------:R-:W-:Y:S11]  /*38710*/  @!UPT UIADD3 URZ, URZ, URZ, URZ ;  /* 0x0000003f3f3ff290 */ /* 0x000ff6000fffe03f */
[----:B------:R-:W-:Y:S01]  /*38720*/  @!UPT UIADD3 URZ, URZ, URZ, URZ ;  /* 0x0000003f3f3ff290 */ /* 0x000fe2000fffe03f */
[----:B------:R-:W-:Y:S01]  /*38730*/  STL.64 [R1+0x10b0], R20 ;  /* 0x0010b01401007387 */ /* 0x000fe20000100a00 */
[----:B------:R-:W-:Y:S02]  /*38740*/  STL.64 [R1+0x10b8], R22 ;  /* 0x0010b81601007387 */ /* 0x000fe40000100a00 */
[----:B------:R-:W0:Y:S01]  /*38750*/  LDSM.16.MT88.4 R20, [R29+0x4300] ;  /* 0x004300001d14783b */ /* 0x000e220000004200 */
[----:B--2---:R-:W-:Y:S01]  /*38760*/  HMMA.16816.F32 R16, R24, R18, R12 ;  /* 0x000000121810723c */ /* 0x004fe2000000180c */
[----:B------:R-:W-:Y:S04]  /*38770*/  STL [R1+0x54f8], R29 ;  /* 0x0054f81d01007387 */ /* 0x000fe80000100800 */
[----:B0-----:R0:W-:Y:S01]  /*38780*/  STL.64 [R1+0x5410], R22 ;  /* 0x0054101601007387 */ /* 0x0011e20000100a00 */
[----:B------:R-:W-:Y:S02]  /*38790*/  STL.64 [R1+0x5408], R20 ;  /* 0x0054081401007387 */ /* 0x000fe40000100a00 */
[----:B0-----:R-:W-:-:S02]  /*387a0*/  IMAD.MOV.U32 R22, RZ, RZ, R2 ;  /* 0x000000ffff167224 */ /* 0x001fc400078e0002 */
[----:B------:R-:W-:-:S05]  /*387b0*/  IMAD.MOV.U32 R23, RZ, RZ, R0 ;  /* 0x000000ffff177224 */ /* 0x000fca00078e0000 */
[----:B------:R0:W-:Y:S04]  /*387c0*/  STL.64 [R1+0x5580], R22 ;  /* 0x0055801601007387 */ /* 0x0001e80000100a00 */
[----:B0-----:R-:W2:Y:S01]  /*387d0*/  LDL.64 R22, [R1+0x148] ;  /* 0x0001480001167983 */ /* 0x001ea20000100a00 */
        /* <DEDUP_REMOVED lines=18> */
[----:B------:R-:W-:Y:S02]  /*38900*/  IMAD.MOV.U32 R0, RZ, RZ, R23 ;  /* 0x000000ffff007224 */ /* 0x000fe400078e0017 */
[----:B------:R-:W-:-:S03]  /*38910*/  IMAD.MOV.U32 R2, RZ, RZ, R22 ;  /* 0x000000ffff027224 */ /* 0x000fc600078e0016 */
[----:B------:R-:W-:Y:S02]  /*38920*/  STL [R1+0x5500], R0 ;  /* 0x0055000001007387 */ /* 0x000fe40000100800 */
[----:B------:R-:W-:Y:S01]  /*38930*/  STL [R1+0x54fc], R2 ;  /* 0x0054fc0201007387 */ /* 0x000fe20000100800 */
[----:B--2---:R-:W-:Y:S01]  /*38940*/  HMMA.16816.F32 R8, R24, R18, R8 ;  /* 0x000000121808723c */ /* 0x004fe20000001808 */
[----:B------:R-:W-:Y:S02]  /*38950*/  IMAD.MOV.U32 R4, RZ, RZ, R18 ;  /* 0x000000ffff047224 */ /* 0x000fe400078e0012 */
[----:B------:R-:W-:Y:S11]  /*38960*/  IMAD.MOV.U32 R3, RZ, RZ, R19 ;  /* 0x000000ffff037224 */ /* 0x000ff600078e0013 */
[----:B------:R-:W-:Y:S09]  /*38970*/  @!UPT UIADD3 URZ, URZ, URZ, URZ ;  /* 0x0000003f3f3ff290 */ /* 0x000ff2000fffe03f */
[----:B------:R0:W-:Y:S01]  /*38980*/  STL.64 [R1+0x1280], R8 ;  /* 0x0012800801007387 */ /* 0x0001e20000100a00 */
[----:B------:R1:W-:Y:S03]  /*38990*/  STL.64 [R1+0x1288], R10 ;  /* 0x0012880a01007387 */ /* 0x0003e60000100a00 */
[----:B0-----:R-:W2:Y:S01]  /*389a0*/  LDL.LU R8, [R1+0xb30] ;  /* 0x000b300001087983 */ /* 0x001ea20000300800 */
[----:B------:R-:W2:Y:S02]  /*389b0*/  LDL.LU R9, [R1+0xb34] ;  /* 0x000b340001097983 */ /* 0x000ea40000300800 */
[----:B-1----:R-:W2:Y:S02]  /*389c0*/  LDL.LU R10, [R1+0xb38] ;  /* 0x000b3800010a7983 */ /* 0x002ea40000300800 */
[----:B------:R-:W2:Y:S01]  /*389d0*/  LDL.LU R11, [R1+0xb3c] ;  /* 0x000b3c00010b7983 */ /* 0x000ea20000300800 */
[----:B------:R-:W2:Y:S01]  /*389e0*/  LDL.LU R16, [R1+0xb70] ;  /* 0x000b700001107983 */ /* 0x000ea20000300800 */
[----:B------:R-:W2:Y:S02]  /*389f0*/  LDL.LU R17, [R1+0xb74] ;  /* 0x000b740001117983 */ /* 0x000ea40000300800 */
[----:B------:R-:W2:Y:S02]  /*38a00*/  LDL.LU R18, [R1+0xb78] ;  /* 0x000b780001127983 */ /* 0x000ea40000300800 */
[----:B------:R-:W2:Y:S02]  /*38a10*/  LDL.LU R19, [R1+0xb7c] ;  /* 0x000b7c0001137983 */ /* 0x000ea40000300800 */
[----:B--2---:R0:W-:Y:S01]  /*38a20*/  STL.64 [R1+0x5590], R18 ;  /* 0x0055901201007387 */ /* 0x0041e20000100a00 */
[----:B------:R-:W-:Y:S03]  /*38a30*/  STL.64 [R1+0x5588], R16 ;  /* 0x0055881001007387 */ /* 0x000fe60000100a00 */
[----:B0-----:R-:W2:Y:S04]  /*38a40*/  LDL.64 R18, [R1+0xf8] ;  /* 0x0000f80001127983 */ /* 0x001ea80000100a00 */
[----:B--2---:R0:W-:Y:S04]  /*38a50*/  STL.64 [R1+0x55a8], R18 ;  /* 0x0055a81201007387 */ /* 0x0041e80000100a00 */
[----:B0-----:R-:W2:Y:S04]  /*38a60*/  LDL.64 R18, [R1+0x108] ;  /* 0x0001080001127983 */ /* 0x001ea80000100a00 */
[----:B--2---:R0:W-:Y:S01]  /*38a70*/  STL.64 [R1+0x55c0], R18 ;  /* 0x0055c01201007387 */ /* 0x0041e20000100a00 */
[----:B------:R-:W2:Y:S02]  /*38a80*/  LDL.LU R20, [R1+0xb80] ;  /* 0x000b800001147983 */ /* 0x000ea40000300800 */
[----:B------:R-:W2:Y:S02]  /*38a90*/  LDL.LU R21, [R1+0xb84] ;  /* 0x000b840001157983 */ /* 0x000ea40000300800 */
[----:B------:R-:W2:Y:S01]  /*38aa0*/  LDL.LU R22, [R1+0xb88] ;  /* 0x000b880001167983 */ /* 0x000ea20000300800 */
[----:B------:R-:W2:Y:S01]  /*38ab0*/  LDL.LU R23, [R1+0xb8c] ;  /* 0x000b8c0001177983 */ /* 0x000ea20000300800 */
        /* <DEDUP_REMOVED lines=9> */
[----:B------:R-:W2:Y:S01]  /*38b50*/  LDL.LU R19, [R1+0xbcc] ;  /* 0x000bcc0001137983 */ /* 0x000ea20000300800 */
[----:B------:R-:W-:Y:S01]  /*38b60*/  STL.64 [R1+0x55a0], R22 ;  /* 0x0055a01601007387 */ /* 0x000fe20000100a00 */
        /* <DEDUP_REMOVED lines=11> */
[----:B------:R-:W2:Y:S01]  /*38c20*/  LDL.64 R14, [R1+0xe8] ;  /* 0x0000e800010e7983 */ /* 0x000ea20000100a00 */
[----:B------:R4:W-:Y:S02]  /*38c30*/  STL.64 [R1+0x5520], R10 ;  /* 0x0055200a01007387 */ /* 0x0009e40000100a00 */
[----:B------:R-:W-:Y:S02]  /*38c40*/  STL.64 [R1+0x5518], R8 ;  /* 0x0055180801007387 */ /* 0x000fe40000100a00 */
[----:B----4-:R-:W-:-:S02]  /*38c50*/  IMAD.MOV.U32 R10, RZ, RZ, R12 ;  /* 0x000000ffff0a7224 */ /* 0x010fc400078e000c */
[----:B------:R-:W-:Y:S01]  /*38c60*/  IMAD.MOV.U32 R11, RZ, RZ, R28 ;  /* 0x000000ffff0b7224 */ /* 0x000fe200078e001c */
[----:B------:R-:W4:Y:S04]  /*38c70*/  LDL.LU R12, [R1+0x55d8] ;  /* 0x0055d800010c7983 */ /* 0x000f280000300800 */
[----:B------:R0:W-:Y:S04]  /*38c80*/  STL.64 [R1+0x5538], R10 ;  /* 0x0055380a01007387 */ /* 0x0001e80000100a00 */
[----:B0-----:R-:W2:Y:S01]  /*38c90*/  LDL.64 R10, [R1+0x128] ;  /* 0x00012800010a7983 */ /* 0x001ea20000100a00 */
[----:B------:R-:W-:Y:S02]  /*38ca0*/  STL [R1+0x5508], R3 ;  /* 0x0055080301007387 */ /* 0x000fe40000100800 */
[----:B------:R-:W-:Y:S02]  /*38cb0*/  STL [R1+0x5504], R4 ;  /* 0x0055040401007387 */ /* 0x000fe40000100800 */
[----:B------:R-:W3:Y:S01]  /*38cc0*/  LDL R28, [R1+0x1730] ;  /* 0x00173000011c7983 */ /* 0x000ee20000100800 */
[----:B--2---:R-:W-:Y:S01]  /*38cd0*/  HMMA.16816.F32 R16, R24, R10, R16 ;  /* 0x0000000a1810723c */ /* 0x004fe20000001810 */
[----:B---3--:R-:W-:Y:S01]  /*38ce0*/  STL [R1+0x5468], R28 ;  /* 0x0054681c01007387 */ /* 0x008fe20000100800 */
[----:B------:R-:W-:Y:S11]  /*38cf0*/  IMAD.MOV.U32 R2, RZ, RZ, R10 ;  /* 0x000000ffff027224 */ /* 0x000ff600078e000a */
[----:B------:R-:W-:Y:S10]  /*38d00*/  @!UPT UIADD3 URZ, URZ, URZ, URZ ;  /* 0x0000003f3f3ff290 */ /* 0x000ff4000fffe03f */
[----:B------:R-:W-:Y:S01]  /*38d10*/  STL.64 [R1+0x1270], R16 ;  /* 0x0012701001007387 */ /* 0x000fe20000100a00 */
[----:B------:R0:W-:Y:S03]  /*38d20*/  STL.64 [R1+0x1278], R18 ;  /* 0x0012781201007387 */ /* 0x0001e60000100a00 */
[----:B0-----:R-:W2:Y:S01]  /*38d30*/  LDL.LU.64 R18, [R1+0x55d0] ;  /* 0x0055d00001127983 */ /* 0x001ea20000300a00 */
[----:B------:R-:W2:Y:S02]  /*38d40*/  LDL.LU.64 R16, [R1+0x55c8] ;  /* 0x0055c80001107983 */ /* 0x000ea40000300a00 */
[----:B------:R-:W3:Y:S02]  /*38d50*/  LDL R10, [R1+0x18] ;  /* 0x00001800010a7983 */ /* 0x000ee40000100800 */
[----:B------:R-:W-:Y:S02]  /*38d60*/  IMAD.MOV.U32 R29, RZ, RZ, R11 ;  /* 0x000000ffff1d7224 */ /* 0x000fe400078e000b */
[----:B------:R-:W-:-:S05]  /*38d70*/  IMAD.MOV.U32 R11, RZ, RZ, R13 ;  /* 0x000000ffff0b7224 */ /* 0x000fca00078e000d */
[----:B---3--:R4:W-:Y:S01]  /*38d80*/  STL.64 [R1+0x5550], R10 ;  /* 0x0055500a01007387 */ /* 0x0089e20000100a00 */
[----:B------:R-:W-:Y:S02]  /*38d90*/  STL [R1+0x550c], R2 ;  /* 0x00550c0201007387 */ /* 0x000fe40000100800 */
[----:B----4-:R-:W-:Y:S02]  /*38da0*/  IMAD.MOV.U32 R10, RZ, RZ, R12 ;  /* 0x000000ffff0a7224 */ /* 0x010fe400078e000c */
[----:B------:R-:W-:-:S07]  /*38db0*/  IMAD.MOV.U32 R11, RZ, RZ, R5 ;  /* 0x000000ffff0b7224 */ /* 0x000fce00078e0005 */
[C---:B--2---:R-:W-:Y:S01]  /*38dc0*/  HMMA.16816.F32 R8, R24.reuse, R10, R16 ;  /* 0x0000000a1808723c */ /* 0x044fe20000001810 */
[----:B------:R-:W2:Y:S11]  /*38dd0*/  LDL.LU.64 R18, [R1+0x55c0] ;  /* 0x0055c00001127983 */ /* 0x000eb60000300a00 */
[----:B------:R-:W-:Y:S11]  /*38de0*/  @!UPT UIADD3 URZ, URZ, URZ, URZ ;  /* 0x0000003f3f3ff290 */ /* 0x000ff6000fffe03f */
[----:B------:R-:W-:Y:S01]  /*38df0*/  STL.64 [R1+0x10a0], R8 ;  /* 0x0010a00801007387 */ /* 0x000fe20000100a00 */
[----:B------:R0:W-:Y:S03]  /*38e00*/  STL.64 [R1+0x10a8], R10 ;  /* 0x0010a80a01007387 */ /* 0x0001e60000100a00 */
[----:B0-----:R-:W3:Y:S01]  /*38e10*/  LDL.64 R10, [R1+0x28] ;  /* 0x00002800010a7983 */ /* 0x001ee20000100a00 */
        /* <DEDUP_REMOVED lines=10> */
[----:B------:R0:W-:Y:S04]  /*38ec0*/  STL [R1+0x5558], R4 ;  /* 0x0055580401007387 */ /* 0x0001e80000100800 */
[----:B0-----:R-:W3:Y:S01]  /*38ed0*/  LDL.LU R4, [R1+0xb60] ;  /* 0x000b600001047983 */ /* 0x001ee20000300800 */
[----:B------:R-:W3:Y:S02]  /*38ee0*/  LDL.LU R5, [R1+0xb64] ;  /* 0x000b640001057983 */ /* 0x000ee40000300800 */
[----:B------:R-:W3:Y:S02]  /*38ef0*/  LDL.LU R6, [R1+0xb68] ;  /* 0x000b680001067983 */ /* 0x000ee40000300800 */
[----:B------:R-:W3:Y:S01]  /*38f00*/  LDL.LU R7, [R1+0xb6c] ;  /* 0x000b6c0001077983 */ /* 0x000ee20000300800 */
[C---:B--2---:R-:W-:Y:S11]  /*38f10*/  HMMA.16816.F32 R20, R24.reuse, R18, R20 ;  /* 0x000000121814723c */ /* 0x044ff60000001814 */
[----:B------:R-:W-:Y:S11]  /*38f20*/  @!UPT UIADD3 URZ, URZ, URZ, URZ ;  /* 0x0000003f3f3ff290 */ /* 0x000ff6000fffe03f */
[----:B------:R-:W-:Y:S01]  /*38f30*/  @!UPT UIADD3 URZ, URZ, URZ, URZ ;  /* 0x0000003f3f3ff290 */ /* 0x000fe2000fffe03f */
[----:B------:R-:W-:Y:S01]  /*38f40*/  STL.64 [R1+0x1080], R20 ;  /* 0x0010801401007387 */ /* 0x000fe20000100a00 */
[----:B------:R0:W-:Y:S03]  /*38f50*/  STL.64 [R1+0x1088], R22 ;  /* 0x0010881601007387 */ /* 0x0001e60000100a00 */
[----:B0-----:R-:W2:Y:S01]  /*38f60*/  LDL.LU.64 R22, [R1+0x55a0] ;  /* 0x0055a00001167983 */ /* 0x001ea20000300a00 */
[----:B------:R-:W2:Y:S02]  /*38f70*/  LDL.LU.64 R20, [R1+0x5598] ;  /* 0x0055980001147983 */ /* 0x000ea40000300a00 */
[----:B------:R-:W-:Y:S02]  /*38f80*/  IMAD.MOV.U32 R2, RZ, RZ, R18 ;  /* 0x000000ffff027224 */ /* 0x000fe400078e0012 */
[----:B------:R-:W-:Y:S02]  /*38f90*/  IMAD.MOV.U32 R3, RZ, RZ, R19 ;  /* 0x000000ffff037224 */ /* 0x000fe400078e0013 */
[----:B------:R-:W4:Y:S01]  /*38fa0*/  LDL.LU.64 R18, [R1+0x5590] ;  /* 0x0055900001127983 */ /* 0x000f220000300a00 */
[----:B------:R-:W4:Y:S01]  /*38fb0*/  LDL.LU.64 R16, [R1+0x5588] ;  /* 0x0055880001107983 */ /* 0x000f220000300a00 */
[C---:B--2---:R-:W-:Y:S11]  /*38fc0*/  HMMA.16816.F32 R20, R24.reuse, R14, R20 ;  /* 0x0000000e1814723c */ /* 0x044ff60000001814 */
[----:B------:R-:W-:Y:S11]  /*38fd0*/  @!UPT UIADD3 URZ, URZ, URZ, URZ ;  /* 0x0000003f3f3ff290 */ /* 0x000ff6000fffe03f */
[----:B------:R-:W-:Y:S01]  /*38fe0*/  @!UPT UIADD3 URZ, URZ, URZ, URZ ;  /* 0x0000003f3f3ff290 */ /* 0x000fe2000fffe03f */
[----:B------:R-:W-:Y:S01]  /*38ff0*/  STL.64 [R1+0x1070], R20 ;  /* 0x0010701401007387 */ /* 0x000fe20000100a00 */
[----:B------:R0:W-:Y:S03]  /*39000*/  STL.64 [R1+0x1078], R22 ;  /* 0x0010781601007387 */ /* 0x0001e60000100a00 */
[----:B0-----:R-:W4:Y:S01]  /*39010*/  LDL.LU.64 R22, [R1+0x5580] ;  /* 0x0055800001167983 */ /* 0x001f220000300a00 */
[----:B------:R-:W-:Y:S02]  /*39020*/  IMAD.MOV.U32 R28, RZ, RZ, R14 ;  /* 0x000000ffff1c7224 */ /* 0x000fe400078e000e */
[----:B------:R-:W-:Y:S02]  /*39030*/  IMAD.MOV.U32 R13, RZ, RZ, R15 ;  /* 0x000000ffff0d7224 */ /* 0x000fe400078e000f */
[----:B------:R-:W2:Y:S01]  /*39040*/  LDL.LU.64 R14, [R1+0x5578] ;  /* 0x00557800010e7983 */ /* 0x000ea20000300a00 */
[----:B----4-:R-:W-:Y:S03]  /*39050*/  HMMA.16816.F32 R24, R24, R22, R16 ;  /* 0x000000161818723c */ /* 0x010fe60000001810 */
[----:B------:R-:W3:Y:S01]  /*39060*/  LDL.LU.64 R18, [R1+0x5570] ;  /* 0x0055700001127983 */ /* 0x000ee20000300a00 */
[----:B------:R-:W3:Y:S11]  /*39070*/  LDL.LU.64 R16, [R1+0x5568] ;  /* 0x0055680001107983 */ /* 0x000ef60000300a00 */
[----:B------:R-:W-:Y:S08]  /*39080*/  @!UPT UIADD3 URZ, URZ, URZ, URZ ;  /* 0x0000003f3f3ff290 */ /* 0x000ff0000fffe03f */
[----:B------:R0:W-:Y:S01]  /*39090*/  STL.64 [R1+0x1060], R24 ;  /* 0x0010601801007387 */ /* 0x0001e20000100a00 */
[----:B------:R1:W-:Y:S03]  /*390a0*/  STL.64 [R1+0x1068], R26 ;  /* 0x0010681a01007387 */ /* 0x0003e60000100a00 */
[----:B0-----:R-:W4:Y:S01]  /*390b0*/  LDL.LU R24, [R1+0xb10] ;  /* 0x000b100001187983 */ /* 0x001f220000300800 */
[----:B------:R-:W4:Y:S02]  /*390c0*/  LDL.LU R25, [R1+0xb14] ;  /* 0x000b140001197983 */ /* 0x000f240000300800 */
[----:B-1----:R-:W2:Y:S02]  /*390d0*/  LDL.LU R26, [R1+0xb18] ;  /* 0x000b1800011a7983 */ /* 0x002ea40000300800 */
[----:B------:R-:W2:Y:S02]  /*390e0*/  LDL.LU R27, [R1+0xb1c] ;  /* 0x000b1c00011b7983 */ /* 0x000ea40000300800 */
[----:B--2---:R-:W-:Y:S01]  /*390f0*/  STL.64 [R1+0x5530], R26 ;  /* 0x0055301a01007387 */ /* 0x004fe20000100a00 */
[----:B----4-:R0:W-:Y:S03]  /*39100*/  STL.64 [R1+0x5528], R24 ;  /* 0x0055281801007387 */ /* 0x0101e60000100a00 */
[----:B0-----:R-:W2:Y:S01]  /*39110*/  LDL.LU R24, [R1+0xb40] ;  /* 0x000b400001187983 */ /* 0x001ea20000300800 */
[----:B------:R-:W2:Y:S02]  /*39120*/  LDL.LU R25, [R1+0xb44] ;  /* 0x000b440001197983 */ /* 0x000ea40000300800 */
[----:B------:R-:W4:Y:S02]  /*39130*/  LDL.LU R26, [R1+0xb48] ;  /* 0x000b4800011a7983 */ /* 0x000f240000300800 */
[----:B------:R-:W4:Y:S01]  /*39140*/  LDL.LU R27, [R1+0xb4c] ;  /* 0x000b4c00011b7983 */ /* 0x000f220000300800 */
[C---:B---3--:R-:W-:Y:S01]  /*39150*/  HMMA.16816.F32 R4, R16.reuse, R10, R4 ;  /* 0x0000000a1004723c */ /* 0x048fe20000001804 */
[----:B------:R-:W-:Y:S01]  /*39160*/  IMAD.MOV.U32 R12, RZ, RZ, R10 ;  /* 0x000000ffff0c7224 */ /* 0x000fe200078e000a */
[----:B----4-:R-:W-:Y:S01]  /*39170*/  STL.64 [R1+0x5548], R26 ;  /* 0x0055481a01007387 */ /* 0x010fe20000100a00 */
[----:B--2---:R0:W-:Y:S03]  /*39180*/  STL.64 [R1+0x5540], R24 ;  /* 0x0055401801007387 */ /* 0x0041e60000100a00 */
[----:B0-----:R-:W2:Y:S01]  /*39190*/  LDL.LU R24, [R1+0xb50] ;  /* 0x000b500001187983 */ /* 0x001ea20000300800 */
[----:B------:R-:W2:Y:S02]  /*391a0*/  LDL.LU R25, [R1+0xb54] ;  /* 0x000b540001197983 */ /* 0x000ea40000300800 */
[----:B------:R-:W2:Y:S02]  /*391b0*/  LDL.LU R26, [R1+0xb58] ;  /* 0x000b5800011a7983 */ /* 0x000ea40000300800 */
[----:B------:R-:W2:Y:S01]  /*391c0*/  LDL.LU R27, [R1+0xb5c] ;  /* 0x000b5c00011b7983 */ /* 0x000ea20000300800 */
[----:B------:R0:W-:Y:S01]  /*391d0*/  STL.64 [R1+0x5428], R22 ;  /* 0x0054281601007387 */ /* 0x0001e20000100a00 */
[----:B------:R-:W3:Y:S02]  /*391e0*/  LDL.LU R20, [R1+0xb20] ;  /* 0x000b200001147983 */ /* 0x000ee40000300800 */
[----:B------:R-:W3:Y:S01]  /*391f0*/  LDL.LU R21, [R1+0xb24] ;  /* 0x000b240001157983 */ /* 0x000ee20000300800 */
[----:B0-----:R-:W3:Y:S01]  /*39200*/  LDL.LU R22, [R1+0xb28] ;  /* 0x000b280001167983 */ /* 0x001ee20000300800 */
[----:B------:R-:W3:Y:S06]  /*39210*/  LDL.LU R23, [R1+0xb2c] ;  /* 0x000b2c0001177983 */ /* 0x000eec0000300800 */
[----:B------:R0:W-:Y:S02]  /*39220*/  STL.64 [R1+0x1050], R4 ;  /* 0x0010500401007387 */ /* 0x0001e40000100a00 */
[----:B------:R1:W-:Y:S02]  /*39230*/  STL.64 [R1+0x1058], R6 ;  /* 0x0010580601007387 */ /* 0x0003e40000100a00 */
[----:B0-----:R-:W-:Y:S01]  /*39240*/  IMAD.MOV.U32 R5, RZ, RZ, R11 ;  /* 0x000000ffff057224 */ /* 0x001fe200078e000b */
[----:B-1----:R-:W4:Y:S01]  /*39250*/  LDL.LU.64 R6, [R1+0x5560] ;  /* 0x0055600001067983 */ /* 0x002f220000300a00 */
[----:B------:R-:W2:Y:S02]  /*39260*/  LDL.LU R4, [R1+0x5558] ;  /* 0x0055580001047983 */ /* 0x000ea40000300800 */
        /* <DEDUP_REMOVED lines=21> */
[----:B0-----:R-:W3:Y:S01]  /*393c0*/  LDL.LU.64 R10, [R1+0x5510] ;  /* 0x00551000010a7983 */ /* 0x001ee20000300a00 */
[----:B------:R-:W-:Y:S01]  /*393d0*/  STL.64 [R1+0x53e0], R14 ;  /* 0x0053e00e01007387 */ /* 0x000fe20000100a00 */
[C---:B---3--:R-:W-:Y:S02]  /*393e0*/  HMMA.16816.F32 R20, R16.reuse, R10, R20 ;  /* 0x0000000a1014723c */ /* 0x048fe40000001814 */
[----:B------:R-:W-:Y:S11]  /*393f0*/  STL.64 [R1+0x53d8], R10 ;  /* 0x0053d80a01007387 */ /* 0x000ff60000100a00 */
[----:B------:R-:W-:Y:S10]  /*39400*/  @!UPT UIADD3 URZ, URZ, URZ, URZ ;  /* 0x0000003f3f3ff290 */ /* 0x000ff4000fffe03f */
[----:B------:R-:W-:Y:S01]  /*39410*/  STL.64 [R1+0x1010], R20 ;  /* 0x0010101401007387 */ /* 0x000fe20000100a00 */
[----:B------:R4:W-:Y:S02]  /*39420*/  STL.64 [R1+0x1018], R22 ;  /* 0x0010181601007387 */ /* 0x0009e40000100a00 */
[----:B------:R-:W2:Y:S01]  /*39430*/  LDL.LU R8, [R1+0xa40] ;  /* 0x000a400001087983 */ /* 0x000ea20000300800 */
[----:B----4-:R-:W-:Y:S11]  /*39440*/  HMMA.16816.F32 R20, R16, R6, R24 ;  /* 0x000000061014723c */ /* 0x010ff60000001818 */
[----:B------:R-:W-:Y:S11]  /*39450*/  @!UPT UIADD3 URZ, URZ, URZ, URZ ;  /* 0x0000003f3f3ff290 */ /* 0x000ff6000fffe03f */
[----:B------:R-:W-:Y:S01]  /*39460*/  @!UPT UIADD3 URZ, URZ, URZ, URZ ;  /* 0x0000003f3f3ff290 */ /* 0x000fe2000fffe03f */
[----:B------:R-:W-:Y:S01]  /*39470*/  STL.64 [R1+0x1000], R20 ;  /* 0x0010001401007387 */ /* 0x000fe20000100a00 */
[----:B------:R-:W-:Y:S02]  /*39480*/  STL.64 [R1+0x1008], R22 ;  /* 0x0010081601007387 */ /* 0x000fe40000100a00 */
[----:B------:R-:W2:Y:S02]  /*39490*/  LDL.LU R9, [R1+0xa44] ;  /* 0x000a440001097983 */ /* 0x000ea40000300800 */
[----:B------:R-:W3:Y:S01]  /*394a0*/  LDL.LU R10, [R1+0xa48] ;  /* 0x000a4800010a7983 */ /* 0x000ee20000300800 */
[----:B------:R-:W3:Y:S04]  /*394b0*/  LDL.LU R11, [R1+0xa4c] ;  /* 0x000a4c00010b7983 */ /* 0x000ee80000300800 */
[----:B---3--:R-:W-:Y:S01]  /*394c0*/  STL.64 [R1+0x53f0], R10 ;  /* 0x0053f00a01007387 */ /* 0x008fe20000100a00 */
[----:B--2---:R0:W-:Y:S03]  /*394d0*/  STL.64 [R1+0x53e8], R8 ;  /* 0x0053e80801007387 */ /* 0x0041e60000100a00 */
[----:B0-----:R-:W2:Y:S01]  /*394e0*/  LDL.LU R8, [R1+0xa50] ;  /* 0x000a500001087983 */ /* 0x001ea20000300800 */
[----:B------:R-:W2:Y:S02]  /*394f0*/  LDL.LU R9, [R1+0xa54] ;  /* 0x000a540001097983 */ /* 0x000ea40000300800 */
[----:B------:R-:W3:Y:S02]  /*39500*/  LDL.LU R10, [R1+0xa58] ;  /* 0x000a5800010a7983 */ /* 0x000ee40000300800 */
[----:B------:R-:W3:Y:S01]  /*39510*/  LDL.LU R11, [R1+0xa5c] ;  /* 0x000a5c00010b7983 */ /* 0x000ee20000300800 */
[----:B------:R-:W4:Y:S01]  /*39520*/  LDL.LU R20, [R1+0xa80] ;  /* 0x000a800001147983 */ /* 0x000f220000300800 */
[----:B------:R-:W4:Y:S02]  /*39530*/  LDL.LU R21, [R1+0xa84] ;  /* 0x000a840001157983 */ /* 0x000f240000300800 */
[----:B------:R-:W2:Y:S02]  /*39540*/  LDL.LU R22, [R1+0xa88] ;  /* 0x000a880001167983 */ /* 0x000ea40000300800 */
[----:B------:R-:W2:Y:S02]  /*39550*/  LDL.LU R23, [R1+0xa8c] ;  /* 0x000a8c0001177983 */ /* 0x000ea40000300800 */
[----:B--2---:R0:W-:Y:S01]  /*39560*/  STL.64 [R1+0x5438], R22 ;  /* 0x0054381601007387 */ /* 0x0041e20000100a00 */
[----:B----4-:R-:W-:Y:S02]  /*39570*/  STL.64 [R1+0x5430], R20 ;  /* 0x0054301401007387 */ /* 0x010fe40000100a00 */
[----:B0-----:R-:W-:-:S02]  /*39580*/  IMAD.MOV.U32 R22, RZ, RZ, R2 ;  /* 0x000000ffff167224 */ /* 0x001fc400078e0002 */
[----:B------:R-:W-:Y:S01]  /*39590*/  IMAD.MOV.U32 R23, RZ, RZ, R3 ;  /* 0x000000ffff177224 */ /* 0x000fe200078e0003 */
[----:B------:R-:W2:Y:S01]  /*395a0*/  LDL.LU R2, [R1+0x550c] ;  /* 0x00550c0001027983 */ /* 0x000ea20000300800 */
[----:B------:R-:W4:Y:S03]  /*395b0*/  LDL.LU R3, [R1+0x5508] ;  /* 0x0055080001037983 */ /* 0x000f260000300800 */
[----:B------:R0:W-:Y:S01]  /*395c0*/  STL.64 [R1+0x5450], R22 ;  /* 0x0054501601007387 */ /* 0x0001e20000100a00 */
[----:B---3--:R-:W-:Y:S02]  /*395d0*/  STL.64 [R1+0x5400], R10 ;  /* 0x0054000a01007387 */ /* 0x008fe40000100a00 */
[----:B------:R1:W-:Y:S02]  /*395e0*/  STL.64 [R1+0x53f8], R8 ;  /* 0x0053f80801007387 */ /* 0x0003e40000100a00 */
[----:B0-----:R-:W-:-:S02]  /*395f0*/  IMAD.MOV.U32 R22, RZ, RZ, R4 ;  /* 0x000000ffff167224 */ /* 0x001fc400078e0004 */
[----:B------:R-:W-:Y:S01]  /*39600*/  IMAD.MOV.U32 R23, RZ, RZ, R0 ;  /* 0x000000ffff177224 */ /* 0x000fe200078e0000 */
[----:B-1----:R-:W3:Y:S01]  /*39610*/  LDL.LU R8, [R1+0xa60] ;  /* 0x000a600001087983 */ /* 0x002ee20000300800 */
[----:B------:R-:W3:Y:S02]  /*39620*/  LDL.LU R9, [R1+0xa64] ;  /* 0x000a640001097983 */ /* 0x000ee40000300800 */
[----:B------:R-:W2:Y:S02]  /*39630*/  LDL.LU R10, [R1+0xa68] ;  /* 0x000a6800010a7983 */ /* 0x000ea40000300800 */
[----:B------:R-:W2:Y:S01]  /*39640*/  LDL.LU R11, [R1+0xa6c] ;  /* 0x000a6c00010b7983 */ /* 0x000ea20000300800 */
[----:B------:R-:W2:Y:S01]  /*39650*/  LDL.LU R4, [R1+0x5504] ;  /* 0x0055040001047983 */ /* 0x000ea20000300800 */
[----:B------:R-:W2:Y:S02]  /*39660*/  LDL.LU R0, [R1+0x5500] ;  /* 0x0055000001007983 */ /* 0x000ea40000300800 */
[----:B------:R0:W-:Y:S02]  /*39670*/  STL.64 [R1+0x5470], R22 ;  /* 0x0054701601007387 */ /* 0x0001e40000100a00 */
[----:B------:R-:W2:Y:S01]  /*39680*/  LDL.LU R20, [R1+0xab0] ;  /* 0x000ab00001147983 */ /* 0x000ea20000300800 */
[----:B------:R-:W2:Y:S04]  /*39690*/  LDL.LU R21, [R1+0xab4] ;  /* 0x000ab40001157983 */ /* 0x000ea80000300800 */
[----:B0-----:R-:W2:Y:S01]  /*396a0*/  LDL.LU R22, [R1+0xab8] ;  /* 0x000ab80001167983 */ /* 0x001ea20000300800 */
[----:B------:R-:W2:Y:S03]  /*396b0*/  LDL.LU R23, [R1+0xabc] ;  /* 0x000abc0001177983 */ /* 0x000ea60000300800 */
[----:B--2---:R0:W-:Y:S01]  /*396c0*/  STL.64 [R1+0x5480], R22 ;  /* 0x0054801601007387 */ /* 0x0041e20000100a00 */
[----:B------:R-:W-:Y:S02]  /*396d0*/  STL.64 [R1+0x5478], R20 ;  /* 0x0054781401007387 */ /* 0x000fe40000100a00 */
[----:B0-----:R-:W-:-:S02]  /*396e0*/  IMAD.MOV.U32 R22, RZ, RZ, R2 ;  /* 0x000000ffff167224 */ /* 0x001fc400078e0002 */
[----:B------:R-:W-:Y:S01]  /*396f0*/  IMAD.MOV.U32 R23, RZ, RZ, R29 ;  /* 0x000000ffff177224 */ /* 0x000fe200078e001d */
[----:B------:R-:W2:Y:S01]  /*39700*/  LDL.LU R2, [R1+0x54fc] ;  /* 0x0054fc0001027983 */ /* 0x000ea20000300800 */
[----:B------:R-:W2:Y:S03]  /*39710*/  LDL.LU R29, [R1+0x54f8] ;  /* 0x0054f800011d7983 */ /* 0x000ea60000300800 */
[----:B------:R-:W-:Y:S01]  /*39720*/  STL.64 [R1+0x5498], R22 ;  /* 0x0054981601007387 */ /* 0x000fe20000100a00 */
[----:B------:R-:W-:Y:S02]  /*39730*/  STL.64 [R1+0x5420], R10 ;  /* 0x0054200a01007387 */ /* 0x000fe40000100a00 */
[----:B---3--:R0:W-:Y:S02]  /*39740*/  STL.64 [R1+0x5418], R8 ;  /* 0x0054180801007387 */ /* 0x0081e40000100a00 */
[----:B0-----:R-:W3:Y:S01]  /*39750*/  LDL.LU R8, [R1+0xa70] ;  /* 0x000a700001087983 */ /* 0x001ee20000300800 */
[----:B------:R-:W3:Y:S02]  /*39760*/  LDL.LU R9, [R1+0xa74] ;  /* 0x000a740001097983 */ /* 0x000ee40000300800 */
[----:B------:R-:W3:Y:S02]  /*39770*/  LDL.LU R10, [R1+0xa78] ;  /* 0x000a7800010a7983 */ /* 0x000ee40000300800 */
[----:B------:R-:W3:Y:S02]  /*39780*/  LDL.LU R11, [R1+0xa7c] ;  /* 0x000a7c00010b7983 */ /* 0x000ee40000300800 */
[----:B------:R-:W-:-:S02]  /*39790*/  IMAD.MOV.U32 R22, RZ, RZ, R4 ;  /* 0x000000ffff167224 */ /* 0x000fc400078e0004 */
[----:B----4-:R-:W-:-:S05]  /*397a0*/  IMAD.MOV.U32 R23, RZ, RZ, R3 ;  /* 0x000000ffff177224 */ /* 0x010fca00078e0003 */
[----:B------:R0:W-:Y:S02]  /*397b0*/  STL.64 [R1+0x54b0], R22 ;  /* 0x0054b01601007387 */ /* 0x0001e40000100a00 */
[----:B0-----:R-:W-:Y:S02]  /*397c0*/  IMAD.MOV.U32 R23, RZ, RZ, R0 ;  /* 0x000000ffff177224 */ /* 0x001fe400078e0000 */
[----:B--2---:R-:W-:Y:S01]  /*397d0*/  IMAD.MOV.U32 R22, RZ, RZ, R2 ;  /* 0x000000ffff167224 */ /* 0x004fe200078e0002 */
[----:B------:R-:W0:Y:S04]  /*397e0*/  LDSM.16.MT88.4 R24, [R29+0x4380] ;  /* 0x004380001d18783b */ /* 0x000e280000004200 */
[----:B---3--:R-:W-:Y:S01]  /*397f0*/  STL.64 [R1+0x5448], R10 ;  /* 0x0054480a01007387 */ /* 0x008fe20000100a00 */
[----:B------:R1:W-:Y:S03]  /*39800*/  STL.64 [R1+0x5440], R8 ;  /* 0x0054400801007387 */ /* 0x0003e60000100a00 */
[----:B-1----:R-:W2:Y:S01]  /*39810*/  LDL.LU R8, [R1+0xa90] ;  /* 0x000a900001087983 */ /* 0x002ea20000300800 */
[----:B------:R-:W2:Y:S02]  /*39820*/  LDL.LU R9, [R1+0xa94] ;  /* 0x000a940001097983 */ /* 0x000ea40000300800 */
[----:B------:R-:W3:Y:S02]  /*39830*/  LDL.LU R10, [R1+0xa98] ;  /* 0x000a9800010a7983 */ /* 0x000ee40000300800 */
[----:B------:R-:W3:Y:S01]  /*39840*/  LDL.LU R11, [R1+0xa9c] ;  /* 0x000a9c00010b7983 */ /* 0x000ee20000300800 */
[----:B------:R1:W-:Y:S04]  /*39850*/  STL.64 [R1+0x54c8], R22 ;  /* 0x0054c81601007387 */ /* 0x0003e80000100a00 */
[----:B-1----:R-:W4:Y:S04]  /*39860*/  LDL.64 R22, [R1+0x158] ;  /* 0x0001580001167983 */ /* 0x002f280000100a00 */
[----:B----4-:R-:W-:Y:S01]  /*39870*/  STL.64 [R1+0x54e0], R22 ;  /* 0x0054e01601007387 */ /* 0x010fe20000100a00 */
[----:B---3--:R-:W-:Y:S02]  /*39880*/  STL.64 [R1+0x5460], R10 ;  /* 0x0054600a01007387 */ /* 0x008fe40000100a00 */
[----:B--2---:R1:W-:Y:S02]  /*39890*/  STL.64 [R1+0x5458], R8 ;  /* 0x0054580801007387 */ /* 0x0043e40000100a00 */
[----:B-1----:R-:W2:Y:S01]  /*398a0*/  LDL.LU R8, [R1+0xaa0] ;  /* 0x000aa00001087983 */ /* 0x002ea20000300800 */
[----:B------:R-:W2:Y:S02]  /*398b0*/  LDL.LU R9, [R1+0xaa4] ;  /* 0x000aa40001097983 */ /* 0x000ea40000300800 */
[----:B------:R-:W3:Y:S02]  /*398c0*/  LDL.LU R10, [R1+0xaa8] ;  /* 0x000aa800010a7983 */ /* 0x000ee40000300800 */
[----:B------:R-:W3:Y:S01]  /*398d0*/  LDL.LU R11, [R1+0xaac] ;  /* 0x000aac00010b7983 */ /* 0x000ee20000300800 */
[----:B------:R-:W4:Y:S04]  /*398e0*/  LDL.64 R22, [R1+0x38] ;  /* 0x0000380001167983 */ /* 0x000f280000100a00 */
[----:B---3--:R-:W-:Y:S01]  /*398f0*/  STL.64 [R1+0x5490], R10 ;  /* 0x0054900a01007387 */ /* 0x008fe20000100a00 */
[----:B--2---:R1:W-:Y:S03]  /*39900*/  STL.64 [R1+0x5488], R8 ;  /* 0x0054880801007387 */ /* 0x0043e60000100a00 */
[----:B-1----:R-:W2:Y:S01]  /*39910*/  LDL.LU R8, [R1+0xac0] ;  /* 0x000ac00001087983 */ /* 0x002ea20000300800 */
[----:B------:R-:W2:Y:S02]  /*39920*/  LDL.LU R9, [R1+0xac4] ;  /* 0x000ac40001097983 */ /* 0x000ea40000300800 */
[----:B------:R-:W3:Y:S02]  /*39930*/  LDL.LU R10, [R1+0xac8] ;  /* 0x000ac800010a7983 */ /* 0x000ee40000300800 */
[----:B------:R-:W3:Y:S02]  /*39940*/  LDL.LU R11, [R1+0xacc] ;  /* 0x000acc00010b7983 */ /* 0x000ee40000300800 */
        /* <DEDUP_REMOVED lines=22> */
[----:B------:R-:W2:Y:S02]  /*39ab0*/  LDL.LU R10, [R1+0xb08] ;  /* 0x000b0800010a7983 */ /* 0x000ea40000300800 */
[----:B------:R-:W2:Y:S01]  /*39ac0*/  LDL.LU R11, [R1+0xb0c] ;  /* 0x000b0c00010b7983 */ /* 0x000ea20000300800 */
[----:B------:R-:W3:Y:S01]  /*39ad0*/  LDL.64 R14, [R1+0x18] ;  /* 0x00001800010e7983 */ /* 0x000ee20000100a00 */
[----:B------:R-:W-:Y:S02]  /*39ae0*/  STL.64 [R1+0x53d0], R6 ;  /* 0x0053d00601007387 */ /* 0x000fe40000100a00 */
[----:B0-----:R0:W-:Y:S02]  /*39af0*/  STL.64 [R1+0x5308], R26 ;  /* 0x0053081a01007387 */ /* 0x0011e40000100a00 */
[----:B------:R-:W-:Y:S02]  /*39b00*/  STL.64 [R1+0x5300], R24 ;  /* 0x0053001801007387 */ /* 0x000fe40000100a00 */
[----:B----4-:R-:W-:-:S02]  /*39b10*/  IMAD.MOV.U32 R2, RZ, RZ, R22 ;  /* 0x000000ffff027224 */ /* 0x010fc400078e0016 */
[----:B------:R-:W-:Y:S01]  /*39b20*/  IMAD.MOV.U32 R0, RZ, RZ, R23 ;  /* 0x000000ffff007224 */ /* 0x000fe200078e0017 */
[----:B0-----:R-:W4:Y:S01]  /*39b30*/  LDL.64 R26, [R1+0x118] ;  /* 0x00011800011a7983 */ /* 0x001f220000100a00 */
[----:B------:R-:W-:Y:S01]  /*39b40*/  STL [R1+0x49e4], R29 ;  /* 0x0049e41d01007387 */ /* 0x000fe20000100800 */
        /* <DEDUP_REMOVED lines=39> */
[C---:B----4-:R-:W-:Y:S11]  /*39dc0*/  HMMA.16816.F32 R20, R16.reuse, R26, R20 ;  /* 0x0000001a1014723c */ /* 0x050ff60000001814 */
[----:B------:R-:W-:Y:S11]  /*39dd0*/  @!UPT UIADD3 URZ, URZ, URZ, URZ ;  /* 0x0000003f3f3ff290 */ /* 0x000ff6000fffe03f */
[----:B------:R-:W-:Y:S01]  /*39de0*/  @!UPT UIADD3 URZ, URZ, URZ, URZ ;  /* 0x0000003f3f3ff290 */ /* 0x000fe2000fffe03f */
[----:B------:R-:W-:Y:S01]  /*39df0*/  STL.64 [R1+0xf40], R20 ;  /* 0x000f401401007387 */ /* 0x000fe20000100a00 */
[----:B------:R0:W-:Y:S03]  /*39e00*/  STL.64 [R1+0xf48], R22 ;  /* 0x000f481601007387 */ /* 0x0001e60000100a00 */
[----:B0-----:R-:W2:Y:S01]  /*39e10*/  LDL.LU.64 R22, [R1+0x5470] ;  /* 0x0054700001167983 */ /* 0x001ea20000300a00 */
[----:B------:R0:W-:Y:S02]  /*39e20*/  STL.64 [R1+0x5358], R26 ;  /* 0x0053581a01007387 */ /* 0x0001e40000100a00 */
[----:B0-----:R-:W-:Y:S02]  /*39e30*/  IMAD.MOV.U32 R26, RZ, RZ, R28 ;  /* 0x000000ffff1a7224 */ /* 0x001fe400078e001c */
[----:B------:R-:W4:Y:S01]  /*39e40*/  LDL.LU R28, [R1+0x5468] ;  /* 0x00546800011c7983 */ /* 0x000f220000300800 */
[C---:B--2---:R-:W-:Y:S03]  /*39e50*/  HMMA.16816.F32 R20, R16.reuse, R22, R8 ;  /* 0x000000161014723c */ /* 0x044fe60000001808 */
[----:B------:R-:W2:Y:S01]  /*39e60*/  LDL.LU.64 R10, [R1+0x5460] ;  /* 0x00546000010a7983 */ /* 0x000ea20000300a00 */
[----:B------:R-:W2:Y:S11]  /*39e70*/  LDL.LU.64 R8, [R1+0x5458] ;  /* 0x0054580001087983 */ /* 0x000eb60000300a00 */
[----:B------:R-:W-:Y:S08]  /*39e80*/  @!UPT UIADD3 URZ, URZ, URZ, URZ ;  /* 0x0000003f3f3ff290 */ /* 0x000ff0000fffe03f */
[----:B------:R-:W-:Y:S01]  /*39e90*/  STL.64 [R1+0xf20], R20 ;  /* 0x000f201401007387 */ /* 0x000fe20000100a00 */
[----:B------:R0:W-:Y:S03]  /*39ea0*/  STL.64 [R1+0xf28], R22 ;  /* 0x000f281601007387 */ /* 0x0001e60000100a00 */
[----:B0-----:R-:W2:Y:S02]  /*39eb0*/  LDL.LU.64 R22, [R1+0x5450] ;  /* 0x0054500001167983 */ /* 0x001ea40000300a00 */
[----:B--2---:R-:W-:Y:S02]  /*39ec0*/  HMMA.16816.F32 R20, R16, R22, R8 ;  /* 0x000000161014723c */ /* 0x004fe40000001808 */
[----:B------:R-:W2:Y:S01]  /*39ed0*/  LDL.LU.64 R10, [R1+0x5448] ;  /* 0x00544800010a7983 */ /* 0x000ea20000300a00 */
[----:B------:R-:W2:Y:S11]  /*39ee0*/  LDL.LU.64 R8, [R1+0x5440] ;  /* 0x0054400001087983 */ /* 0x000eb60000300a00 */
[----:B------:R-:W-:Y:S09]  /*39ef0*/  @!UPT UIADD3 URZ, URZ, URZ, URZ ;  /* 0x0000003f3f3ff290 */ /* 0x000ff2000fffe03f */
[----:B------:R-:W-:Y:S01]  /*39f00*/  STL.64 [R1+0xf00], R20 ;  /* 0x000f001401007387 */ /* 0x000fe20000100a00 */
[----:B------:R0:W-:Y:S03]  /*39f10*/  STL.64 [R1+0xf08], R22 ;  /* 0x000f081601007387 */ /* 0x0001e60000100a00 */
[----:B0-----:R-:W2:Y:S01]  /*39f20*/  LDL.LU.64 R22, [R1+0x5438] ;  /* 0x0054380001167983 */ /* 0x001ea20000300a00 */
[----:B------:R-:W2:Y:S02]  /*39f30*/  LDL.LU.64 R20, [R1+0x5430] ;  /* 0x0054300001147983 */ /* 0x000ea40000300a00 */
[----:B------:R-:W-:-:S07]  /*39f40*/  IMAD.MOV.U32 R27, RZ, RZ, R13 ;  /* 0x000000ffff1b7224 */ /* 0x000fce00078e000d */
[C---:B--2---:R-:W-:Y:S01]  /*39f50*/  HMMA.16816.F32 R24, R16.reuse, R26, R20 ;  /* 0x0000001a1018723c */ /* 0x044fe20000001814 */
[----:B------:R-:W2:Y:S11]  /*39f60*/  LDL.LU.64 R22, [R1+0x5428] ;  /* 0x0054280001167983 */ /* 0x000eb60000300a00 */
[----:B------:R-:W-:Y:S11]  /*39f70*/  @!UPT UIADD3 URZ, URZ, URZ, URZ ;  /* 0x0000003f3f3ff290 */ /* 0x000ff6000fffe03f */
[----:B------:R-:W-:Y:S01]  /*39f80*/  STL.64 [R1+0xef0], R24 ;  /* 0x000ef01801007387 */ /* 0x000fe20000100a00 */
[----:B------:R0:W-:Y:S03]  /*39f90*/  STL.64 [R1+0xef8], R26 ;  /* 0x000ef81a01007387 */ /* 0x0001e60000100a00 */
[----:B0-----:R-:W3:Y:S01]  /*39fa0*/  LDL.64 R26, [R1+0x128] ;  /* 0x00012800011a7983 */ /* 0x001ee20000100a00 */
[----:B--2---:R-:W-:Y:S03]  /*39fb0*/  HMMA.16816.F32 R16, R16, R22, R8 ;  /* 0x000000161010723c */ /* 0x004fe60000001808 */
[----:B---3--:R0:W-:Y:S01]  /*39fc0*/  STL.64 [R1+0x5370], R26 ;  /* 0x0053701a01007387 */ /* 0x0081e20000100a00 */
[----:B------:R-:W2:Y:S02]  /*39fd0*/  LDL.LU.64 R10, [R1+0x5420] ;  /* 0x00542000010a7983 */ /* 0x000ea40000300a00 */
[----:B------:R-:W2:Y:S02]  /*39fe0*/  LDL.LU.64 R8, [R1+0x5418] ;  /* 0x0054180001087983 */ /* 0x000ea40000300a00 */
[----:B------:R-:W2:Y:S01]  /*39ff0*/  LDL.LU.64 R22, [R1+0x5410] ;  /* 0x0054100001167983 */ /* 0x000ea20000300a00 */
[----:B------:R-:W2:Y:S01]  /*3a000*/  LDL.LU.64 R20, [R1+0x5408] ;  /* 0x0054080001147983 */ /* 0x000ea20000300a00 */
[----:B0-----:R-:W-:-:S02]  /*3a010*/  IMAD.MOV.U32 R26, RZ, RZ, R12 ;  /* 0x000000ffff1a7224 */ /* 0x001fc400078e000c */
[----:B------:R-:W-:-:S11]  /*3a020*/  IMAD.MOV.U32 R27, RZ, RZ, R5 ;  /* 0x000000ffff1b7224 */ /* 0x000fd600078e0005 */
[----:B------:R0:W-:Y:S01]  /*3a030*/  STL.64 [R1+0xee0], R16 ;  /* 0x000ee01001007387 */ /* 0x0001e20000100a00 */
[----:B------:R1:W-:Y:S03]  /*3a040*/  STL.64 [R1+0xee8], R18 ;  /* 0x000ee81201007387 */ /* 0x0003e60000100a00 */
[----:B0-----:R-:W3:Y:S01]  /*3a050*/  LDL.LU R16, [R1+0xa30] ;  /* 0x000a300001107983 */ /* 0x001ee20000300800 */
[----:B------:R-:W3:Y:S02]  /*3a060*/  LDL.LU R17, [R1+0xa34] ;  /* 0x000a340001117983 */ /* 0x000ee40000300800 */
[----:B-1----:R-:W3:Y:S02]  /*3a070*/  LDL.LU R18, [R1+0xa38] ;  /* 0x000a380001127983 */ /* 0x002ee40000300800 */
[----:B------:R-:W3:Y:S01]  /*3a080*/  LDL.LU R19, [R1+0xa3c] ;  /* 0x000a3c0001137983 */ /* 0x000ee20000300800 */
[C---:B--2---:R-:W-:Y:S01]  /*3a090*/  HMMA.16816.F32 R24, R20.reuse, R26, R8 ;  /* 0x0000001a1418723c */ /* 0x044fe20000001808 */
[----:B------:R-:W2:Y:S01]  /*3a0a0*/  LDL.LU.64 R10, [R1+0x5400] ;  /* 0x00540000010a7983 */ /* 0x000ea20000300a00 */
[----:B------:R-:W2:Y:S11]  /*3a0b0*/  LDL.LU.64 R8, [R1+0x53f8] ;  /* 0x0053f80001087983 */ /* 0x000eb60000300a00 */
[----:B------:R-:W-:Y:S10]  /*3a0c0*/  @!UPT UIADD3 URZ, URZ, URZ, URZ ;  /* 0x0000003f3f3ff290 */ /* 0x000ff4000fffe03f */
[----:B------:R-:W-:Y:S01]  /*3a0d0*/  STL.64 [R1+0xed0], R24 ;  /* 0x000ed01801007387 */ /* 0x000fe20000100a00 */
[----:B------:R0:W-:Y:S03]  /*3a0e0*/  STL.64 [R1+0xed8], R26 ;  /* 0x000ed81a01007387 */ /* 0x0001e60000100a00 */
[----:B0-----:R-:W2:Y:S04]  /*3a0f0*/  LDL.64 R26, [R1+0x138] ;  /* 0x00013800011a7983 */ /* 0x001ea80000100a00 */
[----:B--2---:R0:W-:Y:S04]  /*3a100*/  STL.64 [R1+0x5388], R26 ;  /* 0x0053881a01007387 */ /* 0x0041e80000100a00 */
[----:B0-----:R-:W2:Y:S01]  /*3a110*/  LDL.64 R26, [R1+0x148] ;  /* 0x00014800011a7983 */ /* 0x001ea20000100a00 */
[----:B------:R-:W-:Y:S01]  /*3a120*/  HMMA.16816.F32 R8, R20, R14, R8 ;  /* 0x0000000e1408723c */ /* 0x000fe20000001808 */
[----:B------:R-:W-:-:S02]  /*3a130*/  IMAD.MOV.U32 R29, RZ, RZ, R14 ;  /* 0x000000ffff1d7224 */ /* 0x000fc400078e000e */
[----:B------:R-:W-:Y:S01]  /*3a140*/  IMAD.MOV.U32 R13, RZ, RZ, R15 ;  /* 0x000000ffff0d7224 */ /* 0x000fe200078e000f */
[----:B--2---:R0:W-:Y:S04]  /*3a150*/  STL.64 [R1+0x53a0], R26 ;  /* 0x0053a01a01007387 */ /* 0x0041e80000100a00 */
[----:B0-----:R-:W2:Y:S11]  /*3a160*/  LDL.64 R26, [R1+0x8] ;  /* 0x00000800011a7983 */ /* 0x001eb60000100a00 */
[----:B------:R-:W-:Y:S04]  /*3a170*/  @!UPT UIADD3 URZ, URZ, URZ, URZ ;  /* 0x0000003f3f3ff290 */ /* 0x000fe8000fffe03f */
[----:B------:R-:W-:Y:S02]  /*3a180*/  STL.64 [R1+0xec0], R8 ;  /* 0x000ec00801007387 */ /* 0x000fe40000100a00 */
[----:B------:R0:W-:Y:S02]  /*3a190*/  STL.64 [R1+0xec8], R10 ;  /* 0x000ec80a01007387 */ /* 0x0001e40000100a00 */
[----:B0-----:R-:W2:Y:S01]  /*3a1a0*/  LDL.LU.64 R10, [R1+0x53f0] ;  /* 0x0053f000010a7983 */ /* 0x001ea20000300a00 */
[----:B------:R-:W2:Y:S02]  /*3a1b0*/  LDL.LU.64 R8, [R1+0x53e8] ;  /* 0x0053e80001087983 */ /* 0x000ea40000300a00 */
[----:B------:R-:W3:Y:S01]  /*3a1c0*/  LDL.LU.64 R14, [R1+0x53e0] ;  /* 0x0053e000010e7983 */ /* 0x000ee20000300a00 */
[C---:B--2---:R-:W-:Y:S08]  /*3a1d0*/  HMMA.16816.F32 R8, R20.reuse, R26, R8 ;  /* 0x0000001a1408723c */ /* 0x044ff00000001808 */
[----:B---3--:R-:W-:Y:S01]  /*3a1e0*/  HMMA.16816.F32 R16, R20, R14, R16 ;  /* 0x0000000e1410723c */ /* 0x008fe20000001810 */
[----:B------:R-:W-:-:S02]  /*3a1f0*/  IMAD.MOV.U32 R12, RZ, RZ, R26 ;  /* 0x000000ffff0c7224 */ /* 0x000fc400078e001a */
[----:B------:R-:W-:Y:S11]  /*3a200*/  IMAD.MOV.U32 R26, RZ, RZ, R4 ;  /* 0x000000ffff1a7224 */ /* 0x000ff600078e0004 */
[----:B------:R-:W-:Y:S01]  /*3a210*/  @!UPT UIADD3 URZ, URZ, URZ, URZ ;  /* 0x0000003f3f3ff290 */ /* 0x000fe2000fffe03f */
[----:B------:R0:W-:Y:S01]  /*3a220*/  STL.64 [R1+0xeb0], R8 ;  /* 0x000eb00801007387 */ /* 0x0001e20000100a00 */
[----:B------:R1:W-:Y:S02]  /*3a230*/  STL.64 [R1+0xeb8], R10 ;  /* 0x000eb80a01007387 */ /* 0x0003e40000100a00 */
[----:B0-----:R-:W-:Y:S02]  /*3a240*/  IMAD.MOV.U32 R9, RZ, RZ, R27 ;  /* 0x000000ffff097224 */ /* 0x001fe400078e001b */
[----:B------:R-:W-:Y:S01]  /*3a250*/  IMAD.MOV.U32 R27, RZ, RZ, R3 ;  /* 0x000000ffff1b7224 */ /* 0x000fe200078e0003 */
[----:B-1----:R-:W2:Y:S02]  /*3a260*/  LDL.LU.64 R10, [R1+0x53d8] ;  /* 0x0053d800010a7983 */ /* 0x002ea40000300a00 */
[----:B------:R0:W-:Y:S02]  /*3a270*/  STL.64 [R1+0xea0], R16 ;  /* 0x000ea01001007387 */ /* 0x0001e40000100a00 */
[----:B------:R1:W-:Y:S01]  /*3a280*/  STL.64 [R1+0xea8], R18 ;  /* 0x000ea81201007387 */ /* 0x0003e20000100a00 */
[----:B------:R-:W-:Y:S04]  /*3a290*/  STL.64 [R1+0x53b8], R26 ;  /* 0x0053b81a01007387 */ /* 0x000fe80000100a00 */
[----:B0-----:R-:W3:Y:S01]  /*3a2a0*/  LDL.LU R16, [R1+0xa10] ;  /* 0x000a100001107983 */ /* 0x001ee20000300800 */
[----:B------:R-:W3:Y:S02]  /*3a2b0*/  LDL.LU R17, [R1+0xa14] ;  /* 0x000a140001117983 */ /* 0x000ee40000300800 */
[----:B-1----:R-:W3:Y:S02]  /*3a2c0*/  LDL.LU R18, [R1+0xa18] ;  /* 0x000a180001127983 */ /* 0x002ee40000300800 */
[----:B------:R-:W3:Y:S01]  /*3a2d0*/  LDL.LU R19, [R1+0xa1c] ;  /* 0x000a1c0001137983 */ /* 0x000ee20000300800 */
[----:B------:R-:W2:Y:S01]  /*3a2e0*/  LDL.LU R4, [R1+0xa20] ;  /* 0x000a200001047983 */ /* 0x000ea20000300800 */
        /* <DEDUP_REMOVED lines=21> */
[C---:B------:R-:W-:Y:S01]  /*3a440*/  HMMA.16816.F32 R4, R20.reuse, R10, R4 ;  /* 0x0000000a1404723c */ /* 0x040fe20000001804 */
        /* <DEDUP_REMOVED lines=14> */
[----:B0-----:R-:W3:Y:S02]  /*3a530*/  LDL.LU.64 R6, [R1+0x53d0] ;  /* 0x0053d00001067983 */ /* 0x001ee40000300a00 */
[----:B---3--:R-:W-:Y:S11]  /*3a540*/  HMMA.16816.F32 R16, R20, R6, R16 ;  /* 0x000000061410723c */ /* 0x008ff60000001810 */
[----:B------:R-:W-:Y:S11]  /*3a550*/  @!UPT UIADD3 URZ, URZ, URZ, URZ ;  /* 0x0000003f3f3ff290 */ /* 0x000ff6000fffe03f */
[----:B------:R-:W-:Y:S01]  /*3a560*/  @!UPT UIADD3 URZ, URZ, URZ, URZ ;  /* 0x0000003f3f3ff290 */ /* 0x000fe2000fffe03f */
[----:B------:R-:W-:Y:S01]  /*3a570*/  STL.64 [R1+0xe80], R16 ;  /* 0x000e801001007387 */ /* 0x000fe20000100a00 */
[----:B------:R-:W-:Y:S02]  /*3a580*/  STL.64 [R1+0xe88], R18 ;  /* 0x000e881201007387 */ /* 0x000fe40000100a00 */
[----:B----4-:R-:W0:Y:S02]  /*3a590*/  LDSM.16.MT88.4 R16, [R28+0x4000] ;  /* 0x004000001c10783b */ /* 0x010e240000004200 */
[----:B0-----:R0:W-:Y:S02]  /*3a5a0*/  STL.64 [R1+0x51b0], R18 ;  /* 0x0051b01201007387 */ /* 0x0011e40000100a00 */
[----:B------:R1:W-:Y:S02]  /*3a5b0*/  STL.64 [R1+0x51a8], R16 ;  /* 0x0051a81001007387 */ /* 0x0003e40000100a00 */
[----:B0-----:R-:W3:Y:S01]  /*3a5c0*/  LDL.64 R18, [R1+0xd8] ;  /* 0x0000d80001127983 */ /* 0x001ee20000100a00 */
[----:B------:R-:W-:-:S02]  /*3a5d0*/  IMAD.MOV.U32 R26, RZ, RZ, R2 ;  /* 0x000000ffff1a7224 */ /* 0x000fc400078e0002 */
[----:B------:R-:W-:-:S07]  /*3a5e0*/  IMAD.MOV.U32 R27, RZ, RZ, R0 ;  /* 0x000000ffff1b7224 */ /* 0x000fce00078e0000 */
[C---:B--2---:R-:W-:Y:S01]  /*3a5f0*/  HMMA.16816.F32 R24, R20.reuse, R26, R12 ;  /* 0x0000001a1418723c */ /* 0x044fe2000000180c */
[----:B---3--:R0:W-:Y:S01]  /*3a600*/  STL.64 [R1+0x5350], R18 ;  /* 0x0053501201007387 */ /* 0x0081e20000100a00 */
[----:B-1----:R-:W2:Y:S02]  /*3a610*/  LDL.LU R16, [R1+0x990] ;  /* 0x0009900001107983 */ /* 0x002ea40000300800 */
[----:B------:R-:W2:Y:S01]  /*3a620*/  LDL.LU R17, [R1+0x994] ;  /* 0x0009940001117983 */ /* 0x000ea20000300800 */
[----:B0-----:R-:W2:Y:S01]  /*3a630*/  LDL.LU R18, [R1+0x998] ;  /* 0x0009980001127983 */ /* 0x001ea20000300800 */
[----:B------:R-:W2:Y:S02]  /*3a640*/  LDL.LU R19, [R1+0x99c] ;  /* 0x00099c0001137983 */ /* 0x000ea40000300800 */
[----:B------:R-:W3:Y:S02]  /*3a650*/  LDL.LU.64 R14, [R1+0x53c8] ;  /* 0x0053c800010e7983 */ /* 0x000ee40000300a00 */
[----:B------:R-:W3:Y:S11]  /*3a660*/  LDL.LU.64 R12, [R1+0x53c0] ;  /* 0x0053c000010c7983 */ /* 0x000ef60000300a00 */
[----:B------:R-:W-:Y:S02]  /*3a670*/  @!UPT UIADD3 URZ, URZ, URZ, URZ ;  /* 0x0000003f3f3ff290 */ /* 0x000fe4000fffe03f */
[----:B------:R-:W-:Y:S01]  /*3a680*/  STL.64 [R1+0xe70], R24 ;  /* 0x000e701801007387 */ /* 0x000fe20000100a00 */
        /* <DEDUP_REMOVED lines=18> */
[----:B------:R-:W-:Y:S01]  /*3a7b0*/  STL [R1+0x527c], R0 ;  /* 0x00527c0001007387 */ /* 0x000fe20000100800 */
[----:B------:R-:W-:Y:S01]  /*3a7c0*/  STL [R1+0x5278], R2 ;  /* 0x0052780201007387 */ /* 0x000fe20000100800 */
[----:B---3--:R-:W-:Y:S01]  /*3a7d0*/  HMMA.16816.F32 R12, R20, R26, R12 ;  /* 0x0000001a140c723c */ /* 0x008fe2000000180c */
[----:B------:R-:W-:-:S02]  /*3a7e0*/  IMAD.MOV.U32 R4, RZ, RZ, R26 ;  /* 0x000000ffff047224 */ /* 0x000fc400078e001a */
[----:B------:R-:W-:Y:S11]  /*3a7f0*/  IMAD.MOV.U32 R3, RZ, RZ, R27 ;  /* 0x000000ffff037224 */ /* 0x000ff600078e001b */
[----:B------:R-:W-:Y:S09]  /*3a800*/  @!UPT UIADD3 URZ, URZ, URZ, URZ ;  /* 0x0000003f3f3ff290 */ /* 0x000ff2000fffe03f */
[----:B------:R-:W-:Y:S01]  /*3a810*/  STL.64 [R1+0xe40], R12 ;  /* 0x000e400c01007387 */ /* 0x000fe20000100a00 */
[----:B------:R0:W-:Y:S03]  /*3a820*/  STL.64 [R1+0xe48], R14 ;  /* 0x000e480e01007387 */ /* 0x0001e60000100a00 */
[----:B0-----:R-:W3:Y:S01]  /*3a830*/  LDL.LU.64 R14, [R1+0x5380] ;  /* 0x00538000010e7983 */ /* 0x001ee20000300a00 */
[----:B------:R-:W3:Y:S02]  /*3a840*/  LDL.LU.64 R12, [R1+0x5378] ;  /* 0x00537800010c7983 */ /* 0x000ee40000300a00 */
[----:B------:R-:W3:Y:S02]  /*3a850*/  LDL.LU.64 R26, [R1+0x5370] ;  /* 0x00537000011a7983 */ /* 0x000ee40000300a00 */
[----:B---3--:R-:W-:Y:S01]  /*3a860*/  HMMA.16816.F32 R12, R20, R26, R12 ;  /* 0x0000001a140c723c */ /* 0x008fe2000000180c */
[----:B------:R-:W-:-:S02]  /*3a870*/  IMAD.MOV.U32 R5, RZ, RZ, R27 ;  /* 0x000000ffff057224 */ /* 0x000fc400078e001b */
[----:B------:R-:W-:Y:S11]  /*3a880*/  IMAD.MOV.U32 R8, RZ, RZ, R26 ;  /* 0x000000ffff087224 */ /* 0x000ff600078e001a */
[----:B------:R-:W-:Y:S09]  /*3a890*/  @!UPT UIADD3 URZ, URZ, URZ, URZ ;  /* 0x0000003f3f3ff290 */ /* 0x000ff2000fffe03f */
[----:B------:R-:W-:Y:S01]  /*3a8a0*/  STL.64 [R1+0xe30], R12 ;  /* 0x000e300c01007387 */ /* 0x000fe20000100a00 */
[----:B------:R0:W-:Y:S03]  /*3a8b0*/  STL.64 [R1+0xe38], R14 ;  /* 0x000e380e01007387 */ /* 0x0001e60000100a00 */
[----:B0-----:R-:W3:Y:S01]  /*3a8c0*/  LDL.LU.64 R14, [R1+0x5368] ;  /* 0x00536800010e7983 */ /* 0x001ee20000300a00 */
[----:B------:R-:W4:Y:S02]  /*3a8d0*/  LDL.LU.64 R12, [R1+0x5360] ;  /* 0x00536000010c7983 */ /* 0x000f240000300a00 */
[----:B------:R-:W2:Y:S02]  /*3a8e0*/  LDL.LU.64 R26, [R1+0x5358] ;  /* 0x00535800011a7983 */ /* 0x000ea40000300a00 */
[----:B------:R-:W-:Y:S01]  /*3a8f0*/  STL.64 [R1+0x5298], R6 ;  /* 0x0052980601007387 */ /* 0x000fe20000100a00 */
[----:B------:R0:W-:Y:S04]  /*3a900*/  STL.64 [R1+0x5290], R4 ;  /* 0x0052900401007387 */ /* 0x0001e80000100a00 */
        /* <DEDUP_REMOVED lines=12> */
[----:B----4-:R-:W-:-:S02]  /*3a9d0*/  IMAD.MOV.U32 R6, RZ, RZ, R12 ;  /* 0x000000ffff067224 */ /* 0x010fc400078e000c */
[----:B------:R-:W-:-:S05]  /*3a9e0*/  IMAD.MOV.U32 R7, RZ, RZ, R9 ;  /* 0x000000ffff077224 */ /* 0x000fca00078e0009 */
[----:B------:R0:W-:Y:S02]  /*3a9f0*/  STL.64 [R1+0x52d0], R6 ;  /* 0x0052d00601007387 */ /* 0x0001e40000100a00 */
[----:B0-----:R-:W-:Y:S01]  /*3aa00*/  HMMA.16816.F32 R4, R20, R26, R16 ;  /* 0x0000001a1404723c */ /* 0x001fe20000001810 */
[----:B------:R-:W-:Y:S02]  /*3aa10*/  IMAD.MOV.U32 R12, RZ, RZ, R26 ;  /* 0x000000ffff0c7224 */ /* 0x000fe400078e001a */
[----:B------:R-:W-:Y:S11]  /*3aa20*/  IMAD.MOV.U32 R9, RZ, RZ, R27 ;  /* 0x000000ffff097224 */ /* 0x000ff600078e001b */
[----:B------:R-:W-:Y:S09]  /*3aa30*/  @!UPT UIADD3 URZ, URZ, URZ, URZ ;  /* 0x0000003f3f3ff290 */ /* 0x000ff2000fffe03f */
[----:B------:R-:W-:Y:S01]  /*3aa40*/  STL.64 [R1+0xe20], R4 ;  /* 0x000e200401007387 */ /* 0x000fe20000100a00 */
[----:B------:R-:W-:Y:S02]  /*3aa50*/  STL.64 [R1+0xe28], R6 ;  /* 0x000e280601007387 */ /* 0x000fe40000100a00 */
[----:B---3--:R-:W-:Y:S02]  /*3aa60*/  STL.64 [R1+0x5348], R14 ;  /* 0x0053480e01007387 */ /* 0x008fe40000100a00 */
[----:B------:R-:W-:Y:S01]  /*3aa70*/  STL [R1+0x5340], R12 ;  /* 0x0053400c01007387 */ /* 0x000fe20000100800 */
[----:B------:R-:W2:Y:S01]  /*3aa80*/  LDL.LU R24, [R1+0x950] ;  /* 0x0009500001187983 */ /* 0x000ea20000300800 */
[----:B------:R-:W2:Y:S02]  /*3aa90*/  LDL.LU R25, [R1+0x954] ;  /* 0x0009540001197983 */ /* 0x000ea40000300800 */
[----:B------:R-:W3:Y:S02]  /*3aaa0*/  LDL.LU R26, [R1+0x958] ;  /* 0x00095800011a7983 */ /* 0x000ee40000300800 */
[----:B------:R-:W3:Y:S02]  /*3aab0*/  LDL.LU R27, [R1+0x95c] ;  /* 0x00095c00011b7983 */ /* 0x000ee40000300800 */
[----:B---3--:R0:W-:Y:S01]  /*3aac0*/  STL.64 [R1+0x5318], R26 ;  /* 0x0053181a01007387 */ /* 0x0081e20000100a00 */
[----:B--2---:R-:W-:Y:S03]  /*3aad0*/  STL.64 [R1+0x5310], R24 ;  /* 0x0053101801007387 */ /* 0x004fe60000100a00 */
[----:B0-----:R-:W2:Y:S01]  /*3aae0*/  LDL.64 R26, [R1+0xe8] ;  /* 0x0000e800011a7983 */ /* 0x001ea20000100a00 */
[----:B------:R-:W-:-:S02]  /*3aaf0*/  IMAD.MOV.U32 R6, RZ, RZ, R29 ;  /* 0x000000ffff067224 */ /* 0x000fc400078e001d */
[----:B------:R-:W-:Y:S01]  /*3ab00*/  IMAD.MOV.U32 R7, RZ, RZ, R13 ;  /* 0x000000ffff077224 */ /* 0x000fe200078e000d */
[----:B--2---:R0:W-:Y:S04]  /*3ab10*/  STL.64 [R1+0x5328], R26 ;  /* 0x0053281a01007387 */ /* 0x0041e80000100a00 */
[----:B0-----:R-:W2:Y:S01]  /*3ab20*/  LDL.64 R26, [R1+0xf8] ;  /* 0x0000f800011a7983 */ /* 0x001ea20000100a00 */
[----:B------:R-:W3:Y:S02]  /*3ab30*/  LDL.LU R16, [R1+0x980] ;  /* 0x0009800001107983 */ /* 0x000ee40000300800 */
[----:B------:R-:W3:Y:S02]  /*3ab40*/  LDL.LU R17, [R1+0x984] ;  /* 0x0009840001117983 */ /* 0x000ee40000300800 */
[----:B------:R-:W3:Y:S01]  /*3ab50*/  LDL.LU R18, [R1+0x988] ;  /* 0x0009880001127983 */ /* 0x000ee20000300800 */
[----:B------:R-:W3:Y:S01]  /*3ab60*/  LDL.LU R19, [R1+0x98c] ;  /* 0x00098c0001137983 */ /* 0x000ee20000300800 */
[----:B------:R-:W3:Y:S02]  /*3ab70*/  LDL.64 R14, [R1+0x108] ;  /* 0x00010800010e7983 */ /* 0x000ee40000100a00 */
[----:B------:R0:W-:Y:S02]  /*3ab80*/  STL.64 [R1+0x52e8], R6 ;  /* 0x0052e80601007387 */ /* 0x0001e40000100a00 */
[----:B0-----:R-:W4:Y:S04]  /*3ab90*/  LDL.64 R6, [R1+0x28] ;  /* 0x0000280001067983 */ /* 0x001f280000100a00 */
[----:B----4-:R0:W-:Y:S01]  /*3aba0*/  STL.64 [R1+0x5320], R6 ;  /* 0x0053200601007387 */ /* 0x0101e20000100a00 */
[----:B------:R-:W4:Y:S02]  /*3abb0*/  LDL.LU R4, [R1+0x960] ;  /* 0x0009600001047983 */ /* 0x000f240000300800 */
[----:B------:R-:W4:Y:S01]  /*3abc0*/  LDL.LU R5, [R1+0x964] ;  /* 0x0009640001057983 */ /* 0x000f220000300800 */
[----:B0-----:R-:W2:Y:S01]  /*3abd0*/  LDL.LU R6, [R1+0x968] ;  /* 0x0009680001067983 */ /* 0x001ea20000300800 */
[----:B------:R-:W2:Y:S03]  /*3abe0*/  LDL.LU R7, [R1+0x96c] ;  /* 0x00096c0001077983 */ /* 0x000ea60000300800 */
[----:B--2---:R-:W-:Y:S01]  /*3abf0*/  STL.64 [R1+0x5338], R6 ;  /* 0x0053380601007387 */ /* 0x004fe20000100a00 */
[----:B----4-:R0:W-:Y:S03]  /*3ac00*/  STL.64 [R1+0x5330], R4 ;  /* 0x0053300401007387 */ /* 0x0101e60000100a00 */
[----:B0-----:R-:W2:Y:S01]  /*3ac10*/  LDL.LU R4, [R1+0x970] ;  /* 0x0009700001047983 */ /* 0x001ea20000300800 */
[----:B------:R-:W2:Y:S02]  /*3ac20*/  LDL.LU R5, [R1+0x974] ;  /* 0x0009740001057983 */ /* 0x000ea40000300800 */
[----:B------:R-:W2:Y:S02]  /*3ac30*/  LDL.LU R6, [R1+0x978] ;  /* 0x0009780001067983 */ /* 0x000ea40000300800 */
[----:B------:R-:W2:Y:S01]  /*3ac40*/  LDL.LU R7, [R1+0x97c] ;  /* 0x00097c0001077983 */ /* 0x000ea20000300800 */
[----:B------:R-:W-:Y:S01]  /*3ac50*/  STL.64 [R1+0x52c8], R10 ;  /* 0x0052c80a01007387 */ /* 0x000fe20000100a00 */
[----:B------:R0:W-:Y:S03]  /*3ac60*/  STL.64 [R1+0x52c0], R8 ;  /* 0x0052c00801007387 */ /* 0x0001e60000100a00 */
[----:B0-----:R-:W4:Y:S01]  /*3ac70*/  LDL.LU R8, [R1+0x920] ;  /* 0x0009200001087983 */ /* 0x001f220000300800 */
[----:B------:R-:W4:Y:S02]  /*3ac80*/  LDL.LU R9, [R1+0x924] ;  /* 0x0009240001097983 */ /* 0x000f240000300800 */
[----:B------:R-:W2:Y:S02]  /*3ac90*/  LDL.LU R10, [R1+0x928] ;  /* 0x00092800010a7983 */ /* 0x000ea40000300800 */
[----:B------:R-:W2:Y:S01]  /*3aca0*/  LDL.LU R11, [R1+0x92c] ;  /* 0x00092c00010b7983 */ /* 0x000ea20000300800 */
[C---:B---3--:R-:W-:Y:S01]  /*3acb0*/  HMMA.16816.F32 R16, R20.reuse, R14, R16 ;  /* 0x0000000e1410723c */ /* 0x048fe20000001810 */
[----:B--2---:R-:W-:Y:S01]  /*3acc0*/  STL.64 [R1+0x52e0], R10 ;  /* 0x0052e00a01007387 */ /* 0x004fe20000100a00 */
[----:B----4-:R0:W-:Y:S03]  /*3acd0*/  STL.64 [R1+0x52d8], R8 ;  /* 0x0052d80801007387 */ /* 0x0101e60000100a00 */
[----:B0-----:R-:W2:Y:S01]  /*3ace0*/  LDL.LU R8, [R1+0x930] ;  /* 0x0009300001087983 */ /* 0x001ea20000300800 */
[----:B------:R-:W2:Y:S02]  /*3acf0*/  LDL.LU R9, [R1+0x934] ;  /* 0x0009340001097983 */ /* 0x000ea40000300800 */
[----:B------:R-:W3:Y:S02]  /*3ad00*/  LDL.LU R10, [R1+0x938] ;  /* 0x00093800010a7983 */ /* 0x000ee40000300800 */
[----:B------:R-:W3:Y:S01]  /*3ad10*/  LDL.LU R11, [R1+0x93c] ;  /* 0x00093c00010b7983 */ /* 0x000ee20000300800 */
[----:B------:R-:W-:Y:S01]  /*3ad20*/  HMMA.16816.F32 R4, R20, R26, R4 ;  /* 0x0000001a1404723c */ /* 0x000fe20000001804 */
[----:B------:R-:W-:-:S02]  /*3ad30*/  IMAD.MOV.U32 R13, RZ, RZ, R15 ;  /* 0x000000ffff0d7224 */ /* 0x000fc400078e000f */
[----:B------:R-:W-:Y:S01]  /*3ad40*/  IMAD.MOV.U32 R29, RZ, RZ, R26 ;  /* 0x000000ffff1d7224 */ /* 0x000fe200078e001a */
[----:B---3--:R-:W-:Y:S01]  /*3ad50*/  STL.64 [R1+0x52f8], R10 ;  /* 0x0052f80a01007387 */ /* 0x008fe20000100a00 */
[----:B--2---:R0:W-:Y:S03]  /*3ad60*/  STL.64 [R1+0x52f0], R8 ;  /* 0x0052f00801007387 */ /* 0x0041e60000100a00 */
[----:B0-----:R-:W2:Y:S01]  /*3ad70*/  LDL.LU R8, [R1+0x940] ;  /* 0x0009400001087983 */ /* 0x001ea20000300800 */
[----:B------:R-:W2:Y:S02]  /*3ad80*/  LDL.LU R9, [R1+0x944] ;  /* 0x0009440001097983 */ /* 0x000ea40000300800 */
[----:B------:R-:W2:Y:S02]  /*3ad90*/  LDL.LU R10, [R1+0x948] ;  /* 0x00094800010a7983 */ /* 0x000ea40000300800 */
[----:B------:R-:W2:Y:S01]  /*3ada0*/  LDL.LU R11, [R1+0x94c] ;  /* 0x00094c00010b7983 */ /* 0x000ea20000300800 */
[----:B------:R0:W-:Y:S01]  /*3adb0*/  STL.64 [R1+0xe10], R16 ;  /* 0x000e101001007387 */ /* 0x0001e20000100a00 */
[----:B------:R1:W-:Y:S02]  /*3adc0*/  STL.64 [R1+0xe18], R18 ;  /* 0x000e181201007387 */ /* 0x0003e40000100a00 */
[----:B0-----:R-:W-:Y:S01]  /*3add0*/  IMAD.MOV.U32 R16, RZ, RZ, R14 ;  /* 0x000000ffff107224 */ /* 0x001fe200078e000e */
[----:B-1----:R-:W3:Y:S01]  /*3ade0*/  LDL.LU.64 R18, [R1+0x5350] ;  /* 0x0053500001127983 */ /* 0x002ee20000300a00 */
[----:B------:R-:W4:Y:S02]  /*3adf0*/  LDL.LU.64 R14, [R1+0x5348] ;  /* 0x00534800010e7983 */ /* 0x000f240000300a00 */
[----:B------:R-:W2:Y:S02]  /*3ae00*/  LDL.LU R12, [R1+0x5340] ;  /* 0x00534000010c7983 */ /* 0x000ea40000300800 */
[----:B------:R-:W-:Y:S01]  /*3ae10*/  STL.64 [R1+0xe00], R4 ;  /* 0x000e000401007387 */ /* 0x000fe20000100a00 */
[----:B------:R0:W-:Y:S01]  /*3ae20*/  STL.64 [R1+0xe08], R6 ;  /* 0x000e080601007387 */ /* 0x0001e20000100a00 */
[----:B------:R-:W-:-:S03]  /*3ae30*/  IMAD.MOV.U32 R17, RZ, RZ, R27 ;  /* 0x000000ffff117224 */ /* 0x000fc600078e001b */
[----:B0-----:R-:W2:Y:S01]  /*3ae40*/  LDL.LU.64 R6, [R1+0x5338] ;  /* 0x0053380001067983 */ /* 0x001ea20000300a00 */
[----:B------:R-:W2:Y:S02]  /*3ae50*/  LDL.LU.64 R4, [R1+0x5330] ;  /* 0x0053300001047983 */ /* 0x000ea40000300a00 */
        /* <DEDUP_REMOVED lines=8> */
[----:B------:R-:W3:Y:S02]  /*3aee0*/  LDL.LU.64 R26, [R1+0x5318] ;  /* 0x00531800011a7983 */ /* 0x000ee40000300a00 */
[----:B------:R-:W3:Y:S02]  /*3aef0*/  LDL.LU.64 R24, [R1+0x5310] ;  /* 0x0053100001187983 */ /* 0x000ee40000300a00 */
[----:B---3--:R-:W-:Y:S01]  /*3af00*/  HMMA.16816.F32 R20, R20, R18, R24 ;  /* 0x000000121414723c */ /* 0x008fe20000001818 */
[----:B------:R-:W3:Y:S01]  /*3af10*/  LDL.LU.64 R26, [R1+0x5308] ;  /* 0x00530800011a7983 */ /* 0x000ee20000300a00 */
[----:B------:R-:W3:Y:S11]  /*3af20*/  LDL.LU.64 R24, [R1+0x5300] ;  /* 0x0053000001187983 */ /* 0x000ef60000300a00 */
[----:B------:R-:W-:Y:S10]  /*3af30*/  @!UPT UIADD3 URZ, URZ, URZ, URZ ;  /* 0x0000003f3f3ff290 */ /* 0x000ff4000fffe03f */
[----:B------:R0:W-:Y:S01]  /*3af40*/  STL.64 [R1+0xde0], R20 ;  /* 0x000de01401007387 */ /* 0x0001e20000100a00 */
[----:B------:R1:W-:Y:S03]  /*3af50*/  STL.64 [R1+0xde8], R22 ;  /* 0x000de81601007387 */ /* 0x0003e60000100a00 */
[----:B0-----:R-:W4:Y:S01]  /*3af60*/  LDL.LU R20, [R1+0x8f0] ;  /* 0x0008f00001147983 */ /* 0x001f220000300800 */
[----:B------:R-:W4:Y:S02]  /*3af70*/  LDL.LU R21, [R1+0x8f4] ;  /* 0x0008f40001157983 */ /* 0x000f240000300800 */
[----:B-1----:R-:W4:Y:S02]  /*3af80*/  LDL.LU R22, [R1+0x8f8] ;  /* 0x0008f80001167983 */ /* 0x002f240000300800 */
[----:B------:R-:W4:Y:S01]  /*3af90*/  LDL.LU R23, [R1+0x8fc] ;  /* 0x0008fc0001177983 */ /* 0x000f220000300800 */
[----:B------:R2:W-:Y:S02]  /*3afa0*/  STL.64 [R1+0x51c0], R18 ;  /* 0x0051c01201007387 */ /* 0x0005e40000100a00 */
[----:B--2---:R-:W-:-:S02]  /*3afb0*/  IMAD.MOV.U32 R19, RZ, RZ, R6 ;  /* 0x000000ffff137224 */ /* 0x004fc400078e0006 */
        /* <DEDUP_REMOVED lines=11> */
[----:B0-----:R-:W3:Y:S01]  /*3b070*/  LDL.LU R16, [R1+0x8e0] ;  /* 0x0008e00001107983 */ /* 0x001ee20000300800 */
[----:B------:R-:W3:Y:S02]  /*3b080*/  LDL.LU R17, [R1+0x8e4] ;  /* 0x0008e40001117983 */ /* 0x000ee40000300800 */
[----:B------:R-:W3:Y:S02]  /*3b090*/  LDL.LU R18, [R1+0x8e8] ;  /* 0x0008e80001127983 */ /* 0x000ee40000300800 */
[----:B------:R-:W3:Y:S01]  /*3b0a0*/  LDL.LU R19, [R1+0x8ec] ;  /* 0x0008ec0001137983 */ /* 0x000ee20000300800 */
        /* <DEDUP_REMOVED lines=21> */
[----:B------:R-:W2:Y:S02]  /*3b200*/  LDL.LU.64 R4, [R1+0x52a0] ;  /* 0x0052a00001047983 */ /* 0x000ea40000300a00 */
[----:B------:R-:W-:Y:S01]  /*3b210*/  STL.64 [R1+0x5170], R14 ;  /* 0x0051700e01007387 */ /* 0x000fe20000100a00 */
[C---:B--2---:R-:W-:Y:S11]  /*3b220*/  HMMA.16816.F32 R4, R24.reuse, R10, R4 ;  /* 0x0000000a1804723c */ /* 0x044ff60000001804 */
[----:B------:R-:W-:Y:S11]  /*3b230*/  @!UPT UIADD3 URZ, URZ, URZ, URZ ;  /* 0x0000003f3f3ff290 */ /* 0x000ff6000fffe03f */
[----:B------:R-:W-:Y:S01]  /*3b240*/  @!UPT UIADD3 URZ, URZ, URZ, URZ ;  /* 0x0000003f3f3ff290 */ /* 0x000fe2000fffe03f */
[----:B------:R-:W-:Y:S01]  /*3b250*/  STL.64 [R1+0xd90], R4 ;  /* 0x000d900401007387 */ /* 0x000fe20000100a00 */
[----:B------:R0:W-:Y:S03]  /*3b260*/  STL.64 [R1+0xd98], R6 ;  /* 0x000d980601007387 */ /* 0x0001e60000100a00 */
[----:B0-----:R-:W2:Y:S01]  /*3b270*/  LDL.LU.64 R6, [R1+0x5298] ;  /* 0x0052980001067983 */ /* 0x001ea20000300a00 */
[----:B------:R-:W4:Y:S02]  /*3b280*/  LDL.LU.64 R4, [R1+0x5290] ;  /* 0x0052900001047983 */ /* 0x000f240000300a00 */
[----:B------:R-:W-:Y:S01]  /*3b290*/  STL.64 [R1+0x5270], R10 ;  /* 0x0052700a01007387 */ /* 0x000fe20000100a00 */
[C---:B--2---:R-:W-:Y:S01]  /*3b2a0*/  HMMA.16816.F32 R20, R24.reuse, R6, R20 ;  /* 0x000000061814723c */ /* 0x044fe20000001814 */
[----:B------:R-:W-:Y:S11]  /*3b2b0*/  STL.64 [R1+0x5178], R6 ;  /* 0x0051780601007387 */ /* 0x000ff60000100a00 */
[----:B------:R-:W-:Y:S11]  /*3b2c0*/  @!UPT UIADD3 URZ, URZ, URZ, URZ ;  /* 0x0000003f3f3ff290 */ /* 0x000ff6000fffe03f */
[----:B------:R-:W-:Y:S01]  /*3b2d0*/  STL.64 [R1+0xd80], R20 ;  /* 0x000d801401007387 */ /* 0x000fe20000100a00 */
[----:B------:R-:W-:Y:S02]  /*3b2e0*/  STL.64 [R1+0xd88], R22 ;  /* 0x000d881601007387 */ /* 0x000fe40000100a00 */
[----:B------:R-:W0:Y:S02]  /*3b2f0*/  LDSM.16.MT88.4 R20, [R28+0x4080] ;  /* 0x004080001c14783b */ /* 0x000e240000004200 */
[----:B0-----:R0:W-:Y:S02]  /*3b300*/  STL.64 [R1+0x50b0], R22 ;  /* 0x0050b01601007387 */ /* 0x0011e40000100a00 */
[----:B------:R3:W-:Y:S02]  /*3b310*/  STL.64 [R1+0x50a8], R20 ;  /* 0x0050a81401007387 */ /* 0x0007e40000100a00 */
[----:B0-----:R-:W3:Y:S04]  /*3b320*/  LDL R22, [R1+0x38] ;  /* 0x0000380001167983 */ /* 0x001ee80000100800 */
[----:B------:R-:W3:Y:S02]  /*3b330*/  LDL R23, [R1+0x3c] ;  /* 0x00003c0001177983 */ /* 0x000ee40000100800 */
[----:B---3--:R-:W-:Y:S02]  /*3b340*/  HMMA.16816.F32 R20, R24, R22, R16 ;  /* 0x000000161814723c */ /* 0x008fe40000001810 */
[----:B------:R-:W2:Y:S01]  /*3b350*/  LDL.LU.64 R18, [R1+0x5288] ;  /* 0x0052880001127983 */ /* 0x000ea20000300a00 */
[----:B------:R-:W3:Y:S11]  /*3b360*/  LDL.LU.64 R16, [R1+0x5280] ;  /* 0x0052800001107983 */ /* 0x000ef60000300a00 */
[----:B------:R-:W-:Y:S09]  /*3b370*/  @!UPT UIADD3 URZ, URZ, URZ, URZ ;  /* 0x0000003f3f3ff290 */ /* 0x000ff2000fffe03f */
[----:B------:R0:W-:Y:S01]  /*3b380*/  STL.64 [R1+0xd70], R20 ;  /* 0x000d701401007387 */ /* 0x0001e20000100a00 */
[----:B------:R1:W-:Y:S03]  /*3b390*/  STL.64 [R1+0xd78], R22 ;  /* 0x000d781601007387 */ /* 0x0003e60000100a00 */
[----:B0-----:R-:W2:Y:S01]  /*3b3a0*/  LDL.LU R20, [R1+0x820] ;  /* 0x0008200001147983 */ /* 0x001ea20000300800 */
[----:B------:R-:W2:Y:S02]  /*3b3b0*/  LDL.LU R21, [R1+0x824] ;  /* 0x0008240001157983 */ /* 0x000ea40000300800 */
[----:B-1----:R-:W2:Y:S02]  /*3b3c0*/  LDL.LU R22, [R1+0x828] ;  /* 0x0008280001167983 */ /* 0x002ea40000300800 */
[----:B------:R-:W2:Y:S02]  /*3b3d0*/  LDL.LU R23, [R1+0x82c] ;  /* 0x00082c0001177983 */ /* 0x000ea40000300800 */
[----:B--2---:R0:W-:Y:S01]  /*3b3e0*/  STL.64 [R1+0x5198], R22 ;  /* 0x0051981601007387 */ /* 0x0041e20000100a00 */
[----:B------:R1:W-:Y:S02]  /*3b3f0*/  STL.64 [R1+0x5190], R20 ;  /* 0x0051901401007387 */ /* 0x0003e40000100a00 */
[----:B0-----:R-:W-:-:S02]  /*3b400*/  IMAD.MOV.U32 R22, RZ, RZ, R19 ;  /* 0x000000ffff167224 */ /* 0x001fc400078e0013 */
[----:B------:R-:W-:Y:S02]  /*3b410*/  IMAD.MOV.U32 R23, RZ, RZ, R18 ;  /* 0x000000ffff177224 */ /* 0x000fe400078e0012 */
[----:B------:R-:W-:Y:S02]  /*3b420*/  IMAD.MOV.U32 R18, RZ, RZ, R0 ;  /* 0x000000ffff127224 */ /* 0x000fe400078e0000 */
[----:B------:R-:W-:Y:S01]  /*3b430*/  IMAD.MOV.U32 R19, RZ, RZ, R2 ;  /* 0x000000ffff137224 */ /* 0x000fe200078e0002 */
[----:B------:R-:W2:Y:S01]  /*3b440*/  LDL.LU R0, [R1+0x527c] ;  /* 0x00527c0001007983 */ /* 0x000ea20000300800 */
[----:B------:R-:W2:Y:S03]  /*3b450*/  LDL.LU R2, [R1+0x5278] ;  /* 0x0052780001027983 */ /* 0x000ea60000300800 */
[----:B------:R-:W-:Y:S01]  /*3b460*/  STL.64 [R1+0x51d8], R18 ;  /* 0x0051d81201007387 */ /* 0x000fe20000100a00 */
[----:B------:R0:W-:Y:S02]  /*3b470*/  STL.64 [R1+0x51b8], R22 ;  /* 0x0051b81601007387 */ /* 0x0001e40000100a00 */
[----:B-1----:R-:W2:Y:S02]  /*3b480*/  LDL.LU R20, [R1+0x7f0] ;  /* 0x0007f00001147983 */ /* 0x002ea40000300800 */
[----:B------:R-:W2:Y:S01]  /*3b490*/  LDL.LU R21, [R1+0x7f4] ;  /* 0x0007f40001157983 */ /* 0x000ea20000300800 */
[----:B0-----:R-:W2:Y:S01]  /*3b4a0*/  LDL.LU R22, [R1+0x7f8] ;  /* 0x0007f80001167983 */ /* 0x001ea20000300800 */
[----:B------:R-:W2:Y:S02]  /*3b4b0*/  LDL.LU R23, [R1+0x7fc] ;  /* 0x0007fc0001177983 */ /* 0x000ea40000300800 */
[----:B------:R-:W-:-:S02]  /*3b4c0*/  IMAD.MOV.U32 R18, RZ, RZ, R29 ;  /* 0x000000ffff127224 */ /* 0x000fc400078e001d */
[----:B---3--:R-:W-:-:S05]  /*3b4d0*/  IMAD.MOV.U32 R19, RZ, RZ, R17 ;  /* 0x000000ffff137224 */ /* 0x008fca00078e0011 */
[----:B------:R-:W-:Y:S04]  /*3b4e0*/  STL.64 [R1+0x51f0], R18 ;  /* 0x0051f01201007387 */ /* 0x000fe80000100a00 */
[----:B--2---:R-:W-:Y:S01]  /*3b4f0*/  STL.64 [R1+0x51d0], R22 ;  /* 0x0051d01601007387 */ /* 0x004fe20000100a00 */
[----:B------:R0:W-:Y:S03]  /*3b500*/  STL.64 [R1+0x51c8], R20 ;  /* 0x0051c81401007387 */ /* 0x0001e60000100a00 */
[----:B0-----:R-:W2:Y:S01]  /*3b510*/  LDL.LU R20, [R1+0x840] ;  /* 0x0008400001147983 */ /* 0x001ea20000300800 */
[----:B------:R-:W2:Y:S02]  /*3b520*/  LDL.LU R21, [R1+0x844] ;  /* 0x0008440001157983 */ /* 0x000ea40000300800 */
[----:B------:R-:W3:Y:S02]  /*3b530*/  LDL.LU R22, [R1+0x848] ;  /* 0x0008480001167983 */ /* 0x000ee40000300800 */
[----:B------:R-:W3:Y:S02]  /*3b540*/  LDL.LU R23, [R1+0x84c] ;  /* 0x00084c0001177983 */ /* 0x000ee40000300800 */
[----:B------:R-:W-:-:S02]  /*3b550*/  IMAD.MOV.U32 R18, RZ, RZ, R16 ;  /* 0x000000ffff127224 */ /* 0x000fc400078e0010 */
[----:B------:R-:W-:-:S05]  /*3b560*/  IMAD.MOV.U32 R19, RZ, RZ, R13 ;  /* 0x000000ffff137224 */ /* 0x000fca00078e000d */
[----:B------:R-:W-:Y:S04]  /*3b570*/  STL.64 [R1+0x5208], R18 ;  /* 0x0052081201007387 */ /* 0x000fe80000100a00 */
[----:B---3--:R-:W-:Y:S01]  /*3b580*/  STL.64 [R1+0x51e8], R22 ;  /* 0x0051e81601007387 */ /* 0x008fe20000100a00 */
[----:B--2---:R0:W-:Y:S03]  /*3b590*/  STL.64 [R1+0x51e0], R20 ;  /* 0x0051e01401007387 */ /* 0x0041e60000100a00 */
        /* <DEDUP_REMOVED lines=14> */
[----:B----4-:R-:W-:-:S05]  /*3b680*/  IMAD.MOV.U32 R19, RZ, RZ, R5 ;  /* 0x000000ffff137224 */ /* 0x010fca00078e0005 */
[----:B------:R0:W-:Y:S02]  /*3b690*/  STL.64 [R1+0x5238], R18 ;  /* 0x0052381201007387 */ /* 0x0001e40000100a00 */
[----:B0-----:R-:W-:Y:S02]  /*3b6a0*/  IMAD.MOV.U32 R18, RZ, RZ, R4 ;  /* 0x000000ffff127224 */ /* 0x001fe400078e0004 */
        /* <DEDUP_REMOVED lines=9> */
[----:B------:R-:W-:Y:S01]  /*3b740*/  IMAD.MOV.U32 R19, RZ, RZ, R0 ;  /* 0x000000ffff137224 */ /* 0x000fe200078e0000 */
[----:B------:R-:W4:Y:S01]  /*3b750*/  LDL.LU R8, [R1+0x8d0] ;  /* 0x0008d00001087983 */ /* 0x000f220000300800 */
[----:B------:R-:W4:Y:S02]  /*3b760*/  LDL.LU R9, [R1+0x8d4] ;  /* 0x0008d40001097983 */ /* 0x000f240000300800 */
[----:B------:R-:W4:Y:S02]  /*3b770*/  LDL.LU R10, [R1+0x8d8] ;  /* 0x0008d800010a7983 */ /* 0x000f240000300800 */
[----:B------:R-:W4:Y:S01]  /*3b780*/  LDL.LU R11, [R1+0x8dc] ;  /* 0x0008dc00010b7983 */ /* 0x000f220000300800 */
[----:B------:R0:W-:Y:S04]  /*3b790*/  STL.64 [R1+0x5268], R18 ;  /* 0x0052681201007387 */ /* 0x0001e80000100a00 */
[----:B0-----:R-:W4:Y:S04]  /*3b7a0*/  LDL.64 R18, [R1+0x158] ;  /* 0x0001580001127983 */ /* 0x001f280000100a00 */
[----:B---3--:R-:W-:Y:S01]  /*3b7b0*/  STL.64 [R1+0x5230], R22 ;  /* 0x0052301601007387 */ /* 0x008fe20000100a00 */
[----:B--2---:R0:W-:Y:S03]  /*3b7c0*/  STL.64 [R1+0x5228], R20 ;  /* 0x0052281401007387 */ /* 0x0041e60000100a00 */
[----:B0-----:R-:W2:Y:S01]  /*3b7d0*/  LDL.LU R20, [R1+0x880] ;  /* 0x0008800001147983 */ /* 0x001ea20000300800 */
[----:B------:R-:W2:Y:S02]  /*3b7e0*/  LDL.LU R21, [R1+0x884] ;  /* 0x0008840001157983 */ /* 0x000ea40000300800 */
[----:B------:R-:W3:Y:S02]  /*3b7f0*/  LDL.LU R22, [R1+0x888] ;  /* 0x0008880001167983 */ /* 0x000ee40000300800 */
[----:B------:R-:W3:Y:S02]  /*3b800*/  LDL.LU R23, [R1+0x88c] ;  /* 0x00088c0001177983 */ /* 0x000ee40000300800 */
        /* <DEDUP_REMOVED lines=10> */
[----:B------:R-:W2:Y:S02]  /*3b8b0*/  LDL.LU R22, [R1+0x8a8] ;  /* 0x0008a80001167983 */ /* 0x000ea40000300800 */
[----:B------:R-:W2:Y:S01]  /*3b8c0*/  LDL.LU R23, [R1+0x8ac] ;  /* 0x0008ac0001177983 */ /* 0x000ea20000300800 */
[----:B------:R-:W3:Y:S01]  /*3b8d0*/  LDL.LU R4, [R1+0x810] ;  /* 0x0008100001047983 */ /* 0x000ee20000300800 */
[----:B------:R-:W3:Y:S02]  /*3b8e0*/  LDL.LU R5, [R1+0x814] ;  /* 0x0008140001057983 */ /* 0x000ee40000300800 */
[----:B------:R-:W2:Y:S02]  /*3b8f0*/  LDL.LU R6, [R1+0x818] ;  /* 0x0008180001067983 */ /* 0x000ea40000300800 */
[----:B------:R-:W2:Y:S01]  /*3b900*/  LDL.LU R7, [R1+0x81c] ;  /* 0x00081c0001077983 */ /* 0x000ea20000300800 */
[----:B----4-:R-:W-:Y:S01]  /*3b910*/  HMMA.16816.F32 R8, R24, R18, R8 ;  /* 0x000000121808723c */ /* 0x010fe20000001808 */
[----:B--2---:R0:W-:Y:S01]  /*3b920*/  STL.64 [R1+0x5188], R6 ;  /* 0x0051880601007387 */ /* 0x0041e20000100a00 */
[----:B---3--:R1:W-:Y:S03]  /*3b930*/  STL.64 [R1+0x5180], R4 ;  /* 0x0051800401007387 */ /* 0x0083e60000100a00 */
[----:B0-----:R-:W2:Y:S01]  /*3b940*/  LDL.64 R6, [R1+0x18] ;  /* 0x0000180001067983 */ /* 0x001ea20000100a00 */
[----:B------:R-:W-:-:S03]  /*3b950*/  IMAD.MOV.U32 R3, RZ, RZ, R19 ;  /* 0x000000ffff037224 */ /* 0x000fc600078e0013 */
[----:B--2---:R0:W-:Y:S01]  /*3b960*/  STL.64 [R1+0x51a0], R6 ;  /* 0x0051a00601007387 */ /* 0x0041e20000100a00 */
[----:B-1----:R-:W2:Y:S02]  /*3b970*/  LDL.LU R4, [R1+0x830] ;  /* 0x0008300001047983 */ /* 0x002ea40000300800 */
[----:B------:R-:W2:Y:S01]  /*3b980*/  LDL.LU R5, [R1+0x834] ;  /* 0x0008340001057983 */ /* 0x000ea20000300800 */
[----:B0-----:R-:W2:Y:S01]  /*3b990*/  LDL.LU R6, [R1+0x838] ;  /* 0x0008380001067983 */ /* 0x001ea20000300800 */
[----:B------:R-:W2:Y:S02]  /*3b9a0*/  LDL.LU R7, [R1+0x83c] ;  /* 0x00083c0001077983 */ /* 0x000ea40000300800 */
[----:B------:R-:W3:Y:S07]  /*3b9b0*/  LDL.64 R14, [R1+0x8] ;  /* 0x00000800010e7983 */ /* 0x000eee0000100a00 */
[----:B------:R0:W-:Y:S01]  /*3b9c0*/  STL.64 [R1+0xd60], R8 ;  /* 0x000d600801007387 */ /* 0x0001e20000100a00 */
[----:B------:R1:W-:Y:S01]  /*3b9d0*/  STL.64 [R1+0xd68], R10 ;  /* 0x000d680a01007387 */ /* 0x0003e20000100a00 */
[----:B0-----:R-:W-:-:S03]  /*3b9e0*/  IMAD.MOV.U32 R8, RZ, RZ, R18 ;  /* 0x000000ffff087224 */ /* 0x001fc600078e0012 */
[----:B-1----:R-:W4:Y:S01]  /*3b9f0*/  LDL.LU.64 R10, [R1+0x5270] ;  /* 0x00527000010a7983 */ /* 0x002f220000300a00 */
[----:B------:R-:W2:Y:S02]  /*3ba00*/  LDL.LU.64 R18, [R1+0x5268] ;  /* 0x0052680001127983 */ /* 0x000ea40000300a00 */
[C---:B--2---:R-:W-:Y:S01]  /*3ba10*/  HMMA.16816.F32 R16, R24.reuse, R18, R20 ;  /* 0x000000121810723c */ /* 0x044fe20000001814 */
[----:B----4-:R-:W-:Y:S01]  /*3ba20*/  STL.64 [R1+0x5168], R10 ;  /* 0x0051680a01007387 */ /* 0x010fe20000100a00 */
[----:B------:R0:W-:Y:S03]  /*3ba30*/  STL [R1+0x5160], R8 ;  /* 0x0051600801007387 */ /* 0x0001e60000100800 */
[----:B0-----:R-:W2:Y:S01]  /*3ba40*/  LDL.LU R8, [R1+0x800] ;  /* 0x0008000001087983 */ /* 0x001ea20000300800 */
[----:B------:R-:W2:Y:S02]  /*3ba50*/  LDL.LU R9, [R1+0x804] ;  /* 0x0008040001097983 */ /* 0x000ea40000300800 */
[----:B------:R-:W2:Y:S02]  /*3ba60*/  LDL.LU R10, [R1+0x808] ;  /* 0x00080800010a7983 */ /* 0x000ea40000300800 */
[----:B------:R-:W2:Y:S01]  /*3ba70*/  LDL.LU R11, [R1+0x80c] ;  /* 0x00080c00010b7983 */ /* 0x000ea20000300800 */
[----:B------:R-:W4:Y:S01]  /*3ba80*/  LDL.LU.64 R22, [R1+0x5260] ;  /* 0x0052600001167983 */ /* 0x000f220000300a00 */
[----:B------:R-:W4:Y:S11]  /*3ba90*/  LDL.LU.64 R20, [R1+0x5258] ;  /* 0x0052580001147983 */ /* 0x000f360000300a00 */
        /* <DEDUP_REMOVED lines=46> */
[----:B------:R-:W4:Y:S01]  /*3bd80*/  LDL.LU.64 R22, [R1+0x51b8] ;  /* 0x0051b80001167983 */ /* 0x000f220000300a00 */
[----:B------:R-:W-:Y:S02]  /*3bd90*/  IMAD.MOV.U32 R2, RZ, RZ, R18 ;  /* 0x000000ffff027224 */ /* 0x000fe400078e0012 */
[----:B------:R-:W-:Y:S11]  /*3bda0*/  IMAD.MOV.U32 R0, RZ, RZ, R19 ;  /* 0x000000ffff007224 */ /* 0x000ff600078e0013 */
[----:B------:R-:W-:Y:S07]  /*3bdb0*/  @!UPT UIADD3 URZ, URZ, URZ, URZ ;  /* 0x0000003f3f3ff290 */ /* 0x000fee000fffe03f */
[----:B------:R0:W-:Y:S01]  /*3bdc0*/  STL.64 [R1+0xce0], R24 ;  /* 0x000ce01801007387 */ /* 0x0001e20000100a00 */
[----:B------:R1:W-:Y:S02]  /*3bdd0*/  STL.64 [R1+0xce8], R26 ;  /* 0x000ce81a01007387 */ /* 0x0003e40000100a00 */
[----:B------:R-:W4:Y:S02]  /*3bde0*/  LDL.LU.64 R18, [R1+0x51b0] ;  /* 0x0051b00001127983 */ /* 0x000f240000300a00 */
[----:B------:R-:W4:Y:S01]  /*3bdf0*/  LDL.LU.64 R16, [R1+0x51a8] ;  /* 0x0051a80001107983 */ /* 0x000f220000300a00 */
[----:B0-----:R-:W2:Y:S01]  /*3be00*/  LDL.LU R24, [R1+0x7d0] ;  /* 0x0007d00001187983 */ /* 0x001ea20000300800 */
[----:B------:R-:W2:Y:S02]  /*3be10*/  LDL.LU R25, [R1+0x7d4] ;  /* 0x0007d40001197983 */ /* 0x000ea40000300800 */
[----:B-1----:R-:W2:Y:S02]  /*3be20*/  LDL.LU R26, [R1+0x7d8] ;  /* 0x0007d800011a7983 */ /* 0x002ea40000300800 */
[----:B------:R-:W2:Y:S01]  /*3be30*/  LDL.LU R27, [R1+0x7dc] ;  /* 0x0007dc00011b7983 */ /* 0x000ea20000300800 */
[C---:B----4-:R-:W-:Y:S01]  /*3be40*/  HMMA.16816.F32 R20, R16.reuse, R22, R4 ;  /* 0x000000161014723c */ /* 0x050fe20000001804 */
[----:B------:R-:W4:Y:S11]  /*3be50*/  LDL.LU.64 R6, [R1+0x51a0] ;  /* 0x0051a00001067983 */ /* 0x000f360000300a00 */
[----:B------:R-:W-:Y:S11]  /*3be60*/  @!UPT UIADD3 URZ, URZ, URZ, URZ ;  /* 0x0000003f3f3ff290 */ /* 0x000ff6000fffe03f */
[----:B------:R-:W-:Y:S01]  /*3be70*/  STL.64 [R1+0xcd0], R20 ;  /* 0x000cd01401007387 */ /* 0x000fe20000100a00 */
[----:B------:R0:W-:Y:S03]  /*3be80*/  STL.64 [R1+0xcd8], R22 ;  /* 0x000cd81601007387 */ /* 0x0001e60000100a00 */
[----:B0-----:R-:W4:Y:S01]  /*3be90*/  LDL.LU.64 R22, [R1+0x5198] ;  /* 0x0051980001167983 */ /* 0x001f220000300a00 */
[----:B------:R-:W4:Y:S02]  /*3bea0*/  LDL.LU.64 R20, [R1+0x5190] ;  /* 0x0051900001147983 */ /* 0x000f240000300a00 */
[C---:B----4-:R-:W-:Y:S11]  /*3beb0*/  HMMA.16816.F32 R20, R16.reuse, R6, R20 ;  /* 0x000000061014723c */ /* 0x050ff60000001814 */
[----:B------:R-:W-:Y:S11]  /*3bec0*/  @!UPT UIADD3 URZ, URZ, URZ, URZ ;  /* 0x0000003f3f3ff290 */ /* 0x000ff6000fffe03f */
[----:B------:R-:W-:Y:S01]  /*3bed0*/  @!UPT UIADD3 URZ, URZ, URZ, URZ ;  /* 0x0000003f3f3ff290 */ /* 0x000fe2000fffe03f */
[----:B------:R0:W-:Y:S01]  /*3bee0*/  STL.64 [R1+0xcc0], R20 ;  /* 0x000cc01401007387 */ /* 0x0001e20000100a00 */
[----:B------:R-:W-:Y:S02]  /*3bef0*/  STL.64 [R1+0xcc8], R22 ;  /* 0x000cc81601007387 */ /* 0x000fe40000100a00 */
[----:B0-----:R-:W-:Y:S02]  /*3bf00*/  IMAD.MOV.U32 R21, RZ, RZ, R6 ;  /* 0x000000ffff157224 */ /* 0x001fe400078e0006 */
[----:B------:R-:W-:Y:S02]  /*3bf10*/  IMAD.MOV.U32 R20, RZ, RZ, R7 ;  /* 0x000000ffff147224 */ /* 0x000fe400078e0007 */
[----:B------:R-:W3:Y:S01]  /*3bf20*/  LDL.LU.64 R6, [R1+0x5188] ;  /* 0x0051880001067983 */ /* 0x000ee20000300a00 */
[----:B------:R-:W3:Y:S02]  /*3bf30*/  LDL.LU.64 R4, [R1+0x5180] ;  /* 0x0051800001047983 */ /* 0x000ee40000300a00 */
[----:B------:R0:W-:Y:S02]  /*3bf40*/  STL.64 [R1+0x50d8], R20 ;  /* 0x0050d81401007387 */ /* 0x0001e40000100a00 */
[----:B0-----:R-:W4:Y:S01]  /*3bf50*/  LDL.LU R20, [R1+0x7e0] ;  /* 0x0007e00001147983 */ /* 0x001f220000300800 */
[----:B------:R-:W4:Y:S02]  /*3bf60*/  LDL.LU R21, [R1+0x7e4] ;  /* 0x0007e40001157983 */ /* 0x000f240000300800 */
[----:B------:R-:W4:Y:S02]  /*3bf70*/  LDL.LU R22, [R1+0x7e8] ;  /* 0x0007e80001167983 */ /* 0x000f240000300800 */
[----:B------:R-:W4:Y:S01]  /*3bf80*/  LDL.LU R23, [R1+0x7ec] ;  /* 0x0007ec0001177983 */ /* 0x000f220000300800 */
[C---:B---3--:R-:W-:Y:S11]  /*3bf90*/  HMMA.16816.F32 R4, R16.reuse, R14, R4 ;  /* 0x0000000e1004723c */ /* 0x048ff60000001804 */
[----:B------:R-:W-:Y:S11]  /*3bfa0*/  @!UPT UIADD3 URZ, URZ, URZ, URZ ;  /* 0x0000003f3f3ff290 */ /* 0x000ff6000fffe03f */
[----:B------:R-:W-:Y:S01]  /*3bfb0*/  @!UPT UIADD3 URZ, URZ, URZ, URZ ;  /* 0x0000003f3f3ff290 */ /* 0x000fe2000fffe03f */
[----:B------:R0:W-:Y:S01]  /*3bfc0*/  STL.64 [R1+0xcb0], R4 ;  /* 0x000cb00401007387 */ /* 0x0001e20000100a00 */
[----:B------:R1:W-:Y:S02]  /*3bfd0*/  STL.64 [R1+0xcb8], R6 ;  /* 0x000cb80601007387 */ /* 0x0003e40000100a00 */
[----:B0-----:R-:W-:Y:S01]  /*3bfe0*/  IMAD.MOV.U32 R5, RZ, RZ, R14 ;  /* 0x000000ffff057224 */ /* 0x001fe200078e000e */
[----:B-1----:R-:W3:Y:S01]  /*3bff0*/  LDL.LU.64 R6, [R1+0x5178] ;  /* 0x0051780001067983 */ /* 0x002ee20000300a00 */
[----:B------:R-:W-:Y:S02]  /*3c000*/  IMAD.MOV.U32 R4, RZ, RZ, R15 ;  /* 0x000000ffff047224 */ /* 0x000fe400078e000f */
[----:B------:R-:W2:Y:S02]  /*3c010*/  LDL.LU.64 R14, [R1+0x5170] ;  /* 0x00517000010e7983 */ /* 0x000ea40000300a00 */
[C---:B--2---:R-:W-:Y:S11]  /*3c020*/  HMMA.16816.F32 R8, R16.reuse, R14, R8 ;  /* 0x0000000e1008723c */ /* 0x044ff60000001808 */
[----:B------:R-:W-:Y:S11]  /*3c030*/  @!UPT UIADD3 URZ, URZ, URZ, URZ ;  /* 0x0000003f3f3ff290 */ /* 0x000ff6000fffe03f */
[----:B------:R-:W-:Y:S01]  /*3c040*/  @!UPT UIADD3 URZ, URZ, URZ, URZ ;  /* 0x0000003f3f3ff290 */ /* 0x000fe2000fffe03f */
[----:B------:R-:W-:Y:S01]  /*3c050*/  STL.64 [R1+0xca0], R8 ;  /* 0x000ca00801007387 */ /* 0x000fe20000100a00 */
[----:B------:R0:W-:Y:S03]  /*3c060*/  STL.64 [R1+0xca8], R10 ;  /* 0x000ca80a01007387 */ /* 0x0001e60000100a00 */
[----:B0-----:R-:W4:Y:S01]  /*3c070*/  LDL.LU.64 R10, [R1+0x5168] ;  /* 0x00516800010a7983 */ /* 0x001f220000300a00 */
[----:B------:R-:W2:Y:S02]  /*3c080*/  LDL.LU R8, [R1+0x5160] ;  /* 0x0051600001087983 */ /* 0x000ea40000300800 */
[----:B------:R4:W-:Y:S02]  /*3c090*/  STL.64 [R1+0x5138], R14 ;  /* 0x0051380e01007387 */ /* 0x0009e40000100a00 */
[C---:B----4-:R-:W-:Y:S08]  /*3c0a0*/  HMMA.16816.F32 R12, R16.reuse, R10, R20 ;  /* 0x0000000a100c723c */ /* 0x050ff00000001814 */
[----:B---3--:R-:W-:Y:S01]  /*3c0b0*/  HMMA.16816.F32 R20, R16, R6, R24 ;  /* 0x000000061014723c */ /* 0x008fe20000001818 */
[----:B------:R-:W-:Y:S01]  /*3c0c0*/  STL [R1+0x50a4], R10 ;  /* 0x0050a40a01007387 */ /* 0x000fe20000100800 */
[----:B------:R-:W-:Y:S03]  /*3c0d0*/  STL [R1+0x50a0], R11 ;  /* 0x0050a00b01007387 */ /* 0x000fe60000100800 */
[----:B------:R-:W0:Y:S10]  /*3c0e0*/  LDSM.16.MT88.4 R24, [R28+0x4100] ;  /* 0x004100001c18783b */ /* 0x000e340000004200 */
[----:B------:R1:W-:Y:S01]  /*3c0f0*/  STL.64 [R1+0xc90], R12 ;  /* 0x000c900c01007387 */ /* 0x0003e20000100a00 */
[----:B------:R3:W-:Y:S03]  /*3c100*/  STL.64 [R1+0xc98], R14 ;  /* 0x000c980e01007387 */ /* 0x0007e60000100a00 */
[----:B-1----:R-:W4:Y:S04]  /*3c110*/  LDL.LU R12, [R1+0x7a0] ;  /* 0x0007a000010c7983 */ /* 0x002f280000300800 */
[----:B------:R-:W-:Y:S02]  /*3c120*/  STL.64 [R1+0xc80], R20 ;  /* 0x000c801401007387 */ /* 0x000fe40000100a00 */
[----:B------:R-:W-:Y:S02]  /*3c130*/  STL.64 [R1+0xc88], R22 ;  /* 0x000c881601007387 */ /* 0x000fe40000100a00 */
[----:B------:R-:W4:Y:S01]  /*3c140*/  LDL.LU R13, [R1+0x7a4] ;  /* 0x0007a400010d7983 */ /* 0x000f220000300800 */
[----:B---3--:R-:W3:Y:S01]  /*3c150*/  LDL.LU R14, [R1+0x7a8] ;  /* 0x0007a800010e7983 */ /* 0x008ee20000300800 */
[----:B------:R-:W3:Y:S03]  /*3c160*/  LDL.LU R15, [R1+0x7ac] ;  /* 0x0007ac00010f7983 */ /* 0x000ee60000300800 */
[----:B---3--:R2:W-:Y:S01]  /*3c170*/  STL.64 [R1+0x5148], R14 ;  /* 0x0051480e01007387 */ /* 0x0085e20000100a00 */
[----:B----4-:R-:W-:Y:S02]  /*3c180*/  STL.64 [R1+0x5140], R12 ;  /* 0x0051400c01007387 */ /* 0x010fe40000100a00 */
[----:B--2---:R-:W-:-:S02]  /*3c190*/  IMAD.MOV.U32 R14, RZ, RZ, R8 ;  /* 0x000000ffff0e7224 */ /* 0x004fc400078e0008 */
[----:B------:R-:W-:Y:S01]  /*3c1a0*/  IMAD.MOV.U32 R15, RZ, RZ, R3 ;  /* 0x000000ffff0f7224 */ /* 0x000fe200078e0003 */
[----:B------:R-:W2:Y:S01]  /*3c1b0*/  LDL.LU R8, [R1+0x7c0] ;  /* 0x0007c00001087983 */ /* 0x000ea20000300800 */
[----:B------:R-:W2:Y:S02]  /*3c1c0*/  LDL.LU R9, [R1+0x7c4] ;  /* 0x0007c40001097983 */ /* 0x000ea40000300800 */
[----:B------:R-:W2:Y:S02]  /*3c1d0*/  LDL.LU R10, [R1+0x7c8] ;  /* 0x0007c800010a7983 */ /* 0x000ea40000300800 */
[----:B------:R-:W2:Y:S01]  /*3c1e0*/  LDL.LU R11, [R1+0x7cc] ;  /* 0x0007cc00010b7983 */ /* 0x000ea20000300800 */
[----:B------:R1:W-:Y:S01]  /*3c1f0*/  STL.64 [R1+0x5158], R14 ;  /* 0x0051580e01007387 */ /* 0x0003e20000100a00 */
[----:B------:R-:W3:Y:S03]  /*3c200*/  LDL.64 R22, [R1+0x108] ;  /* 0x0001080001167983 */ /* 0x000ee60000100a00 */
[----:B-1----:R-:W2:Y:S04]  /*3c210*/  LDL.64 R14, [R1+0x38] ;  /* 0x00003800010e7983 */ /* 0x002ea80000100a00 */
[----:B---3--:R1:W-:Y:S04]  /*3c220*/  STL.64 [R1+0x50e8], R22 ;  /* 0x0050e81601007387 */ /* 0x0083e80000100a00 */
[----:B-1----:R-:W3:Y:S04]  /*3c230*/  LDL.64 R22, [R1+0x118] ;  /* 0x0001180001167983 */ /* 0x002ee80000100a00 */
[----:B---3--:R1:W-:Y:S04]  /*3c240*/  STL.64 [R1+0x5100], R22 ;  /* 0x0051001601007387 */ /* 0x0083e80000100a00 */
[----:B-1----:R-:W3:Y:S04]  /*3c250*/  LDL.64 R22, [R1+0x128] ;  /* 0x0001280001167983 */ /* 0x002ee80000100a00 */
[----:B---3--:R1:W-:Y:S04]  /*3c260*/  STL.64 [R1+0x5118], R22 ;  /* 0x0051181601007387 */ /* 0x0083e80000100a00 */
[----:B-1----:R-:W3:Y:S04]  /*3c270*/  LDL.64 R22, [R1+0x138] ;  /* 0x0001380001167983 */ /* 0x002ee80000100a00 */
[----:B---3--:R1:W-:Y:S04]  /*3c280*/  STL.64 [R1+0x5130], R22 ;  /* 0x0051301601007387 */ /* 0x0083e80000100a00 */
[----:B-1----:R-:W3:Y:S04]  /*3c290*/  LDL.64 R22, [R1+0x148] ;  /* 0x0001480001167983 */ /* 0x002ee80000100a00 */
[----:B---3--:R1:W-:Y:S01]  /*3c2a0*/  STL.64 [R1+0x5150], R22 ;  /* 0x0051501601007387 */ /* 0x0083e20000100a00 */
[----:B------:R-:W3:Y:S02]  /*3c2b0*/  LDL.LU R20, [R1+0x7b0] ;  /* 0x0007b00001147983 */ /* 0x000ee40000300800 */
[----:B------:R-:W3:Y:S01]  /*3c2c0*/  LDL.LU R21, [R1+0x7b4] ;  /* 0x0007b40001157983 */ /* 0x000ee20000300800 */
[----:B-1----:R-:W3:Y:S01]  /*3c2d0*/  LDL.LU R22, [R1+0x7b8] ;  /* 0x0007b80001167983 */ /* 0x002ee20000300800 */
[----:B------:R-:W3:Y:S02]  /*3c2e0*/  LDL.LU R23, [R1+0x7bc] ;  /* 0x0007bc0001177983 */ /* 0x000ee40000300800 */
[----:B------:R-:W-:Y:S02]  /*3c2f0*/  STL.64 [R1+0x5038], R6 ;  /* 0x0050380601007387 */ /* 0x000fe40000100a00 */
[----:B------:R1:W-:Y:S02]  /*3c300*/  STL.64 [R1+0x50e0], R4 ;  /* 0x0050e00401007387 */ /* 0x0003e40000100a00 */
[----:B-1----:R-:W4:Y:S01]  /*3c310*/  LDL.LU R4, [R1+0x760] ;  /* 0x0007600001047983 */ /* 0x002f220000300800 */
[----:B------:R-:W4:Y:S02]  /*3c320*/  LDL.LU R5, [R1+0x764] ;  /* 0x0007640001057983 */ /* 0x000f240000300800 */
[----:B------:R-:W2:Y:S02]  /*3c330*/  LDL.LU R6, [R1+0x768] ;  /* 0x0007680001067983 */ /* 0x000ea40000300800 */
[----:B------:R-:W2:Y:S02]  /*3c340*/  LDL.LU R7, [R1+0x76c] ;  /* 0x00076c0001077983 */ /* 0x000ea40000300800 */
[----:B--2---:R-:W-:Y:S01]  /*3c350*/  STL.64 [R1+0x50f8], R6 ;  /* 0x0050f80601007387 */ /* 0x004fe20000100a00 */
[----:B----4-:R1:W-:Y:S03]  /*3c360*/  STL.64 [R1+0x50f0], R4 ;  /* 0x0050f00401007387 */ /* 0x0103e60000100a00 */
[----:B-1----:R-:W2:Y:S01]  /*3c370*/  LDL.LU R4, [R1+0x770] ;  /* 0x0007700001047983 */ /* 0x002ea20000300800 */
[----:B------:R-:W2:Y:S02]  /*3c380*/  LDL.LU R5, [R1+0x774] ;  /* 0x0007740001057983 */ /* 0x000ea40000300800 */
[----:B------:R-:W4:Y:S02]  /*3c390*/  LDL.LU R6, [R1+0x778] ;  /* 0x0007780001067983 */ /* 0x000f240000300800 */
[----:B------:R-:W4:Y:S01]  /*3c3a0*/  LDL.LU R7, [R1+0x77c] ;  /* 0x00077c0001077983 */ /* 0x000f220000300800 */
[----:B------:R-:W-:Y:S01]  /*3c3b0*/  HMMA.16816.F32 R8, R16, R14, R8 ;  /* 0x0000000e1008723c */ /* 0x000fe20000001808 */
[----:B----4-:R-:W-:Y:S01]  /*3c3c0*/  STL.64 [R1+0x5110], R6 ;  /* 0x0051100601007387 */ /* 0x010fe20000100a00 */
[----:B--2---:R1:W-:Y:S03]  /*3c3d0*/  STL.64 [R1+0x5108], R4 ;  /* 0x0051080401007387 */ /* 0x0043e60000100a00 */
[----:B-1----:R-:W2:Y:S01]  /*3c3e0*/  LDL.LU R4, [R1+0x780] ;  /* 0x0007800001047983 */ /* 0x002ea20000300800 */
[----:B------:R-:W2:Y:S02]  /*3c3f0*/  LDL.LU R5, [R1+0x784] ;  /* 0x0007840001057983 */ /* 0x000ea40000300800 */
[----:B------:R-:W4:Y:S02]  /*3c400*/  LDL.LU R6, [R1+0x788] ;  /* 0x0007880001067983 */ /* 0x000f240000300800 */
[----:B------:R-:W4:Y:S02]  /*3c410*/  LDL.LU R7, [R1+0x78c] ;  /* 0x00078c0001077983 */ /* 0x000f240000300800 */
[----:B----4-:R-:W-:Y:S01]  /*3c420*/  STL.64 [R1+0x5128], R6 ;  /* 0x0051280601007387 */ /* 0x010fe20000100a00 */
[----:B--2---:R1:W-:Y:S03]  /*3c430*/  STL.64 [R1+0x5120], R4 ;  /* 0x0051200401007387 */ /* 0x0043e60000100a00 */
[----:B-1----:R-:W2:Y:S01]  /*3c440*/  LDL.LU R4, [R1+0x790] ;  /* 0x0007900001047983 */ /* 0x002ea20000300800 */
[----:B------:R-:W2:Y:S02]  /*3c450*/  LDL.LU R5, [R1+0x794] ;  /* 0x0007940001057983 */ /* 0x000ea40000300800 */
[----:B------:R-:W2:Y:S02]  /*3c460*/  LDL.LU R6, [R1+0x798] ;  /* 0x0007980001067983 */ /* 0x000ea40000300800 */
[----:B------:R-:W2:Y:S01]  /*3c470*/  LDL.LU R7, [R1+0x79c] ;  /* 0x00079c0001077983 */ /* 0x000ea20000300800 */
[----:B0-----:R-:W-:Y:S01]  /*3c480*/  STL.64 [R1+0x4f60], R26 ;  /* 0x004f601a01007387 */ /* 0x001fe20000100a00 */
[----:B------:R-:W-:Y:S02]  /*3c490*/  STL.64 [R1+0x4f58], R24 ;  /* 0x004f581801007387 */ /* 0x000fe40000100a00 */
[----:B------:R-:W-:Y:S02]  /*3c4a0*/  STL.64 [R1+0x14f0], R8 ;  /* 0x0014f00801007387 */ /* 0x000fe40000100a00 */
[----:B------:R0:W-:Y:S02]  /*3c4b0*/  STL.64 [R1+0x14f8], R10 ;  /* 0x0014f80a01007387 */ /* 0x0001e40000100a00 */
[----:B0-----:R-:W-:-:S02]  /*3c4c0*/  IMAD.MOV.U32 R10, RZ, RZ, R14 ;  /* 0x000000ffff0a7224 */ /* 0x001fc400078e000e */
[----:B------:R-:W-:Y:S02]  /*3c4d0*/  IMAD.MOV.U32 R11, RZ, RZ, R15 ;  /* 0x000000ffff0b7224 */ /* 0x000fe400078e000f */
[----:B------:R-:W3:Y:S02]  /*3c4e0*/  LDL.LU.64 R14, [R1+0x5158] ;  /* 0x00515800010e7983 */ /* 0x000ee40000300a00 */
[C---:B---3--:R-:W-:Y:S02]  /*3c4f0*/  HMMA.16816.F32 R12, R16.reuse, R14, R20 ;  /* 0x0000000e100c723c */ /* 0x048fe40000001814 */
[----:B------:R-:W3:Y:S11]  /*3c500*/  LDL.LU.64 R22, [R1+0x5150] ;  /* 0x0051500001167983 */ /* 0x000ef60000300a00 */
        /* <DEDUP_REMOVED lines=14> */
[----:B------:R-:W-:Y:S02]  /*3c5f0*/  IMAD.MOV.U32 R26, RZ, RZ, R2 ;  /* 0x000000ffff1a7224 */ /* 0x000fe400078e0002 */
[----:B------:R-:W-:Y:S01]  /*3c600*/  IMAD.MOV.U32 R27, RZ, RZ, R0 ;  /* 0x000000ffff1b7224 */ /* 0x000fe200078e0000 */
[----:B--2---:R-:W-:Y:S01]  /*3c610*/  HMMA.16816.F32 R4, R16, R22, R4 ;  /* 0x000000161004723c */ /* 0x004fe20000001804 */
[----:B---3--:R0:W-:Y:S01]  /*3c620*/  STL.64 [R1+0x5058], R14 ;  /* 0x0050580e01007387 */ /* 0x0081e20000100a00 */
[----:B------:R-:W-:Y:S02]  /*3c630*/  STL.64 [R1+0x5050], R12 ;  /* 0x0050500c01007387 */ /* 0x000fe40000100a00 */
[----:B------:R-:W-:-:S02]  /*3c640*/  IMAD.MOV.U32 R2, RZ, RZ, R22 ;  /* 0x000000ffff027224 */ /* 0x000fc400078e0016 */
[----:B------:R-:W-:Y:S01]  /*3c650*/  IMAD.MOV.U32 R0, RZ, RZ, R23 ;  /* 0x000000ffff007224 */ /* 0x000fe200078e0017 */
[----:B0-----:R-:W2:Y:S11]  /*3c660*/  LDL.64 R14, [R1+0xf8] ;  /* 0x0000f800010e7983 */ /* 0x001eb60000100a00 */
[----:B------:R-:W-:Y:S05]  /*3c670*/  @!UPT UIADD3 URZ, URZ, URZ, URZ ;  /* 0x0000003f3f3ff290 */ /* 0x000fea000fffe03f */
        /* <DEDUP_REMOVED lines=27> */
[----:B------:R-:W-:Y:S01]  /*3c830*/  STL.64 [R1+0x50c0], R10 ;  /* 0x0050c00a01007387 */ /* 0x000fe20000100a00 */
[----:B------:R0:W-:Y:S01]  /*3c840*/  STL [R1+0x50b8], R9 ;  /* 0x0050b80901007387 */ /* 0x0001e20000100800 */
[----:B------:R-:W2:Y:S03]  /*3c850*/  LDL.LU R8, [R1+0x750] ;  /* 0x0007500001087983 */ /* 0x000ea60000300800 */
[----:B0-----:R-:W2:Y:S01]  /*3c860*/  LDL.LU R9, [R1+0x754] ;  /* 0x0007540001097983 */ /* 0x001ea20000300800 */
[----:B------:R-:W2:Y:S02]  /*3c870*/  LDL.LU R10, [R1+0x758] ;  /* 0x00075800010a7983 */ /* 0x000ea40000300800 */
[----:B------:R-:W2:Y:S01]  /*3c880*/  LDL.LU R11, [R1+0x75c] ;  /* 0x00075c00010b7983 */ /* 0x000ea20000300800 */
[C---:B---3--:R-:W-:Y:S11]  /*3c890*/  HMMA.16816.F32 R4, R16.reuse, R22, R4 ;  /* 0x000000161004723c */ /* 0x048ff60000001804 */
        /* <DEDUP_REMOVED lines=8> */
[----:B------:R-:W-:Y:S01]  /*3c920*/  IMAD.MOV.U32 R2, RZ, RZ, R15 ;  /* 0x000000ffff027224 */ /* 0x000fe200078e000f */
[----:B------:R-:W2:Y:S01]  /*3c930*/  LDL.LU.64 R20, [R1+0x50d8] ;  /* 0x0050d80001147983 */ /* 0x000ea20000300a00 */
[----:B------:R-:W-:Y:S02]  /*3c940*/  STL.64 [R1+0x50d0], R26 ;  /* 0x0050d01a01007387 */ /* 0x000fe40000100a00 */
[----:B------:R0:W-:Y:S11]  /*3c950*/  STL.64 [R1+0x50c8], R24 ;  /* 0x0050c81801007387 */ /* 0x0001f60000100a00 */
[----:B------:R-:W-:Y:S03]  /*3c960*/  @!UPT UIADD3 URZ, URZ, URZ, URZ ;  /* 0x0000003f3f3ff290 */ /* 0x000fe6000fffe03f */
[----:B------:R-:W-:Y:S01]  /*3c970*/  STL.64 [R1+0x1490], R8 ;  /* 0x0014900801007387 */ /* 0x000fe20000100a00 */
[----:B------:R4:W-:Y:S02]  /*3c980*/  STL.64 [R1+0x1498], R10 ;  /* 0x0014980a01007387 */ /* 0x0009e40000100a00 */
[----:B---3--:R-:W-:Y:S02]  /*3c990*/  IMAD.MOV.U32 R14, RZ, RZ, R5 ;  /* 0x000000ffff0e7224 */ /* 0x008fe400078e0005 */
[----:B------:R-:W-:-:S05]  /*3c9a0*/  IMAD.MOV.U32 R15, RZ, RZ, R4 ;  /* 0x000000ffff0f7224 */ /* 0x000fca00078e0004 */
[----:B------:R2:W-:Y:S01]  /*3c9b0*/  STL.64 [R1+0x5070], R14 ;  /* 0x0050700e01007387 */ /* 0x0005e20000100a00 */
[----:B------:R-:W3:Y:S02]  /*3c9c0*/  LDL.LU R4, [R1+0x6e0] ;  /* 0x0006e00001047983 */ /* 0x000ee40000300800 */
[----:B------:R-:W3:Y:S02]  /*3c9d0*/  LDL.LU R5, [R1+0x6e4] ;  /* 0x0006e40001057983 */ /* 0x000ee40000300800 */
[----:B-1----:R-:W3:Y:S01]  /*3c9e0*/  LDL.LU R6, [R1+0x6e8] ;  /* 0x0006e80001067983 */ /* 0x002ee20000300800 */
[----:B------:R-:W3:Y:S01]  /*3c9f0*/  LDL.LU R7, [R1+0x6ec] ;  /* 0x0006ec0001077983 */ /* 0x000ee20000300800 */
[----:B0-----:R-:W3:Y:S02]  /*3ca00*/  LDL.LU R24, [R1+0x740] ;  /* 0x0007400001187983 */ /* 0x001ee40000300800 */
[----:B------:R-:W3:Y:S02]  /*3ca10*/  LDL.LU R25, [R1+0x744] ;  /* 0x0007440001197983 */ /* 0x000ee40000300800 */
[----:B------:R-:W3:Y:S01]  /*3ca20*/  LDL.LU R26, [R1+0x748] ;  /* 0x00074800011a7983 */ /* 0x000ee20000300800 */
[----:B------:R-:W3:Y:S01]  /*3ca30*/  LDL.LU R27, [R1+0x74c] ;  /* 0x00074c00011b7983 */ /* 0x000ee20000300800 */
[----:B----4-:R-:W4:Y:S02]  /*3ca40*/  LDL.64 R10, [R1+0xe8] ;  /* 0x0000e800010a7983 */ /* 0x010f240000100a00 */
[----:B------:R-:W-:-:S02]  /*3ca50*/  IMAD.MOV.U32 R29, RZ, RZ, R22 ;  /* 0x000000ffff1d7224 */ /* 0x000fc400078e0016 */
[----:B--2---:R-:W-:Y:S02]  /*3ca60*/  IMAD.MOV.U32 R14, RZ, RZ, R21 ;  /* 0x000000ffff0e7224 */ /* 0x004fe400078e0015 */
[----:B------:R-:W-:Y:S02]  /*3ca70*/  IMAD.MOV.U32 R15, RZ, RZ, R20 ;  /* 0x000000ffff0f7224 */ /* 0x000fe400078e0014 */
[----:B------:R-:W2:Y:S01]  /*3ca80*/  LDL.LU R20, [R1+0x730] ;  /* 0x0007300001147983 */ /* 0x000ea20000300800 */
[----:B------:R-:W2:Y:S02]  /*3ca90*/  LDL.LU R21, [R1+0x734] ;  /* 0x0007340001157983 */ /* 0x000ea40000300800 */
[----:B------:R-:W2:Y:S02]  /*3caa0*/  LDL.LU R22, [R1+0x738] ;  /* 0x0007380001167983 */ /* 0x000ea40000300800 */
[----:B------:R-:W2:Y:S01]  /*3cab0*/  LDL.LU R23, [R1+0x73c] ;  /* 0x00073c0001177983 */ /* 0x000ea20000300800 */
[----:B------:R-:W-:Y:S04]  /*3cac0*/  STL.64 [R1+0x5088], R14 ;  /* 0x0050880e01007387 */ /* 0x000fe80000100a00 */
[----:B---3--:R-:W-:Y:S01]  /*3cad0*/  STL.64 [R1+0x5048], R6 ;  /* 0x0050480601007387 */ /* 0x008fe20000100a00 */
[----:B------:R0:W-:Y:S03]  /*3cae0*/  STL.64 [R1+0x5040], R4 ;  /* 0x0050400401007387 */ /* 0x0001e60000100a00 */
[----:B0-----:R-:W3:Y:S01]  /*3caf0*/  LDL.LU R4, [R1+0x6f0] ;  /* 0x0006f00001047983 */ /* 0x001ee20000300800 */
[----:B------:R-:W3:Y:S02]  /*3cb00*/  LDL.LU R5, [R1+0x6f4] ;  /* 0x0006f40001057983 */ /* 0x000ee40000300800 */
[----:B------:R-:W2:Y:S02]  /*3cb10*/  LDL.LU R6, [R1+0x6f8] ;  /* 0x0006f80001067983 */ /* 0x000ea40000300800 */
[----:B------:R-:W2:Y:S01]  /*3cb20*/  LDL.LU R7, [R1+0x6fc] ;  /* 0x0006fc0001077983 */ /* 0x000ea20000300800 */
[----:B------:R-:W3:Y:S04]  /*3cb30*/  LDL R14, [R1+0x28] ;  /* 0x00002800010e7983 */ /* 0x000ee80000100800 */
[----:B------:R-:W4:Y:S04]  /*3cb40*/  LDL R15, [R1+0x2c] ;  /* 0x00002c00010f7983 */ /* 0x000f280000100800 */
        /* <DEDUP_REMOVED lines=18> */
[----:B------:R-:W2:Y:S02]  /*3cc70*/  LDL.LU R7, [R1+0x72c] ;  /* 0x00072c0001077983 */ /* 0x000ea40000300800 */
[----:B------:R-:W-:Y:S01]  /*3cc80*/  STL.64 [R1+0x1470], R24 ;  /* 0x0014701801007387 */ /* 0x000fe20000100a00 */
[----:B------:R0:W-:Y:S03]  /*3cc90*/  STL.64 [R1+0x1478], R26 ;  /* 0x0014781a01007387 */ /* 0x0001e60000100a00 */
[----:B0-----:R-:W3:Y:S01]  /*3cca0*/  LDL.LU.64 R26, [R1+0x50d0] ;  /* 0x0050d000011a7983 */ /* 0x001ee20000300a00 */
[----:B------:R-:W4:Y:S02]  /*3ccb0*/  LDL.LU.64 R24, [R1+0x50c8] ;  /* 0x0050c80001187983 */ /* 0x000f240000300a00 */
[----:B------:R-:W-:-:S02]  /*3ccc0*/  IMAD.MOV.U32 R3, RZ, RZ, R10 ;  /* 0x000000ffff037224 */ /* 0x000fc400078e000a */
[----:B------:R-:W-:Y:S02]  /*3ccd0*/  IMAD.MOV.U32 R8, RZ, RZ, R11 ;  /* 0x000000ffff087224 */ /* 0x000fe400078e000b */
[----:B------:R-:W2:Y:S01]  /*3cce0*/  LDL.LU.64 R10, [R1+0x50c0] ;  /* 0x0050c000010a7983 */ /* 0x000ea20000300a00 */
[----:B------:R-:W2:Y:S01]  /*3ccf0*/  LDL.LU R9, [R1+0x50b8] ;  /* 0x0050b80001097983 */ /* 0x000ea20000300800 */
[----:B---3--:R-:W-:Y:S02]  /*3cd00*/  HMMA.16816.F32 R16, R16, R26, R20 ;  /* 0x0000001a1010723c */ /* 0x008fe40000001814 */
[----:B------:R-:W2:Y:S01]  /*3cd10*/  LDL.LU.64 R22, [R1+0x50b0] ;  /* 0x0050b00001167983 */ /* 0x000ea20000300a00 */
[----:B------:R-:W2:Y:S11]  /*3cd20*/  LDL.LU.64 R20, [R1+0x50a8] ;  /* 0x0050a80001147983 */ /* 0x000eb60000300a00 */
[----:B------:R-:W-:Y:S09]  /*3cd30*/  @!UPT UIADD3 URZ, URZ, URZ, URZ ;  /* 0x0000003f3f3ff290 */ /* 0x000ff2000fffe03f */
[----:B------:R0:W-:Y:S01]  /*3cd40*/  STL.64 [R1+0xc70], R16 ;  /* 0x000c701001007387 */ /* 0x0001e20000100a00 */
[----:B------:R1:W-:Y:S03]  /*3cd50*/  STL.64 [R1+0xc78], R18 ;  /* 0x000c781201007387 */ /* 0x0003e60000100a00 */
[----:B0-----:R-:W3:Y:S01]  /*3cd60*/  LDL.LU R16, [R1+0x6d0] ;  /* 0x0006d00001107983 */ /* 0x001ee20000300800 */
[----:B------:R-:W3:Y:S02]  /*3cd70*/  LDL.LU R17, [R1+0x6d4] ;  /* 0x0006d40001117983 */ /* 0x000ee40000300800 */
[----:B-1----:R-:W3:Y:S02]  /*3cd80*/  LDL.LU R18, [R1+0x6d8] ;  /* 0x0006d80001127983 */ /* 0x002ee40000300800 */
[----:B------:R-:W3:Y:S01]  /*3cd90*/  LDL.LU R19, [R1+0x6dc] ;  /* 0x0006dc0001137983 */ /* 0x000ee20000300800 */
[----:B------:R-:W-:Y:S01]  /*3cda0*/  STL.64 [R1+0x4f78], R26 ;  /* 0x004f781a01007387 */ /* 0x000fe20000100a00 */
[----:B----4-:R0:W-:Y:S03]  /*3cdb0*/  STL.64 [R1+0x5018], R24 ;  /* 0x0050181801007387 */ /* 0x0101e60000100a00 */
[----:B0-----:R-:W4:Y:S01]  /*3cdc0*/  LDL.LU R24, [R1+0x6b0] ;  /* 0x0006b00001187983 */ /* 0x001f220000300800 */
[----:B------:R-:W4:Y:S02]  /*3cdd0*/  LDL.LU R25, [R1+0x6b4] ;  /* 0x0006b40001197983 */ /* 0x000f240000300800 */
[----:B------:R-:W3:Y:S02]  /*3cde0*/  LDL.LU R26, [R1+0x6b8] ;  /* 0x0006b800011a7983 */ /* 0x000ee40000300800 */
[----:B------:R-:W3:Y:S01]  /*3cdf0*/  LDL.LU R27, [R1+0x6bc] ;  /* 0x0006bc00011b7983 */ /* 0x000ee20000300800 */
[----:B--2---:R-:W-:Y:S01]  /*3ce00*/  HMMA.16816.F32 R12, R20, R14, R4 ;  /* 0x0000000e140c723c */ /* 0x004fe20000001804 */
[----:B---3--:R0:W-:Y:S01]  /*3ce10*/  STL.64 [R1+0x5028], R26 ;  /* 0x0050281a01007387 */ /* 0x0081e20000100a00 */
[----:B----4-:R-:W-:Y:S02]  /*3ce20*/  STL.64 [R1+0x5020], R24 ;  /* 0x0050201801007387 */ /* 0x010fe40000100a00 */
[----:B0-----:R-:W-:-:S02]  /*3ce30*/  IMAD.MOV.U32 R26, RZ, RZ, R10 ;  /* 0x000000ffff1a7224 */ /* 0x001fc400078e000a */
[----:B------:R-:W-:Y:S01]  /*3ce40*/  IMAD.MOV.U32 R27, RZ, RZ, R11 ;  /* 0x000000ffff1b7224 */ /* 0x000fe200078e000b */
[----:B------:R-:W2:Y:S01]  /*3ce50*/  LDL.LU R10, [R1+0x50a4] ;  /* 0x0050a400010a7983 */ /* 0x000ea20000300800 */
[----:B------:R-:W2:Y:S02]  /*3ce60*/  LDL.LU R11, [R1+0x50a0] ;  /* 0x0050a000010b7983 */ /* 0x000ea40000300800 */
[----:B------:R-:W3:Y:S02]  /*3ce70*/  LDL.LU.64 R6, [R1+0x5098] ;  /* 0x0050980001067983 */ /* 0x000ee40000300a00 */
[----:B------:R-:W3:Y:S11]  /*3ce80*/  LDL.LU.64 R4, [R1+0x5090] ;  /* 0x0050900001047983 */ /* 0x000ef60000300a00 */
        /* <DEDUP_REMOVED lines=16> */
[----:B0-----:R-:W3:Y:S01]  /*3cf90*/  LDL.LU.64 R14, [R1+0x5058] ;  /* 0x00505800010e7983 */ /* 0x001ee20000300a00 */
[----:B------:R-:W4:Y:S01]  /*3cfa0*/  LDL.LU.64 R12, [R1+0x5050] ;  /* 0x00505000010c7983 */ /* 0x000f220000300a00 */
[----:B---3--:R-:W-:Y:S11]  /*3cfb0*/  HMMA.16816.F32 R4, R20, R14, R4 ;  /* 0x0000000e1404723c */ /* 0x008ff60000001804 */
[----:B------:R-:W-:Y:S11]  /*3cfc0*/  @!UPT UIADD3 URZ, URZ, URZ, URZ ;  /* 0x0000003f3f3ff290 */ /* 0x000ff6000fffe03f */
[----:B------:R-:W-:Y:S01]  /*3cfd0*/  @!UPT UIADD3 URZ, URZ, URZ, URZ ;  /* 0x0000003f3f3ff290 */ /* 0x000fe2000fffe03f */
[----:B------:R-:W-:Y:S01]  /*3cfe0*/  STL.64 [R1+0xc30], R4 ;  /* 0x000c300401007387 */ /* 0x000fe20000100a00 */
[----:B------:R0:W-:Y:S03]  /*3cff0*/  STL.64 [R1+0xc38], R6 ;  /* 0x000c380601007387 */ /* 0x0001e60000100a00 */
[----:B0-----:R-:W2:Y:S01]  /*3d000*/  LDL.LU.64 R6, [R1+0x5048] ;  /* 0x0050480001067983 */ /* 0x001ea20000300a00 */
[----:B------:R-:W2:Y:S02]  /*3d010*/  LDL.LU.64 R4, [R1+0x5040] ;  /* 0x0050400001047983 */ /* 0x000ea40000300a00 */
[----:B------:R4:W-:Y:S02]  /*3d020*/  STL.64 [R1+0x4f38], R14 ;  /* 0x004f380e01007387 */ /* 0x0009e40000100a00 */
[----:B----4-:R-:W-:Y:S02]  /*3d030*/  IMAD.MOV.U32 R14, RZ, RZ, R13 ;  /* 0x000000ffff0e7224 */ /* 0x010fe400078e000d */
[----:B------:R-:W-:-:S05]  /*3d040*/  IMAD.MOV.U32 R15, RZ, RZ, R12 ;  /* 0x000000ffff0f7224 */ /* 0x000fca00078e000c */
[----:B------:R0:W-:Y:S01]  /*3d050*/  STL.64 [R1+0x5030], R14 ;  /* 0x0050300e01007387 */ /* 0x0001e20000100a00 */
[----:B------:R-:W3:Y:S02]  /*3d060*/  LDL.LU R12, [R1+0x6c0] ;  /* 0x0006c000010c7983 */ /* 0x000ee40000300800 */
[----:B------:R-:W3:Y:S01]  /*3d070*/  LDL.LU R13, [R1+0x6c4] ;  /* 0x0006c400010d7983 */ /* 0x000ee20000300800 */
[----:B0-----:R-:W3:Y:S01]  /*3d080*/  LDL.LU R14, [R1+0x6c8] ;  /* 0x0006c800010e7983 */ /* 0x001ee20000300800 */
[----:B------:R-:W3:Y:S01]  /*3d090*/  LDL.LU R15, [R1+0x6cc] ;  /* 0x0006cc00010f7983 */ /* 0x000ee20000300800 */
[C---:B--2---:R-:W-:Y:S11]  /*3d0a0*/  HMMA.16816.F32 R4, R20.reuse, R10, R4 ;  /* 0x0000000a1404723c */ /* 0x044ff60000001804 */
[----:B------:R-:W-:Y:S11]  /*3d0b0*/  @!UPT UIADD3 URZ, URZ, URZ, URZ ;  /* 0x0000003f3f3ff290 */ /* 0x000ff6000fffe03f */
[----:B------:R-:W-:Y:S01]  /*3d0c0*/  @!UPT UIADD3 URZ, URZ, URZ, URZ ;  /* 0x0000003f3f3ff290 */ /* 0x000fe2000fffe03f */
[----:B------:R-:W-:Y:S01]  /*3d0d0*/  STL.64 [R1+0xc20], R4 ;  /* 0x000c200401007387 */ /* 0x000fe20000100a00 */
[----:B------:R0:W-:Y:S03]  /*3d0e0*/  STL.64 [R1+0xc28], R6 ;  /* 0x000c280601007387 */ /* 0x0001e60000100a00 */
[----:B0-----:R-:W2:Y:S01]  /*3d0f0*/  LDL.LU.64 R6, [R1+0x5038] ;  /* 0x0050380001067983 */ /* 0x001ea20000300a00 */
[----:B------:R-:W-:Y:S01]  /*3d100*/  STL.64 [R1+0x4f20], R10 ;  /* 0x004f200a01007387 */ /* 0x000fe20000100a00 */
[C---:B---3--:R-:W-:Y:S08]  /*3d110*/  HMMA.16816.F32 R24, R20.reuse, R26, R12 ;  /* 0x0000001a1418723c */ /* 0x048ff0000000180c */
[C---:B--2---:R-:W-:Y:S01]  /*3d120*/  HMMA.16816.F32 R16, R20.reuse, R6, R16 ;  /* 0x000000061410723c */ /* 0x044fe20000001810 */
[----:B------:R0:W-:Y:S01]  /*3d130*/  STL.64 [R1+0x4f50], R6 ;  /* 0x004f500601007387 */ /* 0x0001e20000100a00 */
[----:B------:R-:W2:Y:S11]  /*3d140*/  LDL.LU R4, [R1+0x6a0] ;  /* 0x0006a00001047983 */ /* 0x000eb60000300800 */
[----:B------:R-:W-:Y:S10]  /*3d150*/  @!UPT UIADD3 URZ, URZ, URZ, URZ ;  /* 0x0000003f3f3ff290 */ /* 0x000ff4000fffe03f */
[----:B------:R-:W-:Y:S01]  /*3d160*/  STL.64 [R1+0xc10], R16 ;  /* 0x000c101001007387 */ /* 0x000fe20000100a00 */
[----:B------:R-:W-:Y:S02]  /*3d170*/  STL.64 [R1+0xc18], R18 ;  /* 0x000c181201007387 */ /* 0x000fe40000100a00 */
[----:B------:R-:W1:Y:S04]  /*3d180*/  LDSM.16.MT88.4 R16, [R28+0x4180] ;  /* 0x004180001c10783b */ /* 0x000e680000004200 */
[----:B------:R-:W2:Y:S01]  /*3d190*/  LDL.LU R5, [R1+0x6a4] ;  /* 0x0006a40001057983 */ /* 0x000ea20000300800 */
[----:B0-----:R-:W2:Y:S01]  /*3d1a0*/  LDL.LU R6, [R1+0x6a8] ;  /* 0x0006a80001067983 */ /* 0x001ea20000300800 */
[----:B------:R-:W2:Y:S03]  /*3d1b0*/  LDL.LU R7, [R1+0x6ac] ;  /* 0x0006ac0001077983 */ /* 0x000ea60000300800 */
[----:B-1----:R-:W-:Y:S01]  /*3d1c0*/  STL [R1+0x4e4c], R16 ;  /* 0x004e4c1001007387 */ /* 0x002fe20000100800 */
[----:B------:R-:W-:Y:S02]  /*3d1d0*/  STL [R1+0x4e48], R17 ;  /* 0x004e481101007387 */ /* 0x000fe40000100800 */
[----:B------:R-:W-:Y:S02]  /*3d1e0*/  STL [R1+0x4e44], R18 ;  /* 0x004e441201007387 */ /* 0x000fe40000100800 */
[----:B------:R0:W-:Y:S02]  /*3d1f0*/  STL [R1+0x4e40], R19 ;  /* 0x004e401301007387 */ /* 0x0001e40000100800 */
[----:B0-----:R-:W3:Y:S01]  /*3d200*/  LDL.64 R18, [R1+0x158] ;  /* 0x0001580001127983 */ /* 0x001ee20000100a00 */
[----:B------:R-:W2:Y:S02]  /*3d210*/  LDL.LU.64 R14, [R1+0x5030] ;  /* 0x00503000010e7983 */ /* 0x000ea40000300a00 */
[----:B------:R-:W-:Y:S02]  /*3d220*/  STL.64 [R1+0xc00], R24 ;  /* 0x000c001801007387 */ /* 0x000fe40000100a00 */
[----:B------:R0:W-:Y:S02]  /*3d230*/  STL.64 [R1+0xc08], R26 ;  /* 0x000c081a01007387 */ /* 0x0001e40000100a00 */
[----:B0-----:R-:W3:Y:S01]  /*3d240*/  LDL.LU.64 R26, [R1+0x5028] ;  /* 0x00502800011a7983 */ /* 0x001ee20000300a00 */
[----:B------:R-:W3:Y:S01]  /*3d250*/  LDL.LU.64 R24, [R1+0x5020] ;  /* 0x0050200001187983 */ /* 0x000ee20000300a00 */
[C---:B--2---:R-:W-:Y:S08]  /*3d260*/  HMMA.16816.F32 R4, R20.reuse, R14, R4 ;  /* 0x0000000e1404723c */ /* 0x044ff00000001804 */
[----:B---3--:R-:W-:Y:S11]  /*3d270*/  HMMA.16816.F32 R24, R20, R18, R24 ;  /* 0x000000121418723c */ /* 0x008ff60000001818 */
[----:B------:R-:W-:Y:S11]  /*3d280*/  @!UPT UIADD3 URZ, URZ, URZ, URZ ;  /* 0x0000003f3f3ff290 */ /* 0x000ff6000fffe03f */
[----:B------:R-:W-:Y:S01]  /*3d290*/  @!UPT UIADD3 URZ, URZ, URZ, URZ ;  /* 0x0000003f3f3ff290 */ /* 0x000fe2000fffe03f */
[----:B------:R0:W-:Y:S01]  /*3d2a0*/  STL.64 [R1+0xbf0], R24 ;  /* 0x000bf01801007387 */ /* 0x0001e20000100a00 */
[----:B------:R-:W-:Y:S03]  /*3d2b0*/  STL.64 [R1+0xbf8], R26 ;  /* 0x000bf81a01007387 */ /* 0x000fe60000100a00 */
[----:B0-----:R-:W2:Y:S01]  /*3d2c0*/  LDL.LU.64 R24, [R1+0x5018] ;  /* 0x0050180001187983 */ /* 0x001ea20000300a00 */
[----:B------:R0:W-:Y:S02]  /*3d2d0*/  STL.64 [R1+0x4ef8], R18 ;  /* 0x004ef81201007387 */ /* 0x0001e40000100a00 */
[----:B------:R-:W3:Y:S02]  /*3d2e0*/  LDL.LU R16, [R1+0x3d0] ;  /* 0x0003d00001107983 */ /* 0x000ee40000300800 */
[----:B------:R1:W-:Y:S01]  /*3d2f0*/  STL.64 [R1+0xbe0], R4 ;  /* 0x000be00401007387 */ /* 0x0003e20000100a00 */
[----:B------:R4:W-:Y:S01]  /*3d300*/  STL.64 [R1+0xbe8], R6 ;  /* 0x000be80601007387 */ /* 0x0009e20000100a00 */
[----:B------:R-:W3:Y:S03]  /*3d310*/  LDL.LU R17, [R1+0x3d4] ;  /* 0x0003d40001117983 */ /* 0x000ee60000300800 */
[----:B0-----:R-:W2:Y:S01]  /*3d320*/  LDL.LU R18, [R1+0x3d8] ;  /* 0x0003d80001127983 */ /* 0x001ea20000300800 */
[----:B------:R-:W2:Y:S02]  /*3d330*/  LDL.LU R19, [R1+0x3dc] ;  /* 0x0003dc0001137983 */ /* 0x000ea40000300800 */
[----:B------:R-:W2:Y:S02]  /*3d340*/  LDL.LU R12, [R1+0x400] ;  /* 0x00040000010c7983 */ /* 0x000ea40000300800 */
[----:B------:R-:W2:Y:S01]  /*3d350*/  LDL.LU R13, [R1+0x404] ;  /* 0x00040400010d7983 */ /* 0x000ea20000300800 */
[----:B------:R-:W2:Y:S01]  /*3d360*/  LDL.LU R14, [R1+0x408] ;  /* 0x00040800010e7983 */ /* 0x000ea20000300800 */
[----:B------:R-:W2:Y:S02]  /*3d370*/  LDL.LU R15, [R1+0x40c] ;  /* 0x00040c00010f7983 */ /* 0x000ea40000300800 */
[----:B-1----:R-:W2:Y:S02]  /*3d380*/  LDL.LU R4, [R1+0x410] ;  /* 0x0004100001047983 */ /* 0x002ea40000300800 */
[----:B------:R-:W2:Y:S01]  /*3d390*/  LDL.LU R5, [R1+0x414] ;  /* 0x0004140001057983 */ /* 0x000ea20000300800 */
[----:B----4-:R-:W4:Y:S01]  /*3d3a0*/  LDL.LU R6, [R1+0x418] ;  /* 0x0004180001067983 */ /* 0x010f220000300800 */
[----:B------:R-:W4:Y:S02]  /*3d3b0*/  LDL.LU R7, [R1+0x41c] ;  /* 0x00041c0001077983 */ /* 0x000f240000300800 */
[----:B------:R-:W-:-:S02]  /*3d3c0*/  IMAD.MOV.U32 R26, RZ, RZ, R3 ;  /* 0x000000ffff1a7224 */ /* 0x000fc400078e0003 */
[----:B------:R-:W-:Y:S01]  /*3d3d0*/  IMAD.MOV.U32 R27, RZ, RZ, R8 ;  /* 0x000000ffff1b7224 */ /* 0x000fe200078e0008 */
[----:B------:R-:W3:Y:S01]  /*3d3e0*/  LDL.LU R3, [R1+0x5014] ;  /* 0x0050140001037983 */ /* 0x000ee20000300800 */
[----:B------:R-:W3:Y:S03]  /*3d3f0*/  LDL.LU R8, [R1+0x5010] ;  /* 0x0050100001087983 */ /* 0x000ee60000300800 */
[----:B------:R0:W-:Y:S02]  /*3d400*/  STL.64 [R1+0x4f90], R26 ;  /* 0x004f901a01007387 */ /* 0x0001e40000100a00 */
[----:B0-----:R-:W-:Y:S02]  /*3d410*/  IMAD.MOV.U32 R26, RZ, RZ, R0 ;  /* 0x000000ffff1a7224 */ /* 0x001fe400078e0000 */
[----:B------:R-:W-:Y:S01]  /*3d420*/  IMAD.MOV.U32 R27, RZ, RZ, R2 ;  /* 0x000000ffff1b7224 */ /* 0x000fe200078e0002 */
[----:B------:R-:W3:Y:S01]  /*3d430*/  LDL.LU R0, [R1+0x500c] ;  /* 0x00500c0001007983 */ /* 0x000ee20000300800 */
[----:B------:R-:W3:Y:S03]  /*3d440*/  LDL.LU R2, [R1+0x5008] ;  /* 0x0050080001027983 */ /* 0x000ee60000300800 */
[----:B------:R-:W-:Y:S04]  /*3d450*/  STL.64 [R1+0x4fa8], R26 ;  /* 0x004fa81a01007387 */ /* 0x000fe80000100a00 */
[----:B----4-:R-:W-:Y:S01]  /*3d460*/  STL.64 [R1+0x4f70], R6 ;  /* 0x004f700601007387 */ /* 0x010fe20000100a00 */
[----:B--2---:R0:W-:Y:S03]  /*3d470*/  STL.64 [R1+0x4f68], R4 ;  /* 0x004f680401007387 */ /* 0x0041e60000100a00 */
[----:B0-----:R-:W2:Y:S01]  /*3d480*/  LDL.LU R4, [R1+0x420] ;  /* 0x0004200001047983 */ /* 0x001ea20000300800 */
[----:B------:R-:W2:Y:S02]  /*3d490*/  LDL.LU R5, [R1+0x424] ;  /* 0x0004240001057983 */ /* 0x000ea40000300800 */
[----:B------:R-:W4:Y:S02]  /*3d4a0*/  LDL.LU R6, [R1+0x428] ;  /* 0x0004280001067983 */ /* 0x000f240000300800 */
[----:B------:R-:W4:Y:S02]  /*3d4b0*/  LDL.LU R7, [R1+0x42c] ;  /* 0x00042c0001077983 */ /* 0x000f240000300800 */
[----:B------:R-:W-:-:S02]  /*3d4c0*/  IMAD.MOV.U32 R26, RZ, RZ, R29 ;  /* 0x000000ffff1a7224 */ /* 0x000fc400078e001d */
[----:B------:R-:W-:-:S05]  /*3d4d0*/  IMAD.MOV.U32 R27, RZ, RZ, R25 ;  /* 0x000000ffff1b7224 */ /* 0x000fca00078e0019 */
        /* <DEDUP_REMOVED lines=16> */
[----:B---3--:R-:W-:-:S02]  /*3d5e0*/  IMAD.MOV.U32 R26, RZ, RZ, R8 ;  /* 0x000000ffff1a7224 */ /* 0x008fc400078e0008 */
[----:B------:R-:W-:-:S05]  /*3d5f0*/  IMAD.MOV.U32 R27, RZ, RZ, R3 ;  /* 0x000000ffff1b7224 */ /* 0x000fca00078e0003 */
[----:B------:R-:W-:Y:S04]  /*3d600*/  STL.64 [R1+0x4ff0], R26 ;  /* 0x004ff01a01007387 */ /* 0x000fe80000100a00 */
[----:B----4-:R-:W-:Y:S01]  /*3d610*/  STL.64 [R1+0x4fb8], R6 ;  /* 0x004fb80601007387 */ /* 0x010fe20000100a00 */
        /* <DEDUP_REMOVED lines=23> */
[----:B------:R0:W-:Y:S01]  /*3d790*/  STL.64 [R1+0x4f48], R14 ;  /* 0x004f480e01007387 */ /* 0x0001e20000100a00 */
[----:B------:R-:W-:Y:S03]  /*3d7a0*/  STL.64 [R1+0x4f40], R12 ;  /* 0x004f400c01007387 */ /* 0x000fe60000100a00 */
[----:B0-----:R-:W3:Y:S01]  /*3d7b0*/  LDL.64 R14, [R1+0x28] ;  /* 0x00002800010e7983 */ /* 0x001ee20000100a00 */
[----:B------:R-:W4:Y:S02]  /*3d7c0*/  LDL.LU R8, [R1+0x3f0] ;  /* 0x0003f00001087983 */ /* 0x000f240000300800 */
[----:B------:R-:W4:Y:S02]  /*3d7d0*/  LDL.LU R9, [R1+0x3f4] ;  /* 0x0003f40001097983 */ /* 0x000f240000300800 */
[----:B------:R-:W2:Y:S01]  /*3d7e0*/  LDL.LU R10, [R1+0x3f8] ;  /* 0x0003f800010a7983 */ /* 0x000ea20000300800 */
[----:B------:R-:W2:Y:S01]  /*3d7f0*/  LDL.LU R11, [R1+0x3fc] ;  /* 0x0003fc00010b7983 */ /* 0x000ea20000300800 */
[----:B------:R-:W-:-:S02]  /*3d800*/  IMAD.MOV.U32 R26, RZ, RZ, R2 ;  /* 0x000000ffff1a7224 */ /* 0x000fc400078e0002 */
[----:B------:R-:W-:Y:S01]  /*3d810*/  IMAD.MOV.U32 R27, RZ, RZ, R0 ;  /* 0x000000ffff1b7224 */ /* 0x000fe200078e0000 */
[----:B--2---:R0:W-:Y:S01]  /*3d820*/  STL.64 [R1+0x4f30], R10 ;  /* 0x004f300a01007387 */ /* 0x0041e20000100a00 */
[----:B----4-:R-:W-:Y:S03]  /*3d830*/  STL.64 [R1+0x4f28], R8 ;  /* 0x004f280801007387 */ /* 0x010fe60000100a00 */
[----:B0-----:R-:W2:Y:S01]  /*3d840*/  LDL.64 R10, [R1+0x18] ;  /* 0x00001800010a7983 */ /* 0x001ea20000100a00 */
[----:B------:R-:W-:Y:S02]  /*3d850*/  STL.64 [R1+0x4f08], R18 ;  /* 0x004f081201007387 */ /* 0x000fe40000100a00 */
[----:B------:R0:W-:Y:S02]  /*3d860*/  STL.64 [R1+0x4f00], R16 ;  /* 0x004f001001007387 */ /* 0x0001e40000100a00 */
[----:B0-----:R-:W4:Y:S01]  /*3d870*/  LDL.LU R16, [R1+0x3e0] ;  /* 0x0003e00001107983 */ /* 0x001f220000300800 */
[----:B------:R-:W4:Y:S02]  /*3d880*/  LDL.LU R17, [R1+0x3e4] ;  /* 0x0003e40001117983 */ /* 0x000f240000300800 */
[----:B------:R-:W2:Y:S02]  /*3d890*/  LDL.LU R18, [R1+0x3e8] ;  /* 0x0003e80001127983 */ /* 0x000ea40000300800 */
[----:B------:R-:W2:Y:S01]  /*3d8a0*/  LDL.LU R19, [R1+0x3ec] ;  /* 0x0003ec0001137983 */ /* 0x000ea20000300800 */
[C---:B------:R-:W-:Y:S01]  /*3d8b0*/  HMMA.16816.F32 R24, R20.reuse, R26, R4 ;  /* 0x0000001a1418723c */ /* 0x040fe20000001804 */
[----:B--2---:R0:W-:Y:S01]  /*3d8c0*/  STL.64 [R1+0x4f18], R18 ;  /* 0x004f181201007387 */ /* 0x0041e20000100a00 */
[----:B----4-:R-:W-:Y:S03]  /*3d8d0*/  STL.64 [R1+0x4f10], R16 ;  /* 0x004f101001007387 */ /* 0x010fe60000100a00 */
[----:B0-----:R-:W2:Y:S01]  /*3d8e0*/  LDL.64 R18, [R1+0x8] ;  /* 0x0000080001127983 */ /* 0x001ea20000100a00 */
[----:B------:R-:W4:Y:S02]  /*3d8f0*/  LDL.LU.64 R6, [R1+0x5000] ;  /* 0x0050000001067983 */ /* 0x000f240000300a00 */
[----:B------:R-:W4:Y:S11]  /*3d900*/  LDL.LU.64 R4, [R1+0x4ff8] ;  /* 0x004ff80001047983 */ /* 0x000f360000300a00 */
[----:B------:R-:W-:Y:S04]  /*3d910*/  @!UPT UIADD3 URZ, URZ, URZ, URZ ;  /* 0x0000003f3f3ff290 */ /* 0x000fe8000fffe03f */
[----:B------:R-:W-:Y:S01]  /*3d920*/  STL.64 [R1+0xbd0], R24 ;  /* 0x000bd01801007387 */ /* 0x000fe20000100a00 */
[----:B------:R0:W-:Y:S04]  /*3d930*/  STL.64 [R1+0xbd8], R26 ;  /* 0x000bd81a01007387 */ /* 0x0001e80000100a00 */
        /* <DEDUP_REMOVED lines=38> */
[----:B------:R-:W4:Y:S02]  /*3dba0*/  LDL.LU.64 R4, [R1+0x4f68] ;  /* 0x004f680001047983 */ /* 0x000f240000300a00 */
[----:B------:R-:W4:Y:S02]  /*3dbb0*/  LDL.LU.64 R26, [R1+0x4f60] ;  /* 0x004f6000011a7983 */ /* 0x000f240000300a00 */
[----:B------:R-:W4:Y:S02]  /*3dbc0*/  LDL.LU.64 R24, [R1+0x4f58] ;  /* 0x004f580001187983 */ /* 0x000f240000300a00 */
[----:B---3--:R-:W-:Y:S11]  /*3dbd0*/  IMAD.MOV.U32 R3, RZ, RZ, R15 ;  /* 0x000000ffff037224 */ /* 0x008ff600078e000f */
[----:B------:R-:W-:Y:S03]  /*3dbe0*/  @!UPT UIADD3 URZ, URZ, URZ, URZ ;  /* 0x0000003f3f3ff290 */ /* 0x000fe6000fffe03f */
[----:B------:R0:W-:Y:S01]  /*3dbf0*/  STL.64 [R1+0xb70], R20 ;  /* 0x000b701401007387 */ /* 0x0001e20000100a00 */
[----:B------:R1:W-:Y:S03]  /*3dc00*/  STL.64 [R1+0xb78], R22 ;  /* 0x000b781601007387 */ /* 0x0003e60000100a00 */
[----:B0-----:R-:W3:Y:S01]  /*3dc10*/  LDL.LU R20, [R1+0x3c0] ;  /* 0x0003c00001147983 */ /* 0x001ee20000300800 */
[----:B------:R-:W3:Y:S02]  /*3dc20*/  LDL.LU R21, [R1+0x3c4] ;  /* 0x0003c40001157983 */ /* 0x000ee40000300800 */
[----:B-1----:R-:W3:Y:S02]  /*3dc30*/  LDL.LU R22, [R1+0x3c8] ;  /* 0x0003c80001167983 */ /* 0x002ee40000300800 */
[----:B------:R-:W3:Y:S01]  /*3dc40*/  LDL.LU R23, [R1+0x3cc] ;  /* 0x0003cc0001177983 */ /* 0x000ee20000300800 */
[C---:B----4-:R-:W-:Y:S11]  /*3dc50*/  HMMA.16816.F32 R4, R24.reuse, R14, R4 ;  /* 0x0000000e1804723c */ /* 0x050ff60000001804 */
[----:B------:R-:W-:Y:S11]  /*3dc60*/  @!UPT UIADD3 URZ, URZ, URZ, URZ ;  /* 0x0000003f3f3ff290 */ /* 0x000ff6000fffe03f */
[----:B------:R-:W-:Y:S01]  /*3dc70*/  @!UPT UIADD3 URZ, URZ, URZ, URZ ;  /* 0x0000003f3f3ff290 */ /* 0x000fe2000fffe03f */
[----:B------:R0:W-:Y:S01]  /*3dc80*/  STL.64 [R1+0xb60], R4 ;  /* 0x000b600401007387 */ /* 0x0001e20000100a00 */
[----:B------:R1:W-:Y:S02]  /*3dc90*/  STL.64 [R1+0xb68], R6 ;  /* 0x000b680601007387 */ /* 0x0003e40000100a00 */
[----:B0-----:R-:W-:Y:S01]  /*3dca0*/  IMAD.MOV.U32 R4, RZ, RZ, R14 ;  /* 0x000000ffff047224 */ /* 0x001fe200078e000e */
[----:B-1----:R-:W3:Y:S01]  /*3dcb0*/  LDL.LU.64 R6, [R1+0x4f50] ;  /* 0x004f500001067983 */ /* 0x002ee20000300a00 */
[----:B------:R-:W4:Y:S02]  /*3dcc0*/  LDL.LU.64 R14, [R1+0x4f48] ;  /* 0x004f4800010e7983 */ /* 0x000f240000300a00 */
[----:B------:R-:W4:Y:S02]  /*3dcd0*/  LDL.LU.64 R12, [R1+0x4f40] ;  /* 0x004f4000010c7983 */ /* 0x000f240000300a00 */
[----:B------:R-:W-:Y:S01]  /*3dce0*/  STL [R1+0x4e54], R3 ;  /* 0x004e540301007387 */ /* 0x000fe20000100800 */
[----:B------:R-:W-:Y:S01]  /*3dcf0*/  STL [R1+0x4e50], R4 ;  /* 0x004e500401007387 */ /* 0x000fe20000100800 */
[----:B------:R-:W-:Y:S01]  /*3dd00*/  IMAD.MOV.U32 R5, RZ, RZ, R11 ;  /* 0x000000ffff057224 */ /* 0x000fe200078e000b */
[C---:B----4-:R-:W-:Y:S11]  /*3dd10*/  HMMA.16816.F32 R12, R24.reuse, R10, R12 ;  /* 0x0000000a180c723c */ /* 0x050ff6000000180c */
[----:B------:R-:W-:Y:S11]  /*3dd20*/  @!UPT UIADD3 URZ, URZ, URZ, URZ ;  /* 0x0000003f3f3ff290 */ /* 0x000ff6000fffe03f */
[----:B------:R-:W-:Y:S01]  /*3dd30*/  @!UPT UIADD3 URZ, URZ, URZ, URZ ;  /* 0x0000003f3f3ff290 */ /* 0x000fe2000fffe03f */
[----:B------:R0:W-:Y:S01]  /*3dd40*/  STL.64 [R1+0xb50], R12 ;  /* 0x000b500c01007387 */ /* 0x0001e20000100a00 */
[----:B------:R1:W-:Y:S02]  /*3dd50*/  STL.64 [R1+0xb58], R14 ;  /* 0x000b580e01007387 */ /* 0x0003e40000100a00 */
[----:B0-----:R-:W-:Y:S01]  /*3dd60*/  IMAD.MOV.U32 R12, RZ, RZ, R10 ;  /* 0x000000ffff0c7224 */ /* 0x001fe200078e000a */
[----:B-1----:R-:W4:Y:S01]  /*3dd70*/  LDL.LU.64 R14, [R1+0x4f38] ;  /* 0x004f3800010e7983 */ /* 0x002f220000300a00 */
[----:B------:R-:W2:Y:S02]  /*3dd80*/  LDL.LU.64 R10, [R1+0x4f30] ;  /* 0x004f3000010a7983 */ /* 0x000ea40000300a00 */
[----:B------:R-:W2:Y:S02]  /*3dd90*/  LDL.LU.64 R8, [R1+0x4f28] ;  /* 0x004f280001087983 */ /* 0x000ea40000300a00 */
[----:B------:R-:W-:Y:S01]  /*3dda0*/  STL [R1+0x4e5c], R5 ;  /* 0x004e5c0501007387 */ /* 0x000fe20000100800 */
[----:B------:R-:W-:Y:S01]  /*3ddb0*/  STL [R1+0x4e58], R12 ;  /* 0x004e580c01007387 */ /* 0x000fe20000100800 */
[C---:B--2---:R-:W-:Y:S11]  /*3ddc0*/  HMMA.16816.F32 R8, R24.reuse, R18, R8 ;  /* 0x000000121808723c */ /* 0x044ff60000001808 */
[----:B------:R-:W-:Y:S11]  /*3ddd0*/  @!UPT UIADD3 URZ, URZ, URZ, URZ ;  /* 0x0000003f3f3ff290 */ /* 0x000ff6000fffe03f */
[----:B------:R-:W-:Y:S01]  /*3dde0*/  @!UPT UIADD3 URZ, URZ, URZ, URZ ;  /* 0x0000003f3f3ff290 */ /* 0x000fe2000fffe03f */
[----:B------:R0:W-:Y:S01]  /*3ddf0*/  STL.64 [R1+0xb40], R8 ;  /* 0x000b400801007387 */ /* 0x0001e20000100a00 */
[----:B------:R1:W-:Y:S02]  /*3de00*/  STL.64 [R1+0xb48], R10 ;  /* 0x000b480a01007387 */ /* 0x0003e40000100a00 */
[----:B0-----:R-:W-:Y:S01]  /*3de10*/  IMAD.MOV.U32 R9, RZ, RZ, R18 ;  /* 0x000000ffff097224 */ /* 0x001fe200078e0012 */
[----:B-1----:R-:W2:Y:S01]  /*3de20*/  LDL.LU.64 R10, [R1+0x4f20] ;  /* 0x004f2000010a7983 */ /* 0x002ea20000300a00 */
[----:B------:R-:W-:Y:S02]  /*3de30*/  IMAD.MOV.U32 R8, RZ, RZ, R19 ;  /* 0x000000ffff087224 */ /* 0x000fe400078e0013 */
[----:B------:R-:W4:Y:S02]  /*3de40*/  LDL.LU.64 R18, [R1+0x4f18] ;  /* 0x004f180001127983 */ /* 0x000f240000300a00 */
[----:B------:R-:W4:Y:S02]  /*3de50*/  LDL.LU.64 R16, [R1+0x4f10] ;  /* 0x004f100001107983 */ /* 0x000f240000300a00 */
[C---:B----4-:R-:W-:Y:S11]  /*3de60*/  HMMA.16816.F32 R16, R24.reuse, R14, R16 ;  /* 0x0000000e1810723c */ /* 0x050ff60000001810 */
[----:B------:R-:W-:Y:S11]  /*3de70*/  @!UPT UIADD3 URZ, URZ, URZ, URZ ;  /* 0x0000003f3f3ff290 */ /* 0x000ff6000fffe03f */
[----:B------:R-:W-:Y:S01]  /*3de80*/  @!UPT UIADD3 URZ, URZ, URZ, URZ ;  /* 0x0000003f3f3ff290 */ /* 0x000fe2000fffe03f */
[----:B------:R-:W-:Y:S01]  /*3de90*/  STL.64 [R1+0xb30], R16 ;  /* 0x000b301001007387 */ /* 0x000fe20000100a00 */
[----:B------:R0:W-:Y:S03]  /*3dea0*/  STL.64 [R1+0xb38], R18 ;  /* 0x000b381201007387 */ /* 0x0001e60000100a00 */
[----:B0-----:R-:W2:Y:S01]  /*3deb0*/  LDL.LU.64 R18, [R1+0x4f08] ;  /* 0x004f080001127983 */ /* 0x001ea20000300a00 */
[----:B------:R-:W2:Y:S01]  /*3dec0*/  LDL.LU.64 R16, [R1+0x4f00] ;  /* 0x004f000001107983 */ /* 0x000ea20000300a00 */
[C---:B---3--:R-:W-:Y:S01]  /*3ded0*/  HMMA.16816.F32 R20, R24.reuse, R6, R20 ;  /* 0x000000061814723c */ /* 0x048fe20000001814 */
[----:B------:R0:W-:Y:S01]  /*3dee0*/  STL.64 [R1+0x4df8], R14 ;  /* 0x004df80e01007387 */ /* 0x0001e20000100a00 */
[----:B------:R-:W3:Y:S01]  /*3def0*/  LDL.LU R12, [R1+0x620] ;  /* 0x00062000010c7983 */ /* 0x000ee20000300800 */
[----:B------:R-:W3:Y:S03]  /*3df00*/  LDL.LU R13, [R1+0x624] ;  /* 0x00062400010d7983 */ /* 0x000ee60000300800 */
[----:B0-----:R-:W3:Y:S01]  /*3df10*/  LDL.LU R14, [R1+0x628] ;  /* 0x00062800010e7983 */ /* 0x001ee20000300800 */
[----:B------:R-:W3:Y:S01]  /*3df20*/  LDL.LU R15, [R1+0x62c] ;  /* 0x00062c00010f7983 */ /* 0x000ee20000300800 */
[C---:B--2---:R-:W-:Y:S11]  /*3df30*/  HMMA.16816.F32 R16, R24.reuse, R10, R16 ;  /* 0x0000000a1810723c */ /* 0x044ff60000001810 */
[----:B------:R-:W-:Y:S11]  /*3df40*/  @!UPT UIADD3 URZ, URZ, URZ, URZ ;  /* 0x0000003f3f3ff290 */ /* 0x000ff6000fffe03f */
[----:B------:R-:W-:Y:S01]  /*3df50*/  @!UPT UIADD3 URZ, URZ, URZ, URZ ;  /* 0x0000003f3f3ff290 */ /* 0x000fe2000fffe03f */
[----:B------:R-:W-:Y:S01]  /*3df60*/  STL.64 [R1+0xb20], R16 ;  /* 0x000b201001007387 */ /* 0x000fe20000100a00 */
[----:B------:R0:W-:Y:S03]  /*3df70*/  STL.64 [R1+0xb28], R18 ;  /* 0x000b281201007387 */ /* 0x0001e60000100a00 */
[----:B0-----:R-:W3:Y:S01]  /*3df80*/  LDL.LU.64 R18, [R1+0x4ef8] ;  /* 0x004ef80001127983 */ /* 0x001ee20000300a00 */
[----:B------:R-:W-:Y:S02]  /*3df90*/  STL.64 [R1+0x4df0], R10 ;  /* 0x004df00a01007387 */ /* 0x000fe40000100a00 */
[----:B------:R0:W-:Y:S02]  /*3dfa0*/  STL.64 [R1+0x4de8], R6 ;  /* 0x004de80601007387 */ /* 0x0001e40000100a00 */
[----:B------:R-:W2:Y:S01]  /*3dfb0*/  LDL.LU R4, [R1+0x630] ;  /* 0x0006300001047983 */ /* 0x000ea20000300800 */
[----:B------:R-:W-:Y:S01]  /*3dfc0*/  STL.64 [R1+0xb10], R20 ;  /* 0x000b101401007387 */ /* 0x000fe20000100a00 */
[----:B------:R-:W-:Y:S02]  /*3dfd0*/  STL.64 [R1+0xb18], R22 ;  /* 0x000b181601007387 */ /* 0x000fe40000100a00 */
[----:B------:R-:W1:Y:S04]  /*3dfe0*/  LDSM.16.MT88.4 R20, [R28+0x4200] ;  /* 0x004200001c14783b */ /* 0x000e680000004200 */
[----:B------:R-:W2:Y:S01]  /*3dff0*/  LDL.LU R5, [R1+0x634] ;  /* 0x0006340001057983 */ /* 0x000ea20000300800 */
[----:B0-----:R-:W2:Y:S01]  /*3e000*/  LDL.LU R6, [R1+0x638] ;  /* 0x0006380001067983 */ /* 0x001ea20000300800 */
[----:B------:R-:W2:Y:S03]  /*3e010*/  LDL.LU R7, [R1+0x63c] ;  /* 0x00063c0001077983 */ /* 0x000ea60000300800 */
[----:B-1----:R0:W-:Y:S01]  /*3e020*/  STL.64 [R1+0x4d28], R22 ;  /* 0x004d281601007387 */ /* 0x0021e20000100a00 */
[----:B------:R-:W-:Y:S03]  /*3e030*/  STL.64 [R1+0x4d20], R20 ;  /* 0x004d201401007387 */ /* 0x000fe60000100a00 */
[----:B0-----:R-:W4:Y:S04]  /*3e040*/  LDL.64 R22, [R1+0xd8] ;  /* 0x0000d80001167983 */ /* 0x001f280000100a00 */
[----:B----4-:R0:W-:Y:S04]  /*3e050*/  STL.64 [R1+0x4e70], R22 ;  /* 0x004e701601007387 */ /* 0x0101e80000100a00 */
[----:B0-----:R-:W4:Y:S04]  /*3e060*/  LDL.64 R22, [R1+0xe8] ;  /* 0x0000e80001167983 */ /* 0x001f280000100a00 */
[----:B----4-:R0:W-:Y:S04]  /*3e070*/  STL.64 [R1+0x4e88], R22 ;  /* 0x004e881601007387 */ /* 0x0101e80000100a00 */
[----:B0-----:R-:W2:Y:S02]  /*3e080*/  LDL.64 R22, [R1+0x38] ;  /* 0x0000380001167983 */ /* 0x001ea40000100a00 */
[----:B--2---:R-:W-:Y:S11]  /*3e090*/  HMMA.16816.F32 R4, R24, R22, R4 ;  /* 0x000000161804723c */ /* 0x004ff60000001804 */
[----:B------:R-:W-:Y:S11]  /*3e0a0*/  @!UPT UIADD3 URZ, URZ, URZ, URZ ;  /* 0x0000003f3f3ff290 */ /* 0x000ff6000fffe03f */
[----:B------:R-:W-:Y:S01]  /*3e0b0*/  @!UPT UIADD3 URZ, URZ, URZ, URZ ;  /* 0x0000003f3f3ff290 */ /* 0x000fe2000fffe03f */
[----:B------:R-:W-:Y:S01]  /*3e0c0*/  STL.64 [R1+0xb00], R4 ;  /* 0x000b000401007387 */ /* 0x000fe20000100a00 */
[----:B------:R0:W-:Y:S02]  /*3e0d0*/  STL.64 [R1+0xb08], R6 ;  /* 0x000b080601007387 */ /* 0x0001e40000100a00 */
[----:B0-----:R-:W-:Y:S02]  /*3e0e0*/  IMAD.MOV.U32 R7, RZ, RZ, R22 ;  /* 0x000000ffff077224 */ /* 0x001fe400078e0016 */
[----:B------:R-:W-:-:S05]  /*3e0f0*/  IMAD.MOV.U32 R6, RZ, RZ, R23 ;  /* 0x000000ffff067224 */ /* 0x000fca00078e0017 */
[----:B------:R3:W-:Y:S01]  /*3e100*/  STL.64 [R1+0x4eb8], R6 ;  /* 0x004eb80601007387 */ /* 0x0007e20000100a00 */
[----:B------:R-:W2:Y:S01]  /*3e110*/  LDL.64 R22, [R1+0xf8] ;  /* 0x0000f80001167983 */ /* 0x000ea20000100a00 */
[----:B---3--:R-:W-:Y:S02]  /*3e120*/  HMMA.16816.F32 R4, R24, R18, R12 ;  /* 0x000000121804723c */ /* 0x008fe4000000180c */
[----:B--2---:R-:W-:Y:S11]  /*3e130*/  STL.64 [R1+0x4ea0], R22 ;  /* 0x004ea01601007387 */ /* 0x004ff60000100a00 */
[----:B------:R-:W-:Y:S10]  /*3e140*/  @!UPT UIADD3 URZ, URZ, URZ, URZ ;  /* 0x0000003f3f3ff290 */ /* 0x000ff4000fffe03f */
[----:B------:R-:W-:Y:S02]  /*3e150*/  STL.64 [R1+0xaf0], R4 ;  /* 0x000af00401007387 */ /* 0x000fe40000100a00 */
[----:B------:R0:W-:Y:S02]  /*3e160*/  STL.64 [R1+0xaf8], R6 ;  /* 0x000af80601007387 */ /* 0x0001e40000100a00 */
[----:B0-----:R-:W2:Y:S04]  /*3e170*/  LDL.64 R6, [R1+0x118] ;  /* 0x0001180001067983 */ /* 0x001ea80000100a00 */
[----:B--2---:R-:W-:Y:S01]  /*3e180*/  STL.64 [R1+0x4ec8], R6 ;  /* 0x004ec80601007387 */ /* 0x004fe20000100a00 */
[----:B------:R-:W2:Y:S03]  /*3e190*/  LDL.64 R22, [R1+0x108] ;  /* 0x0001080001167983 */ /* 0x000ea60000100a00 */
[----:B--2---:R0:W-:Y:S01]  /*3e1a0*/  STL.64 [R1+0x4ec0], R22 ;  /* 0x004ec01601007387 */ /* 0x0041e20000100a00 */
[----:B------:R-:W2:Y:S02]  /*3e1b0*/  LDL.LU R20, [R1+0x5e0] ;  /* 0x0005e00001147983 */ /* 0x000ea40000300800 */
[----:B------:R-:W2:Y:S01]  /*3e1c0*/  LDL.LU R21, [R1+0x5e4] ;  /* 0x0005e40001157983 */ /* 0x000ea20000300800 */
[----:B0-----:R-:W3:Y:S01]  /*3e1d0*/  LDL.LU R22, [R1+0x5e8] ;  /* 0x0005e80001167983 */ /* 0x001ee20000300800 */
[----:B------:R-:W3:Y:S03]  /*3e1e0*/  LDL.LU R23, [R1+0x5ec] ;  /* 0x0005ec0001177983 */ /* 0x000ee60000300800 */
[----:B---3--:R0:W-:Y:S01]  /*3e1f0*/  STL.64 [R1+0x4ed8], R22 ;  /* 0x004ed81601007387 */ /* 0x0081e20000100a00 */
[----:B--2---:R-:W-:Y:S03]  /*3e200*/  STL.64 [R1+0x4ed0], R20 ;  /* 0x004ed01401007387 */ /* 0x004fe60000100a00 */
[----:B0-----:R-:W2:Y:S01]  /*3e210*/  LDL.64 R22, [R1+0x138] ;  /* 0x0001380001167983 */ /* 0x001ea20000100a00 */
[----:B------:R-:W-:-:S02]  /*3e220*/  IMAD.MOV.U32 R11, RZ, RZ, R18 ;  /* 0x000000ffff0b7224 */ /* 0x000fc400078e0012 */
[----:B------:R-:W-:Y:S01]  /*3e230*/  IMAD.MOV.U32 R10, RZ, RZ, R19 ;  /* 0x000000ffff0a7224 */ /* 0x000fe200078e0013 */
[----:B--2---:R0:W-:Y:S01]  /*3e240*/  STL.64 [R1+0x4ef0], R22 ;  /* 0x004ef01601007387 */ /* 0x0041e20000100a00 */
[----:B------:R-:W2:Y:S02]  /*3e250*/  LDL.LU R16, [R1+0x5f0] ;  /* 0x0005f00001107983 */ /* 0x000ea40000300800 */
[----:B------:R-:W2:Y:S02]  /*3e260*/  LDL.LU R17, [R1+0x5f4] ;  /* 0x0005f40001117983 */ /* 0x000ea40000300800 */
[----:B------:R-:W3:Y:S01]  /*3e270*/  LDL.LU R18, [R1+0x5f8] ;  /* 0x0005f80001127983 */ /* 0x000ee20000300800 */
[----:B------:R-:W3:Y:S01]  /*3e280*/  LDL.LU R19, [R1+0x5fc] ;  /* 0x0005fc0001137983 */ /* 0x000ee20000300800 */
[----:B------:R-:W4:Y:S02]  /*3e290*/  LDL.LU R12, [R1+0x610] ;  /* 0x00061000010c7983 */ /* 0x000f240000300800 */
[----:B------:R-:W4:Y:S02]  /*3e2a0*/  LDL.LU R13, [R1+0x614] ;  /* 0x00061400010d7983 */ /* 0x000f240000300800 */
[----:B------:R-:W4:Y:S01]  /*3e2b0*/  LDL.LU R14, [R1+0x618] ;  /* 0x00061800010e7983 */ /* 0x000f220000300800 */
[----:B------:R-:W4:Y:S04]  /*3e2c0*/  LDL.LU R15, [R1+0x61c] ;  /* 0x00061c00010f7983 */ /* 0x000f280000300800 */
[----:B0-----:R-:W4:Y:S04]  /*3e2d0*/  LDL.64 R22, [R1+0x148] ;  /* 0x0001480001167983 */ /* 0x001f280000100a00 */
        /* <DEDUP_REMOVED lines=19> */
[----:B----4-:R-:W-:Y:S01]  /*3e410*/  HMMA.16816.F32 R12, R24, R22, R12 ;  /* 0x00000016180c723c */ /* 0x010fe2000000180c */
[----:B--2---:R-:W-:Y:S01]  /*3e420*/  STL.64 [R1+0x4e98], R10 ;  /* 0x004e980a01007387 */ /* 0x004fe20000100a00 */
[----:B------:R0:W-:Y:S03]  /*3e430*/  STL.64 [R1+0x4e90], R8 ;  /* 0x004e900801007387 */ /* 0x0001e60000100a00 */
        /* <DEDUP_REMOVED lines=8> */
[----:B------:R-:W2:Y:S02]  /*3e4c0*/  LDL.LU R10, [R1+0x5d8] ;  /* 0x0005d800010a7983 */ /* 0x000ea40000300800 */
[----:B------:R-:W2:Y:S02]  /*3e4d0*/  LDL.LU R11, [R1+0x5dc] ;  /* 0x0005dc00010b7983 */ /* 0x000ea40000300800 */
[----:B------:R0:W-:Y:S01]  /*3e4e0*/  STL.64 [R1+0xae0], R12 ;  /* 0x000ae00c01007387 */ /* 0x0001e20000100a00 */
[----:B------:R1:W-:Y:S02]  /*3e4f0*/  STL.64 [R1+0xae8], R14 ;  /* 0x000ae80e01007387 */ /* 0x0003e40000100a00 */
[----:B0-----:R-:W-:-:S02]  /*3e500*/  IMAD.MOV.U32 R13, RZ, RZ, R23 ;  /* 0x000000ffff0d7224 */ /* 0x001fc400078e0017 */
[----:B-1----:R-:W-:Y:S02]  /*3e510*/  IMAD.MOV.U32 R14, RZ, RZ, R22 ;  /* 0x000000ffff0e7224 */ /* 0x002fe400078e0016 */
[----:B------:R-:W4:Y:S02]  /*3e520*/  LDL.LU.64 R22, [R1+0x4ef0] ;  /* 0x004ef00001167983 */ /* 0x000f240000300a00 */
        /* <DEDUP_REMOVED lines=10> */
[----:B------:R-:W4:Y:S01]  /*3e5d0*/  LDL.LU.64 R20, [R1+0x4ed0] ;  /* 0x004ed00001147983 */ /* 0x000f220000300a00 */
[C---:B---3--:R-:W-:Y:S11]  /*3e5e0*/  HMMA.16816.F32 R16, R24.reuse, R6, R16 ;  /* 0x000000061810723c */ /* 0x048ff60000001810 */
[----:B------:R-:W-:Y:S11]  /*3e5f0*/  @!UPT UIADD3 URZ, URZ, URZ, URZ ;  /* 0x0000003f3f3ff290 */ /* 0x000ff6000fffe03f */
[----:B------:R-:W-:Y:S01]  /*3e600*/  @!UPT UIADD3 URZ, URZ, URZ, URZ ;  /* 0x0000003f3f3ff290 */ /* 0x000fe2000fffe03f */
[----:B------:R-:W-:Y:S01]  /*3e610*/  STL.64 [R1+0xac0], R16 ;  /* 0x000ac01001007387 */ /* 0x000fe20000100a00 */
[----:B------:R0:W-:Y:S02]  /*3e620*/  STL.64 [R1+0xac8], R18 ;  /* 0x000ac81201007387 */ /* 0x0001e40000100a00 */
        /* <DEDUP_REMOVED lines=40> */
[----:B------:R-:W2:Y:S01]  /*3e8b0*/  LDL.LU.64 R10, [R1+0x4e68] ;  /* 0x004e6800010a7983 */ /* 0x000ea20000300a00 */
[----:B------:R-:W4:Y:S02]  /*3e8c0*/  LDL.LU.64 R8, [R1+0x4e60] ;  /* 0x004e600001087983 */ /* 0x000f240000300a00 */
[----:B------:R0:W-:Y:S02]  /*3e8d0*/  STL.64 [R1+0x4d30], R22 ;  /* 0x004d301601007387 */ /* 0x0001e40000100a00 */
[----:B------:R-:W2:Y:S11]  /*3e8e0*/  LDL.LU R20, [R1+0x2d0] ;  /* 0x0002d00001147983 */ /* 0x000eb60000300800 */
[----:B------:R-:W-:Y:S06]  /*3e8f0*/  @!UPT UIADD3 URZ, URZ, URZ, URZ ;  /* 0x0000003f3f3ff290 */ /* 0x000fec000fffe03f */
[----:B------:R-:W-:Y:S01]  /*3e900*/  STL.64 [R1+0xa70], R24 ;  /* 0x000a701801007387 */ /* 0x000fe20000100a00 */
[----:B------:R1:W-:Y:S02]  /*3e910*/  STL.64 [R1+0xa78], R26 ;  /* 0x000a781a01007387 */ /* 0x0003e40000100a00 */
[----:B------:R-:W2:Y:S02]  /*3e920*/  LDL.LU R21, [R1+0x2d4] ;  /* 0x0002d40001157983 */ /* 0x000ea40000300800 */
[----:B0-----:R-:W2:Y:S01]  /*3e930*/  LDL.LU R22, [R1+0x2d8] ;  /* 0x0002d80001167983 */ /* 0x001ea20000300800 */
[----:B------:R-:W2:Y:S01]  /*3e940*/  LDL.LU R23, [R1+0x2dc] ;  /* 0x0002dc0001177983 */ /* 0x000ea20000300800 */
[----:B-1----:R-:W-:Y:S02]  /*3e950*/  IMAD.MOV.U32 R26, RZ, RZ, R16 ;  /* 0x000000ffff1a7224 */ /* 0x002fe400078e0010 */
[----:B------:R-:W-:Y:S01]  /*3e960*/  IMAD.MOV.U32 R27, RZ, RZ, R17 ;  /* 0x000000ffff1b7224 */ /* 0x000fe200078e0011 */
[----:B--2---:R0:W-:Y:S01]  /*3e970*/  STL.64 [R1+0x4d40], R22 ;  /* 0x004d401601007387 */ /* 0x0041e20000100a00 */
[----:B------:R-:W-:Y:S02]  /*3e980*/  STL.64 [R1+0x4d38], R20 ;  /* 0x004d381401007387 */ /* 0x000fe40000100a00 */
[----:B0-----:R-:W-:-:S02]  /*3e990*/  IMAD.MOV.U32 R22, RZ, RZ, R5 ;  /* 0x000000ffff167224 */ /* 0x001fc400078e0005 */
[----:B------:R-:W-:Y:S01]  /*3e9a0*/  IMAD.MOV.U32 R23, RZ, RZ, R12 ;  /* 0x000000ffff177224 */ /* 0x000fe200078e000c */
[----:B------:R-:W2:Y:S01]  /*3e9b0*/  LDL.LU R5, [R1+0x4e5c] ;  /* 0x004e5c0001057983 */ /* 0x000ea20000300800 */
[----:B------:R-:W2:Y:S03]  /*3e9c0*/  LDL.LU R12, [R1+0x4e58] ;  /* 0x004e5800010c7983 */ /* 0x000ea60000300800 */
[----:B------:R0:W-:Y:S02]  /*3e9d0*/  STL.64 [R1+0x4d50], R22 ;  /* 0x004d501601007387 */ /* 0x0001e40000100a00 */
[----:B0-----:R-:W-:Y:S02]  /*3e9e0*/  IMAD.MOV.U32 R22, RZ, RZ, R3 ;  /* 0x000000ffff167224 */ /* 0x001fe400078e0003 */
[----:B------:R-:W-:Y:S01]  /*3e9f0*/  IMAD.MOV.U32 R23, RZ, RZ, R4 ;  /* 0x000000ffff177224 */ /* 0x000fe200078e0004 */
[----:B------:R-:W2:Y:S01]  /*3ea00*/  LDL.LU R3, [R1+0x4e54] ;  /* 0x004e540001037983 */ /* 0x000ea20000300800 */
[----:B------:R-:W2:Y:S03]  /*3ea10*/  LDL.LU R4, [R1+0x4e50] ;  /* 0x004e500001047983 */ /* 0x000ea60000300800 */
[----:B------:R0:W-:Y:S01]  /*3ea20*/  STL.64 [R1+0x4d68], R22 ;  /* 0x004d681601007387 */ /* 0x0001e20000100a00 */
[----:B------:R-:W2:Y:S02]  /*3ea30*/  LDL.LU R16, [R1+0x4e4c] ;  /* 0x004e4c0001107983 */ /* 0x000ea40000300800 */
[----:B------:R-:W2:Y:S02]  /*3ea40*/  LDL.LU R17, [R1+0x4e48] ;  /* 0x004e480001117983 */ /* 0x000ea40000300800 */
[----:B0-----:R-:W-:-:S02]  /*3ea50*/  IMAD.MOV.U32 R22, RZ, RZ, R18 ;  /* 0x000000ffff167224 */ /* 0x001fc400078e0012 */
[----:B------:R-:W-:Y:S01]  /*3ea60*/  IMAD.MOV.U32 R23, RZ, RZ, R19 ;  /* 0x000000ffff177224 */ /* 0x000fe200078e0013 */
[----:B------:R-:W2:Y:S01]  /*3ea70*/  LDL.LU R18, [R1+0x4e44] ;  /* 0x004e440001127983 */ /* 0x000ea20000300800 */
[----:B------:R-:W2:Y:S03]  /*3ea80*/  LDL.LU R19, [R1+0x4e40] ;  /* 0x004e400001137983 */ /* 0x000ea60000300800 */
[----:B------:R-:W-:Y:S01]  /*3ea90*/  STL.64 [R1+0x4d80], R22 ;  /* 0x004d801601007387 */ /* 0x000fe20000100a00 */
[----:B------:R0:W-:Y:S02]  /*3eaa0*/  STL.64 [R1+0x4d48], R26 ;  /* 0x004d481a01007387 */ /* 0x0001e40000100a00 */
[----:B------:R-:W2:Y:S02]  /*3eab0*/  LDL.LU R24, [R1+0x2e0] ;  /* 0x0002e00001187983 */ /* 0x000ea40000300800 */
[----:B------:R-:W2:Y:S01]  /*3eac0*/  LDL.LU R25, [R1+0x2e4] ;  /* 0x0002e40001197983 */ /* 0x000ea20000300800 */
[----:B0-----:R-:W2:Y:S01]  /*3ead0*/  LDL.LU R26, [R1+0x2e8] ;  /* 0x0002e800011a7983 */ /* 0x001ea20000300800 */
[----:B------:R-:W2:Y:S02]  /*3eae0*/  LDL.LU R27, [R1+0x2ec] ;  /* 0x0002ec00011b7983 */ /* 0x000ea40000300800 */
[----:B------:R-:W-:-:S02]  /*3eaf0*/  IMAD.MOV.U32 R22, RZ, RZ, R29 ;  /* 0x000000ffff167224 */ /* 0x000fc400078e001d */
[----:B------:R-:W-:-:S05]  /*3eb00*/  IMAD.MOV.U32 R23, RZ, RZ, R15 ;  /* 0x000000ffff177224 */ /* 0x000fca00078e000f */
[----:B------:R-:W-:Y:S04]  /*3eb10*/  STL.64 [R1+0x4d98], R22 ;  /* 0x004d981601007387 */ /* 0x000fe80000100a00 */
[----:B--2---:R-:W-:Y:S01]  /*3eb20*/  STL.64 [R1+0x4d60], R26 ;  /* 0x004d601a01007387 */ /* 0x004fe20000100a00 */
[----:B------:R0:W-:Y:S03]  /*3eb30*/  STL.64 [R1+0x4d58], R24 ;  /* 0x004d581801007387 */ /* 0x0001e60000100a00 */
[----:B0-----:R-:W2:Y:S01]  /*3eb40*/  LDL.LU R24, [R1+0x2f0] ;  /* 0x0002f00001187983 */ /* 0x001ea20000300800 */
[----:B------:R-:W2:Y:S02]  /*3eb50*/  LDL.LU R25, [R1+0x2f4] ;  /* 0x0002f40001197983 */ /* 0x000ea40000300800 */
[----:B------:R-:W2:Y:S02]  /*3eb60*/  LDL.LU R26, [R1+0x2f8] ;  /* 0x0002f800011a7983 */ /* 0x000ea40000300800 */
        /* <DEDUP_REMOVED lines=11> */
[----:B------:R-:W-:Y:S02]  /*3ec20*/  IMAD.MOV.U32 R23, RZ, RZ, R10 ;  /* 0x000000ffff177224 */ /* 0x000fe400078e000a */
[----:B----4-:R-:W-:Y:S02]  /*3ec30*/  IMAD.MOV.U32 R14, RZ, RZ, R9 ;  /* 0x000000ffff0e7224 */ /* 0x010fe400078e0009 */
[----:B------:R-:W-:Y:S01]  /*3ec40*/  IMAD.MOV.U32 R15, RZ, RZ, R8 ;  /* 0x000000ffff0f7224 */ /* 0x000fe200078e0008 */
[----:B------:R-:W-:Y:S04]  /*3ec50*/  STL.64 [R1+0x4dc8], R22 ;  /* 0x004dc81601007387 */ /* 0x000fe80000100a00 */
[----:B--2---:R-:W-:Y:S01]  /*3ec60*/  STL.64 [R1+0x4d90], R26 ;  /* 0x004d901a01007387 */ /* 0x004fe20000100a00 */
[----:B------:R0:W-:Y:S03]  /*3ec70*/  STL.64 [R1+0x4d88], R24 ;  /* 0x004d881801007387 */ /* 0x0001e60000100a00 */
[----:B0-----:R-:W2:Y:S01]  /*3ec80*/  LDL.LU R24, [R1+0x310] ;  /* 0x0003100001187983 */ /* 0x001ea20000300800 */
[----:B------:R-:W2:Y:S02]  /*3ec90*/  LDL.LU R25, [R1+0x314] ;  /* 0x0003140001197983 */ /* 0x000ea40000300800 */
[----:B------:R-:W4:Y:S02]  /*3eca0*/  LDL.LU R26, [R1+0x318] ;  /* 0x00031800011a7983 */ /* 0x000f240000300800 */
[----:B------:R-:W4:Y:S01]  /*3ecb0*/  LDL.LU R27, [R1+0x31c] ;  /* 0x00031c00011b7983 */ /* 0x000f220000300800 */
[----:B------:R0:W-:Y:S01]  /*3ecc0*/  STL.64 [R1+0x4e10], R14 ;  /* 0x004e100e01007387 */ /* 0x0001e20000100a00 */
[----:B------:R-:W2:Y:S02]  /*3ecd0*/  LDL.LU R8, [R1+0x370] ;  /* 0x0003700001087983 */ /* 0x000ea40000300800 */
[----:B------:R-:W2:Y:S02]  /*3ece0*/  LDL.LU R9, [R1+0x374] ;  /* 0x0003740001097983 */ /* 0x000ea40000300800 */
[----:B------:R-:W2:Y:S01]  /*3ecf0*/  LDL.LU R10, [R1+0x378] ;  /* 0x00037800010a7983 */ /* 0x000ea20000300800 */
[----:B------:R-:W2:Y:S01]  /*3ed00*/  LDL.LU R11, [R1+0x37c] ;  /* 0x00037c00010b7983 */ /* 0x000ea20000300800 */
[----:B0-----:R-:W-:-:S02]  /*3ed10*/  IMAD.MOV.U32 R14, RZ, RZ, R12 ;  /* 0x000000ffff0e7224 */ /* 0x001fc400078e000c */
        /* <DEDUP_REMOVED lines=14> */
[----:B---3--:R-:W-:-:S02]  /*3ee00*/  IMAD.MOV.U32 R22, RZ, RZ, R7 ;  /* 0x000000ffff167224 */ /* 0x008fc400078e0007 */
[----:B------:R-:W-:Y:S02]  /*3ee10*/  IMAD.MOV.U32 R23, RZ, RZ, R6 ;  /* 0x000000ffff177224 */ /* 0x000fe400078e0006 */
[----:B------:R-:W-:Y:S01]  /*3ee20*/  IMAD.MOV.U32 R14, RZ, RZ, R4 ;  /* 0x000000ffff0e7224 */ /* 0x000fe200078e0004 */
[----:B--2---:R-:W-:Y:S01]  /*3ee30*/  STL.64 [R1+0x4e38], R10 ;  /* 0x004e380a01007387 */ /* 0x004fe20000100a00 */
[----:B------:R0:W-:Y:S03]  /*3ee40*/  STL.64 [R1+0x4e30], R8 ;  /* 0x004e300801007387 */ /* 0x0001e60000100a00 */
[----:B0-----:R-:W2:Y:S01]  /*3ee50*/  LDL.LU R8, [R1+0x3a0] ;  /* 0x0003a00001087983 */ /* 0x001ea20000300800 */
[----:B------:R-:W2:Y:S02]  /*3ee60*/  LDL.LU R9, [R1+0x3a4] ;  /* 0x0003a40001097983 */ /* 0x000ea40000300800 */
[----:B------:R-:W2:Y:S02]  /*3ee70*/  LDL.LU R10, [R1+0x3a8] ;  /* 0x0003a800010a7983 */ /* 0x000ea40000300800 */
[----:B------:R-:W2:Y:S01]  /*3ee80*/  LDL.LU R11, [R1+0x3ac] ;  /* 0x0003ac00010b7983 */ /* 0x000ea20000300800 */
[----:B------:R-:W3:Y:S01]  /*3ee90*/  LDL.LU R4, [R1+0x360] ;  /* 0x0003600001047983 */ /* 0x000ee20000300800 */
[----:B------:R-:W3:Y:S02]  /*3eea0*/  LDL.LU R5, [R1+0x364] ;  /* 0x0003640001057983 */ /* 0x000ee40000300800 */
[----:B------:R-:W3:Y:S02]  /*3eeb0*/  LDL.LU R6, [R1+0x368] ;  /* 0x0003680001067983 */ /* 0x000ee40000300800 */
[----:B------:R-:W3:Y:S01]  /*3eec0*/  LDL.LU R7, [R1+0x36c] ;  /* 0x00036c0001077983 */ /* 0x000ee20000300800 */
[----:B------:R0:W-:Y:S01]  /*3eed0*/  STL.64 [R1+0x4de0], R22 ;  /* 0x004de01601007387 */ /* 0x0001e20000100a00 */
[----:B------:R-:W2:Y:S02]  /*3eee0*/  LDL.LU R20, [R1+0x350] ;  /* 0x0003500001147983 */ /* 0x000ea40000300800 */
[----:B------:R-:W2:Y:S01]  /*3eef0*/  LDL.LU R21, [R1+0x354] ;  /* 0x0003540001157983 */ /* 0x000ea20000300800 */
[----:B0-----:R-:W2:Y:S01]  /*3ef00*/  LDL.LU R22, [R1+0x358] ;  /* 0x0003580001167983 */ /* 0x001ea20000300800 */
[----:B------:R-:W2:Y:S02]  /*3ef10*/  LDL.LU R23, [R1+0x35c] ;  /* 0x00035c0001177983 */ /* 0x000ea40000300800 */
[----:B----4-:R-:W-:Y:S02]  /*3ef20*/  STL.64 [R1+0x4da8], R26 ;  /* 0x004da81a01007387 */ /* 0x010fe40000100a00 */
[----:B------:R0:W-:Y:S02]  /*3ef30*/  STL.64 [R1+0x4da0], R24 ;  /* 0x004da01801007387 */ /* 0x0001e40000100a00 */
[----:B0-----:R-:W4:Y:S01]  /*3ef40*/  LDL.LU R24, [R1+0x320] ;  /* 0x0003200001187983 */ /* 0x001f220000300800 */
[----:B------:R-:W4:Y:S02]  /*3ef50*/  LDL.LU R25, [R1+0x324] ;  /* 0x0003240001197983 */ /* 0x000f240000300800 */
[----:B------:R-:W2:Y:S02]  /*3ef60*/  LDL.LU R26, [R1+0x328] ;  /* 0x00032800011a7983 */ /* 0x000ea40000300800 */
[----:B------:R-:W2:Y:S02]  /*3ef70*/  LDL.LU R27, [R1+0x32c] ;  /* 0x00032c00011b7983 */ /* 0x000ea40000300800 */
[----:B------:R-:W-:Y:S01]  /*3ef80*/  IMAD.MOV.U32 R15, RZ, RZ, R3 ;  /* 0x000000ffff0f7224 */ /* 0x000fe200078e0003 */
[----:B--2---:R-:W-:Y:S01]  /*3ef90*/  STL.64 [R1+0x4dc0], R26 ;  /* 0x004dc01a01007387 */ /* 0x004fe20000100a00 */
[----:B----4-:R0:W-:Y:S03]  /*3efa0*/  STL.64 [R1+0x4db8], R24 ;  /* 0x004db81801007387 */ /* 0x0101e60000100a00 */
[----:B0-----:R-:W2:Y:S01]  /*3efb0*/  LDL.LU R24, [R1+0x330] ;  /* 0x0003300001187983 */ /* 0x001ea20000300800 */
[----:B------:R-:W2:Y:S02]  /*3efc0*/  LDL.LU R25, [R1+0x334] ;  /* 0x0003340001197983 */ /* 0x000ea40000300800 */
[----:B------:R-:W4:Y:S02]  /*3efd0*/  LDL.LU R26, [R1+0x338] ;  /* 0x00033800011a7983 */ /* 0x000f240000300800 */
[----:B------:R-:W4:Y:S01]  /*3efe0*/  LDL.LU R27, [R1+0x33c] ;  /* 0x00033c00011b7983 */ /* 0x000f220000300800 */
[C---:B------:R-:W-:Y:S01]  /*3eff0*/  HMMA.16816.F32 R12, R16.reuse, R14, R8 ;  /* 0x0000000e100c723c */ /* 0x040fe20000001808 */
[----:B----4-:R-:W-:Y:S01]  /*3f000*/  STL.64 [R1+0x4dd8], R26 ;  /* 0x004dd81a01007387 */ /* 0x010fe20000100a00 */
[----:B--2---:R0:W-:Y:S03]  /*3f010*/  STL.64 [R1+0x4dd0], R24 ;  /* 0x004dd01801007387 */ /* 0x0041e60000100a00 */
[----:B0-----:R-:W2:Y:S01]  /*3f020*/  LDL.LU R24, [R1+0x340] ;  /* 0x0003400001187983 */ /* 0x001ea20000300800 */
[----:B------:R-:W2:Y:S02]  /*3f030*/  LDL.LU R25, [R1+0x344] ;  /* 0x0003440001197983 */ /* 0x000ea40000300800 */
[----:B------:R-:W2:Y:S02]  /*3f040*/  LDL.LU R26, [R1+0x348] ;  /* 0x00034800011a7983 */ /* 0x000ea40000300800 */
[----:B------:R-:W2:Y:S01]  /*3f050*/  LDL.LU R27, [R1+0x34c] ;  /* 0x00034c00011b7983 */ /* 0x000ea20000300800 */
[----:B------:R-:W4:Y:S01]  /*3f060*/  LDL.LU.64 R10, [R1+0x4e38] ;  /* 0x004e3800010a7983 */ /* 0x000f220000300a00 */
[----:B------:R-:W4:Y:S11]  /*3f070*/  LDL.LU.64 R8, [R1+0x4e30] ;  /* 0x004e300001087983 */ /* 0x000f360000300a00 */
[----:B------:R-:W-:Y:S02]  /*3f080*/  STL.64 [R1+0xa60], R12 ;  /* 0x000a600c01007387 */ /* 0x000fe40000100a00 */
[----:B------:R0:W-:Y:S02]  /*3f090*/  STL.64 [R1+0xa68], R14 ;  /* 0x000a680e01007387 */ /* 0x0001e40000100a00 */
        /* <DEDUP_REMOVED lines=15> */
[C---:B----4-:R-:W-:Y:S11]  /*3f190*/  HMMA.16816.F32 R8, R16.reuse, R14, R8 ;  /* 0x0000000e1008723c */ /* 0x050ff60000001808 */
[----:B------:R-:W-:Y:S11]  /*3f1a0*/  @!UPT UIADD3 URZ, URZ, URZ, URZ ;  /* 0x0000003f3f3ff290 */ /* 0x000ff6000fffe03f */
[----:B------:R-:W-:Y:S01]  /*3f1b0*/  @!UPT UIADD3 URZ, URZ, URZ, URZ ;  /* 0x0000003f3f3ff290 */ /* 0x000fe2000fffe03f */
[----:B------:R-:W-:Y:S01]  /*3f1c0*/  STL.64 [R1+0xa30], R8 ;  /* 0x000a300801007387 */ /* 0x000fe20000100a00 */
[----:B------:R0:W-:Y:S03]  /*3f1d0*/  STL.64 [R1+0xa38], R10 ;  /* 0x000a380a01007387 */ /* 0x0001e60000100a00 */
[----:B0-----:R-:W3:Y:S01]  /*3f1e0*/  LDL.LU.64 R10, [R1+0x4df0] ;  /* 0x004df000010a7983 */ /* 0x001ee20000300a00 */
[----:B------:R0:W-:Y:S02]  /*3f1f0*/  STL.64 [R1+0x4d08], R14 ;  /* 0x004d080e01007387 */ /* 0x0001e40000100a00 */
[----:B------:R-:W4:Y:S02]  /*3f200*/  LDL.LU R12, [R1+0x2c0] ;  /* 0x0002c000010c7983 */ /* 0x000f240000300800 */
[----:B------:R-:W4:Y:S01]  /*3f210*/  LDL.LU R13, [R1+0x2c4] ;  /* 0x0002c400010d7983 */ /* 0x000f220000300800 */
[----:B0-----:R-:W4:Y:S01]  /*3f220*/  LDL.LU R14, [R1+0x2c8] ;  /* 0x0002c800010e7983 */ /* 0x001f220000300800 */
[----:B------:R-:W4:Y:S01]  /*3f230*/  LDL.LU R15, [R1+0x2cc] ;  /* 0x0002cc00010f7983 */ /* 0x000f220000300800 */
[C---:B---3--:R-:W-:Y:S11]  /*3f240*/  HMMA.16816.F32 R4, R16.reuse, R10, R4 ;  /* 0x0000000a1004723c */ /* 0x048ff60000001804 */
[----:B------:R-:W-:Y:S11]  /*3f250*/  @!UPT UIADD3 URZ, URZ, URZ, URZ ;  /* 0x0000003f3f3ff290 */ /* 0x000ff6000fffe03f */
[----:B------:R-:W-:Y:S01]  /*3f260*/  @!UPT UIADD3 URZ, URZ, URZ, URZ ;  /* 0x0000003f3f3ff290 */ /* 0x000fe2000fffe03f */
[----:B------:R-:W-:Y:S01]  /*3f270*/  STL.64 [R1+0xa20], R4 ;  /* 0x000a200401007387 */ /* 0x000fe20000100a00 */
[----:B------:R0:W-:Y:S03]  /*3f280*/  STL.64 [R1+0xa28], R6 ;  /* 0x000a280601007387 */ /* 0x0001e60000100a00 */
[----:B0-----:R-:W3:Y:S01]  /*3f290*/  LDL.LU.64 R6, [R1+0x4de8] ;  /* 0x004de80001067983 */ /* 0x001ee20000300a00 */
[----:B------:R-:W-:Y:S01]  /*3f2a0*/  STL.64 [R1+0x4cf0], R10 ;  /* 0x004cf00a01007387 */ /* 0x000fe20000100a00 */
        /* <DEDUP_REMOVED lines=58> */
[----:B0-----:R-:W2:Y:S01]  /*3f650*/  LDL.LU.64 R22, [R1+0x4d40] ;  /* 0x004d400001167983 */ /* 0x001ea20000300a00 */
[----:B------:R-:W2:Y:S02]  /*3f660*/  LDL.LU.64 R20, [R1+0x4d38] ;  /* 0x004d380001147983 */ /* 0x000ea40000300a00 */
[----:B------:R-:W-:Y:S02]  /*3f670*/  IMAD.MOV.U32 R10, RZ, RZ, R2 ;  /* 0x000000ffff0a7224 */ /* 0x000fe400078e0002 */
[----:B------:R-:W-:Y:S01]  /*3f680*/  IMAD.MOV.U32 R11, RZ, RZ, R0 ;  /* 0x000000ffff0b7224 */ /* 0x000fe200078e0000 */
[C---:B--2---:R-:W-:Y:S01]  /*3f690*/  HMMA.16816.F32 R24, R16.reuse, R26, R20 ;  /* 0x0000001a1018723c */ /* 0x044fe20000001814 */
[----:B------:R-:W4:Y:S11]  /*3f6a0*/  LDL.LU.64 R22, [R1+0x4d30] ;  /* 0x004d300001167983 */ /* 0x000f360000300a00 */
[----:B------:R-:W-:Y:S11]  /*3f6b0*/  @!UPT UIADD3 URZ, URZ, URZ, URZ ;  /* 0x0000003f3f3ff290 */ /* 0x000ff6000fffe03f */
[----:B------:R-:W-:Y:S01]  /*3f6c0*/  STL.64 [R1+0x990], R24 ;  /* 0x0009901801007387 */ /* 0x000fe20000100a00 */
[----:B------:R-:W-:Y:S02]  /*3f6d0*/  STL.64 [R1+0x998], R26 ;  /* 0x0009981a01007387 */ /* 0x000fe40000100a00 */
[----:B------:R-:W0:Y:S01]  /*3f6e0*/  LDSM.16.MT88.4 R24, [R28+0x4280] ;  /* 0x004280001c18783b */ /* 0x000e220000004200 */
[C---:B---3--:R-:W-:Y:S01]  /*3f6f0*/  HMMA.16816.F32 R8, R16.reuse, R10, R4 ;  /* 0x0000000a1008723c */ /* 0x048fe20000001804 */
[----:B0-----:R-:W-:Y:S02]  /*3f700*/  STL [R1+0x4c10], R24 ;  /* 0x004c101801007387 */ /* 0x001fe40000100800 */
[----:B------:R0:W-:Y:S02]  /*3f710*/  STL [R1+0x4c0c], R25 ;  /* 0x004c0c1901007387 */ /* 0x0001e40000100800 */
[----:B------:R-:W-:Y:S02]  /*3f720*/  STL [R1+0x4c08], R26 ;  /* 0x004c081a01007387 */ /* 0x000fe40000100800 */
[----:B------:R-:W-:Y:S11]  /*3f730*/  STL [R1+0x4c04], R27 ;  /* 0x004c041b01007387 */ /* 0x000ff60000100800 */
[----:B------:R-:W-:Y:S05]  /*3f740*/  @!UPT UIADD3 URZ, URZ, URZ, URZ ;  /* 0x0000003f3f3ff290 */ /* 0x000fea000fffe03f */
[----:B------:R-:W-:Y:S01]  /*3f750*/  STL.64 [R1+0x980], R8 ;  /* 0x0009800801007387 */ /* 0x000fe20000100a00 */
[----:B------:R-:W-:Y:S01]  /*3f760*/  STL.64 [R1+0x988], R10 ;  /* 0x0009880a01007387 */ /* 0x000fe20000100a00 */
[----:B----4-:R-:W-:Y:S01]  /*3f770*/  HMMA.16816.F32 R4, R16, R22, R12 ;  /* 0x000000161004723c */ /* 0x010fe2000000180c */
[----:B0-----:R-:W-:Y:S02]  /*3f780*/  IMAD.MOV.U32 R25, RZ, RZ, R22 ;  /* 0x000000ffff197224 */ /* 0x001fe400078e0016 */
[----:B------:R-:W-:Y:S11]  /*3f790*/  IMAD.MOV.U32 R24, RZ, RZ, R23 ;  /* 0x000000ffff187224 */ /* 0x000ff600078e0017 */
[----:B------:R-:W-:Y:S09]  /*3f7a0*/  @!UPT UIADD3 URZ, URZ, URZ, URZ ;  /* 0x0000003f3f3ff290 */ /* 0x000ff2000fffe03f */
[----:B------:R0:W-:Y:S01]  /*3f7b0*/  STL.64 [R1+0x970], R4 ;  /* 0x0009700401007387 */ /* 0x0001e20000100a00 */
[----:B------:R1:W-:Y:S02]  /*3f7c0*/  STL.64 [R1+0x978], R6 ;  /* 0x0009780601007387 */ /* 0x0003e40000100a00 */
[----:B------:R-:W2:Y:S02]  /*3f7d0*/  LDL.LU.64 R22, [R1+0x4d28] ;  /* 0x004d280001167983 */ /* 0x000ea40000300a00 */
[----:B------:R-:W2:Y:S01]  /*3f7e0*/  LDL.LU.64 R20, [R1+0x4d20] ;  /* 0x004d200001147983 */ /* 0x000ea20000300a00 */
[----:B0-----:R-:W2:Y:S01]  /*3f7f0*/  LDL.LU R4, [R1+0x2b0] ;  /* 0x0002b00001047983 */ /* 0x001ea20000300800 */
[----:B------:R-:W2:Y:S02]  /*3f800*/  LDL.LU R5, [R1+0x2b4] ;  /* 0x0002b40001057983 */ /* 0x000ea40000300800 */
[----:B-1----:R-:W2:Y:S02]  /*3f810*/  LDL.LU R6, [R1+0x2b8] ;  /* 0x0002b80001067983 */ /* 0x002ea40000300800 */
[----:B------:R-:W2:Y:S01]  /*3f820*/  LDL.LU R7, [R1+0x2bc] ;  /* 0x0002bc0001077983 */ /* 0x000ea20000300800 */
[----:B------:R-:W-:Y:S01]  /*3f830*/  STL.64 [R1+0x4d10], R24 ;  /* 0x004d101801007387 */ /* 0x000fe20000100a00 */
[----:B------:R-:W2:Y:S02]  /*3f840*/  LDL.64 R26, [R1+0x28] ;  /* 0x00002800011a7983 */ /* 0x000ea40000100a00 */
[----:B------:R-:W3:Y:S02]  /*3f850*/  LDL.LU R8, [R1+0x290] ;  /* 0x0002900001087983 */ /* 0x000ee40000300800 */
[----:B------:R-:W3:Y:S01]  /*3f860*/  LDL.LU R9, [R1+0x294] ;  /* 0x0002940001097983 */ /* 0x000ee20000300800 */
[----:B------:R-:W4:Y:S01]  /*3f870*/  LDL.LU R10, [R1+0x298] ;  /* 0x00029800010a7983 */ /* 0x000f220000300800 */
[----:B------:R-:W4:Y:S02]  /*3f880*/  LDL.LU R11, [R1+0x29c] ;  /* 0x00029c00010b7983 */ /* 0x000f240000300800 */
[----:B------:R-:W2:Y:S02]  /*3f890*/  LDL.LU R12, [R1+0x2a0] ;  /* 0x0002a000010c7983 */ /* 0x000ea40000300800 */
[----:B------:R-:W2:Y:S01]  /*3f8a0*/  LDL.LU R13, [R1+0x2a4] ;  /* 0x0002a400010d7983 */ /* 0x000ea20000300800 */
[----:B------:R-:W2:Y:S01]  /*3f8b0*/  LDL.LU R14, [R1+0x2a8] ;  /* 0x0002a800010e7983 */ /* 0x000ea20000300800 */
[----:B------:R-:W2:Y:S03]  /*3f8c0*/  LDL.LU R15, [R1+0x2ac] ;  /* 0x0002ac00010f7983 */ /* 0x000ea60000300800 */
[----:B----4-:R0:W-:Y:S01]  /*3f8d0*/  STL.64 [R1+0x4d00], R10 ;  /* 0x004d000a01007387 */ /* 0x0101e20000100a00 */
[----:B---3--:R-:W-:Y:S02]  /*3f8e0*/  STL.64 [R1+0x4cf8], R8 ;  /* 0x004cf80801007387 */ /* 0x008fe40000100a00 */
[----:B------:R-:W3:Y:S01]  /*3f8f0*/  LDL.64 R18, [R1+0x38] ;  /* 0x0000380001127983 */ /* 0x000ee20000100a00 */
[----:B0-----:R-:W4:Y:S04]  /*3f900*/  LDL.64 R10, [R1+0x18] ;  /* 0x00001800010a7983 */ /* 0x001f280000100a00 */
[----:B---3--:R0:W-:Y:S01]  /*3f910*/  STL.64 [R1+0x4cb8], R18 ;  /* 0x004cb81201007387 */ /* 0x0081e20000100a00 */
[----:B------:R-:W3:Y:S02]  /*3f920*/  LDL.LU R16, [R1+0x260] ;  /* 0x0002600001107983 */ /* 0x000ee40000300800 */
[----:B------:R-:W3:Y:S01]  /*3f930*/  LDL.LU R17, [R1+0x264] ;  /* 0x0002640001117983 */ /* 0x000ee20000300800 */
[----:B0-----:R-:W2:Y:S01]  /*3f940*/  LDL.LU R18, [R1+0x268] ;  /* 0x0002680001127983 */ /* 0x001ea20000300800 */
[----:B------:R-:W2:Y:S03]  /*3f950*/  LDL.LU R19, [R1+0x26c] ;  /* 0x00026c0001137983 */ /* 0x000ea60000300800 */
[----:B--2---:R-:W-:Y:S01]  /*3f960*/  STL.64 [R1+0x4cc8], R18 ;  /* 0x004cc81201007387 */ /* 0x004fe20000100a00 */
[----:B---3--:R0:W-:Y:S03]  /*3f970*/  STL.64 [R1+0x4cc0], R16 ;  /* 0x004cc01001007387 */ /* 0x0081e60000100a00 */
[----:B0-----:R-:W2:Y:S01]  /*3f980*/  LDL.LU R16, [R1+0x270] ;  /* 0x0002700001107983 */ /* 0x001ea20000300800 */
[----:B------:R-:W2:Y:S02]  /*3f990*/  LDL.LU R17, [R1+0x274] ;  /* 0x0002740001117983 */ /* 0x000ea40000300800 */
[----:B------:R-:W3:Y:S02]  /*3f9a0*/  LDL.LU R18, [R1+0x278] ;  /* 0x0002780001127983 */ /* 0x000ee40000300800 */
[----:B------:R-:W3:Y:S01]  /*3f9b0*/  LDL.LU R19, [R1+0x27c] ;  /* 0x00027c0001137983 */ /* 0x000ee20000300800 */
[C---:B------:R-:W-:Y:S08]  /*3f9c0*/  HMMA.16816.F32 R4, R20.reuse, R26, R4 ;  /* 0x0000001a1404723c */ /* 0x040ff00000001804 */
[C---:B----4-:R-:W-:Y:S01]  /*3f9d0*/  HMMA.16816.F32 R12, R20.reuse, R10, R12 ;  /* 0x0000000a140c723c */ /* 0x050fe2000000180c */
[----:B---3--:R-:W-:Y:S01]  /*3f9e0*/  STL.64 [R1+0x4cd8], R18 ;  /* 0x004cd81201007387 */ /* 0x008fe20000100a00 */
[----:B--2---:R0:W-:Y:S03]  /*3f9f0*/  STL.64 [R1+0x4cd0], R16 ;  /* 0x004cd01001007387 */ /* 0x0041e60000100a00 */
[----:B0-----:R-:W2:Y:S01]  /*3fa00*/  LDL.LU R16, [R1+0x280] ;  /* 0x0002800001107983 */ /* 0x001ea20000300800 */
[----:B------:R-:W2:Y:S02]  /*3fa10*/  LDL.LU R17, [R1+0x284] ;  /* 0x0002840001117983 */ /* 0x000ea40000300800 */
[----:B------:R-:W3:Y:S02]  /*3fa20*/  LDL.LU R18, [R1+0x288] ;  /* 0x0002880001127983 */ /* 0x000ee40000300800 */
[----:B------:R-:W3:Y:S02]  /*3fa30*/  LDL.LU R19, [R1+0x28c] ;  /* 0x00028c0001137983 */ /* 0x000ee40000300800 */
[----:B------:R-:W-:Y:S01]  /*3fa40*/  IMAD.MOV.U32 R3, RZ, RZ, R27 ;  /* 0x000000ffff037224 */ /* 0x000fe200078e001b */
[----:B---3--:R0:W-:Y:S01]  /*3fa50*/  STL.64 [R1+0x4ce8], R18 ;  /* 0x004ce81201007387 */ /* 0x0081e20000100a00 */
[----:B--2---:R-:W-:Y:S03]  /*3fa60*/  STL.64 [R1+0x4ce0], R16 ;  /* 0x004ce01001007387 */ /* 0x004fe60000100a00 */
[----:B0-----:R-:W2:Y:S01]  /*3fa70*/  LDL.64 R18, [R1+0x8] ;  /* 0x0000080001127983 */ /* 0x001ea20000100a00 */
[----:B------:R0:W-:Y:S02]  /*3fa80*/  STL.64 [R1+0x960], R4 ;  /* 0x0009600401007387 */ /* 0x0001e40000100a00 */
[----:B------:R1:W-:Y:S02]  /*3fa90*/  STL.64 [R1+0x968], R6 ;  /* 0x0009680601007387 */ /* 0x0003e40000100a00 */
[----:B0-----:R-:W-:Y:S01]  /*3faa0*/  IMAD.MOV.U32 R4, RZ, RZ, R26 ;  /* 0x000000ffff047224 */ /* 0x001fe200078e001a */
[----:B-1----:R-:W3:Y:S01]  /*3fab0*/  LDL.LU.64 R6, [R1+0x4d18] ;  /* 0x004d180001067983 */ /* 0x002ee20000300a00 */
[----:B------:R-:W4:Y:S02]  /*3fac0*/  LDL.LU.64 R24, [R1+0x4d10] ;  /* 0x004d100001187983 */ /* 0x000f240000300a00 */
[----:B------:R-:W2:Y:S02]  /*3fad0*/  LDL.64 R26, [R1+0x158] ;  /* 0x00015800011a7983 */ /* 0x000ea40000100a00 */
[----:B------:R0:W-:Y:S02]  /*3fae0*/  STL [R1+0x4c18], R3 ;  /* 0x004c180301007387 */ /* 0x0001e40000100800 */
[----:B------:R-:W-:Y:S01]  /*3faf0*/  IMAD.MOV.U32 R5, RZ, RZ, R11 ;  /* 0x000000ffff057224 */ /* 0x000fe200078e000b */
[----:B0-----:R-:W2:Y:S01]  /*3fb00*/  LDL R3, [R1+0x1730] ;  /* 0x0017300001037983 */ /* 0x001ea20000100800 */
[----:B------:R-:W-:Y:S02]  /*3fb10*/  STL [R1+0x4c14], R4 ;  /* 0x004c140401007387 */ /* 0x000fe40000100800 */
[----:B------:R0:W-:Y:S02]  /*3fb20*/  STL.64 [R1+0x950], R12 ;  /* 0x0009500c01007387 */ /* 0x0001e40000100a00 */
[----:B------:R1:W-:Y:S02]  /*3fb30*/  STL.64 [R1+0x958], R14 ;  /* 0x0009580e01007387 */ /* 0x0003e40000100a00 */
[----:B0-----:R-:W-:Y:S01]  /*3fb40*/  IMAD.MOV.U32 R12, RZ, RZ, R10 ;  /* 0x000000ffff0c7224 */ /* 0x001fe200078e000a */
[----:B-1----:R-:W2:Y:S01]  /*3fb50*/  LDL.LU.64 R14, [R1+0x4d08] ;  /* 0x004d0800010e7983 */ /* 0x002ea20000300a00 */
        /* <DEDUP_REMOVED lines=12> */
[----:B------:R-:W2:Y:S02]  /*3fc20*/  LDL.LU.64 R18, [R1+0x4ce8] ;  /* 0x004ce80001127983 */ /* 0x000ea40000300a00 */
        /* <DEDUP_REMOVED lines=8> */
[----:B------:R0:W-:Y:S02]  /*3fcb0*/  STL.64 [R1+0x4bb8], R14 ;  /* 0x004bb80e01007387 */ /* 0x0001e40000100a00 */
[----:B------:R-:W3:Y:S01]  /*3fcc0*/  LDL.LU R12, [R1+0x590] ;  /* 0x00059000010c7983 */ /* 0x000ee20000300800 */
[----:B------:R-:W3:Y:S04]  /*3fcd0*/  LDL.LU R13, [R1+0x594] ;  /* 0x00059400010d7983 */ /* 0x000ee80000300800 */
        /* <DEDUP_REMOVED lines=8> */
[----:B------:R-:W3:Y:S02]  /*3fd60*/  LDL.LU.64 R16, [R1+0x4cc0] ;  /* 0x004cc00001107983 */ /* 0x000ee40000300a00 */
[----:B------:R-:W-:Y:S02]  /*3fd70*/  STL.64 [R1+0x4bb0], R10 ;  /* 0x004bb00a01007387 */ /* 0x000fe40000100a00 */
[----:B------:R0:W-:Y:S02]  /*3fd80*/  STL.64 [R1+0x4cb0], R8 ;  /* 0x004cb00801007387 */ /* 0x0001e40000100a00 */
[----:B0-----:R-:W2:Y:S01]  /*3fd90*/  LDL.LU R8, [R1+0x250] ;  /* 0x0002500001087983 */ /* 0x001ea20000300800 */
[----:B------:R-:W2:Y:S02]  /*3fda0*/  LDL.LU R9, [R1+0x254] ;  /* 0x0002540001097983 */ /* 0x000ea40000300800 */
[----:B------:R-:W2:Y:S02]  /*3fdb0*/  LDL.LU R10, [R1+0x258] ;  /* 0x00025800010a7983 */ /* 0x000ea40000300800 */
[----:B------:R-:W2:Y:S01]  /*3fdc0*/  LDL.LU R11, [R1+0x25c] ;  /* 0x00025c00010b7983 */ /* 0x000ea20000300800 */
[C---:B---3--:R-:W-:Y:S11]  /*3fdd0*/  HMMA.16816.F32 R16, R20.reuse, R6, R16 ;  /* 0x000000061410723c */ /* 0x048ff60000001810 */
[----:B------:R-:W-:Y:S11]  /*3fde0*/  @!UPT UIADD3 URZ, URZ, URZ, URZ ;  /* 0x0000003f3f3ff290 */ /* 0x000ff6000fffe03f */
[----:B------:R-:W-:Y:S01]  /*3fdf0*/  @!UPT UIADD3 URZ, URZ, URZ, URZ ;  /* 0x0000003f3f3ff290 */ /* 0x000fe2000fffe03f */
[----:B------:R-:W-:Y:S01]  /*3fe00*/  STL.64 [R1+0x910], R16 ;  /* 0x0009101001007387 */ /* 0x000fe20000100a00 */
[----:B------:R0:W-:Y:S03]  /*3fe10*/  STL.64 [R1+0x918], R18 ;  /* 0x0009181201007387 */ /* 0x0001e60000100a00 */
[----:B0-----:R-:W2:Y:S01]  /*3fe20*/  LDL.LU.64 R18, [R1+0x4cb8] ;  /* 0x004cb80001127983 */ /* 0x001ea20000300a00 */
[----:B------:R2:W-:Y:S02]  /*3fe30*/  STL.64 [R1+0x4ba8], R6 ;  /* 0x004ba80601007387 */ /* 0x0005e40000100a00 */
[----:B--2---:R-:W-:Y:S01]  /*3fe40*/  HMMA.16816.F32 R4, R20, R18, R8 ;  /* 0x000000121404723c */ /* 0x004fe20000001808 */
[----:B------:R-:W-:Y:S02]  /*3fe50*/  IMAD.MOV.U32 R2, RZ, RZ, R18 ;  /* 0x000000ffff027224 */ /* 0x000fe400078e0012 */
[----:B------:R-:W-:-:S02]  /*3fe60*/  IMAD.MOV.U32 R0, RZ, RZ, R19 ;  /* 0x000000ffff007224 */ /* 0x000fc400078e0013 */
[----:B------:R-:W0:Y:S11]  /*3fe70*/  LDSM.16.MT88.4 R16, [R3+0x4300] ;  /* 0x004300000310783b */ /* 0x000e360000004200 */
[----:B------:R-:W-:Y:S07]  /*3fe80*/  @!UPT UIADD3 URZ, URZ, URZ, URZ ;  /* 0x0000003f3f3ff290 */ /* 0x000fee000fffe03f */
[----:B------:R-:W-:Y:S01]  /*3fe90*/  STL.64 [R1+0x900], R4 ;  /* 0x0009000401007387 */ /* 0x000fe20000100a00 */
[----:B------:R-:W-:Y:S03]  /*3fea0*/  STL.64 [R1+0x908], R6 ;  /* 0x0009080601007387 */ /* 0x000fe60000100a00 */
[----:B0-----:R4:W-:Y:S01]  /*3feb0*/  STL.64 [R1+0x4ad8], R18 ;  /* 0x004ad81201007387 */ /* 0x0019e20000100a00 */
[----:B------:R-:W-:Y:S02]  /*3fec0*/  STL.64 [R1+0x4ad0], R16 ;  /* 0x004ad01001007387 */ /* 0x000fe40000100a00 */
[----:B----4-:R-:W-:Y:S02]  /*3fed0*/  IMAD.MOV.U32 R18, RZ, RZ, R25 ;  /* 0x000000ffff127224 */ /* 0x010fe400078e0019 */
[----:B------:R-:W-:-:S05]  /*3fee0*/  IMAD.MOV.U32 R19, RZ, RZ, R24 ;  /* 0x000000ffff137224 */ /* 0x000fca00078e0018 */
[----:B------:R0:W-:Y:S04]  /*3fef0*/  STL.64 [R1+0x4c38], R18 ;  /* 0x004c381201007387 */ /* 0x0001e80000100a00 */
[----:B0-----:R-:W2:Y:S04]  /*3ff00*/  LDL.64 R18, [R1+0xe8] ;  /* 0x0000e80001127983 */ /* 0x001ea80000100a00 */
[----:B--2---:R0:W-:Y:S04]  /*3ff10*/  STL.64 [R1+0x4c50], R18 ;  /* 0x004c501201007387 */ /* 0x0041e80000100a00 */
[----:B0-----:R-:W2:Y:S01]  /*3ff20*/  LDL.64 R18, [R1+0xf8] ;  /* 0x0000f80001127983 */ /* 0x001ea20000100a00 */
[----:B------:R-:W-:Y:S03]  /*3ff30*/  HMMA.16816.F32 R8, R20, R26, R12 ;  /* 0x0000001a1408723c */ /* 0x000fe6000000180c */
[----:B--2---:R0:W-:Y:S04]  /*3ff40*/  STL.64 [R1+0x4c60], R18 ;  /* 0x004c601201007387 */ /* 0x0041e80000100a00 */
[----:B0-----:R-:W2:Y:S01]  /*3ff50*/  LDL.64 R18, [R1+0x108] ;  /* 0x0001080001127983 */ /* 0x001ea20000100a00 */
[----:B------:R-:W-:-:S02]  /*3ff60*/  IMAD.MOV.U32 R7, RZ, RZ, R26 ;  /* 0x000000ffff077224 */ /* 0x000fc400078e001a */
[----:B------:R-:W-:Y:S01]  /*3ff70*/  IMAD.MOV.U32 R6, RZ, RZ, R27 ;  /* 0x000000ffff067224 */ /* 0x000fe200078e001b */
[----:B--2---:R-:W-:Y:S11]  /*3ff80*/  STL.64 [R1+0x4c78], R18 ;  /* 0x004c781201007387 */ /* 0x004ff60000100a00 */
[----:B------:R-:W-:Y:S01]  /*3ff90*/  @!UPT UIADD3 URZ, URZ, URZ, URZ ;  /* 0x0000003f3f3ff290 */ /* 0x000fe2000fffe03f */
[----:B------:R0:W-:Y:S02]  /*3ffa0*/  STL.64 [R1+0x8f0], R8 ;  /* 0x0008f00801007387 */ /* 0x0001e40000100a00 */
[----:B------:R1:W-:Y:S01]  /*3ffb0*/  STL.64 [R1+0x8f8], R10 ;  /* 0x0008f80a01007387 */ /* 0x0003e20000100a00 */
[----:B0-----:R-:W2:Y:S01]  /*3ffc0*/  LDL.LU R8, [R1+0x580] ;  /* 0x0005800001087983 */ /* 0x001ea20000300800 */
[----:B------:R-:W2:Y:S02]  /*3ffd0*/  LDL.LU R9, [R1+0x584] ;  /* 0x0005840001097983 */ /* 0x000ea40000300800 */
[----:B-1----:R-:W2:Y:S02]  /*3ffe0*/  LDL.LU R10, [R1+0x588] ;  /* 0x00058800010a7983 */ /* 0x002ea40000300800 */
[----:B------:R-:W2:Y:S01]  /*3fff0*/  LDL.LU R11, [R1+0x58c] ;  /* 0x00058c00010b7983 */ /* 0x000ea20000300800 */
[----:B------:R-:W3:Y:S01]  /*40000*/  LDL.LU R24, [R1+0x550] ;  /* 0x0005500001187983 */ /* 0x000ee20000300800 */
[----:B------:R-:W3:Y:S02]  /*40010*/  LDL.LU R25, [R1+0x554] ;  /* 0x0005540001197983 */ /* 0x000ee40000300800 */
[----:B------:R-:W4:Y:S02]  /*40020*/  LDL.LU R26, [R1+0x558] ;  /* 0x00055800011a7983 */ /* 0x000f240000300800 */
[----:B------:R-:W4:Y:S01]  /*40030*/  LDL.LU R27, [R1+0x55c] ;  /* 0x00055c00011b7983 */ /* 0x000f220000300800 */
[----:B------:R-:W2:Y:S01]  /*40040*/  LDL.LU R12, [R1+0x570] ;  /* 0x00057000010c7983 */ /* 0x000ea20000300800 */
[----:B------:R-:W2:Y:S02]  /*40050*/  LDL.LU R13, [R1+0x574] ;  /* 0x00057400010d7983 */ /* 0x000ea40000300800 */
[----:B------:R-:W2:Y:S02]  /*40060*/  LDL.LU R14, [R1+0x578] ;  /* 0x00057800010e7983 */ /* 0x000ea40000300800 */
[----:B------:R-:W2:Y:S02]  /*40070*/  LDL.LU R15, [R1+0x57c] ;  /* 0x00057c00010f7983 */ /* 0x000ea40000300800 */
[----:B--2---:R0:W-:Y:S01]  /*40080*/  STL.64 [R1+0x4ca8], R14 ;  /* 0x004ca80e01007387 */ /* 0x0041e20000100a00 */
[----:B------:R-:W-:Y:S03]  /*40090*/  STL.64 [R1+0x4ca0], R12 ;  /* 0x004ca00c01007387 */ /* 0x000fe60000100a00 */
[----:B0-----:R-:W2:Y:S01]  /*400a0*/  LDL.64 R14, [R1+0x148] ;  /* 0x00014800010e7983 */ /* 0x001ea20000100a00 */
[----:B----4-:R0:W-:Y:S02]  /*400b0*/  STL.64 [R1+0x4c88], R26 ;  /* 0x004c881a01007387 */ /* 0x0101e40000100a00 */
[----:B---3--:R-:W-:Y:S01]  /*400c0*/  STL.64 [R1+0x4c80], R24 ;  /* 0x004c801801007387 */ /* 0x008fe20000100a00 */
[----:B0-----:R-:W3:Y:S04]  /*400d0*/  LDL.64 R26, [R1+0x128] ;  /* 0x00012800011a7983 */ /* 0x001ee80000100a00 */
[----:B---3--:R0:W-:Y:S01]  /*400e0*/  STL.64 [R1+0x4c98], R26 ;  /* 0x004c981a01007387 */ /* 0x0081e20000100a00 */
[----:B------:R-:W3:Y:S03]  /*400f0*/  LDL.64 R18, [R1+0x118] ;  /* 0x0001180001127983 */ /* 0x000ee60000100a00 */
[----:B0-----:R-:W4:Y:S04]  /*40100*/  LDL.64 R26, [R1+0x138] ;  /* 0x00013800011a7983 */ /* 0x001f280000100a00 */
[----:B---3--:R0:W-:Y:S01]  /*40110*/  STL.64 [R1+0x4c90], R18 ;  /* 0x004c901201007387 */ /* 0x0081e20000100a00 */
[----:B------:R-:W3:Y:S02]  /*40120*/  LDL.LU R16, [R1+0x560] ;  /* 0x0005600001107983 */ /* 0x000ee40000300800 */
[----:B------:R-:W3:Y:S01]  /*40130*/  LDL.LU R17, [R1+0x564] ;  /* 0x0005640001117983 */ /* 0x000ee20000300800 */
[----:B0-----:R-:W3:Y:S01]  /*40140*/  LDL.LU R18, [R1+0x568] ;  /* 0x0005680001127983 */ /* 0x001ee20000300800 */
[----:B------:R-:W3:Y:S02]  /*40150*/  LDL.LU R19, [R1+0x56c] ;  /* 0x00056c0001137983 */ /* 0x000ee40000300800 */
[----:B------:R0:W-:Y:S02]  /*40160*/  STL.64 [R1+0x4c58], R6 ;  /* 0x004c580601007387 */ /* 0x0001e40000100a00 */
[----:B------:R-:W3:Y:S01]  /*40170*/  LDL.LU R4, [R1+0x530] ;  /* 0x0005300001047983 */ /* 0x000ee20000300800 */
[----:B------:R-:W3:Y:S04]  /*40180*/  LDL.LU R5, [R1+0x534] ;  /* 0x0005340001057983 */ /* 0x000ee80000300800 */
[----:B0-----:R-:W3:Y:S01]  /*40190*/  LDL.LU R6, [R1+0x538] ;  /* 0x0005380001067983 */ /* 0x001ee20000300800 */
[----:B------:R-:W3:Y:S01]  /*401a0*/  LDL.LU R7, [R1+0x53c] ;  /* 0x00053c0001077983 */ /* 0x000ee20000300800 */
[C---:B--2---:R-:W-:Y:S02]  /*401b0*/  HMMA.16816.F32 R8, R20.reuse, R14, R8 ;  /* 0x0000000e1408723c */ /* 0x044fe40000001808 */
[----:B---3--:R-:W-:Y:S01]  /*401c0*/  STL.64 [R1+0x4c70], R6 ;  /* 0x004c700601007387 */ /* 0x008fe20000100a00 */
[----:B------:R0:W-:Y:S03]  /*401d0*/  STL.64 [R1+0x4c68], R4 ;  /* 0x004c680401007387 */ /* 0x0001e60000100a00 */
[----:B0-----:R-:W2:Y:S01]  /*401e0*/  LDL.LU R4, [R1+0x540] ;  /* 0x0005400001047983 */ /* 0x001ea20000300800 */
[----:B------:R-:W2:Y:S02]  /*401f0*/  LDL.LU R5, [R1+0x544] ;  /* 0x0005440001057983 */ /* 0x000ea40000300800 */
[----:B------:R-:W2:Y:S02]  /*40200*/  LDL.LU R6, [R1+0x548] ;  /* 0x0005480001067983 */ /* 0x000ea40000300800 */
[----:B------:R-:W2:Y:S11]  /*40210*/  LDL.LU R7, [R1+0x54c] ;  /* 0x00054c0001077983 */ /* 0x000eb60000300800 */
        /* <DEDUP_REMOVED lines=8> */
[----:B------:R-:W-:Y:S01]  /*402a0*/  STL.64 [R1+0x4c30], R10 ;  /* 0x004c300a01007387 */ /* 0x000fe20000100a00 */
[----:B---3--:R0:W-:Y:S04]  /*402b0*/  STL.64 [R1+0x4c28], R8 ;  /* 0x004c280801007387 */ /* 0x0081e80000100a00 */
[----:B0-----:R-:W3:Y:S01]  /*402c0*/  LDL.LU R8, [R1+0x240] ;  /* 0x0002400001087983 */ /* 0x001ee20000300800 */
[----:B------:R-:W3:Y:S02]  /*402d0*/  LDL.LU R9, [R1+0x244] ;  /* 0x0002440001097983 */ /* 0x000ee40000300800 */
[----:B------:R-:W2:Y:S02]  /*402e0*/  LDL.LU R10, [R1+0x248] ;  /* 0x00024800010a7983 */ /* 0x000ea40000300800 */
[----:B------:R-:W2:Y:S01]  /*402f0*/  LDL.LU R11, [R1+0x24c] ;  /* 0x00024c00010b7983 */ /* 0x000ea20000300800 */
[C---:B----4-:R-:W-:Y:S01]  /*40300*/  HMMA.16816.F32 R12, R20.reuse, R26, R12 ;  /* 0x0000001a140c723c */ /* 0x050fe2000000180c */
[----:B--2---:R-:W-:Y:S01]  /*40310*/  STL.64 [R1+0x4c48], R10 ;  /* 0x004c480a01007387 */ /* 0x004fe20000100a00 */
[----:B---3--:R0:W-:Y:S03]  /*40320*/  STL.64 [R1+0x4c40], R8 ;  /* 0x004c400801007387 */ /* 0x0081e60000100a00 */
[----:B0-----:R-:W2:Y:S01]  /*40330*/  LDL.LU R8, [R1+0x520] ;  /* 0x0005200001087983 */ /* 0x001ea20000300800 */
[----:B------:R-:W2:Y:S02]  /*40340*/  LDL.LU R9, [R1+0x524] ;  /* 0x0005240001097983 */ /* 0x000ea40000300800 */
[----:B------:R-:W2:Y:S02]  /*40350*/  LDL.LU R10, [R1+0x528] ;  /* 0x00052800010a7983 */ /* 0x000ea40000300800 */
[----:B------:R-:W2:Y:S11]  /*40360*/  LDL.LU R11, [R1+0x52c] ;  /* 0x00052c00010b7983 */ /* 0x000eb60000300800 */
[----:B------:R-:W-:Y:S02]  /*40370*/  @!UPT UIADD3 URZ, URZ, URZ, URZ ;  /* 0x0000003f3f3ff290 */ /* 0x000fe4000fffe03f */
[----:B------:R0:W-:Y:S01]  /*40380*/  STL.64 [R1+0x8d0], R12 ;  /* 0x0008d00c01007387 */ /* 0x0001e20000100a00 */
[----:B------:R1:W-:Y:S02]  /*40390*/  STL.64 [R1+0x8d8], R14 ;  /* 0x0008d80e01007387 */ /* 0x0003e40000100a00 */
[----:B0-----:R-:W-:Y:S02]  /*403a0*/  IMAD.MOV.U32 R13, RZ, RZ, R27 ;  /* 0x000000ffff0d7224 */ /* 0x001fe400078e001b */
[----:B-1----:R-:W-:Y:S02]  /*403b0*/  IMAD.MOV.U32 R14, RZ, RZ, R26 ;  /* 0x000000ffff0e7224 */ /* 0x002fe400078e001a */
        /* <DEDUP_REMOVED lines=11> */
[----:B------:R-:W-:Y:S11]  /*40470*/  IMAD.MOV.U32 R28, RZ, RZ, R19 ;  /* 0x000000ffff1c7224 */ /* 0x000ff600078e0013 */
[----:B------:R-:W-:Y:S11]  /*40480*/  @!UPT UIADD3 URZ, URZ, URZ, URZ ;  /* 0x0000003f3f3ff290 */ /* 0x000ff6000fffe03f */
[----:B------:R-:W-:Y:S01]  /*40490*/  STL.64 [R1+0x8b0], R24 ;  /* 0x0008b01801007387 */ /* 0x000fe20000100a00 */
[----:B------:R0:W-:Y:S02]  /*404a0*/  STL.64 [R1+0x8b8], R26 ;  /* 0x0008b81a01007387 */ /* 0x0001e40000100a00 */
[----:B0-----:R-:W-:Y:S02]  /*404b0*/  IMAD.MOV.U32 R27, RZ, RZ, R18 ;  /* 0x000000ffff1b7224 */ /* 0x001fe400078e0012 */
[----:B------:R-:W3:Y:S02]  /*404c0*/  LDL.LU.64 R18, [R1+0x4c78] ;  /* 0x004c780001127983 */ /* 0x000ee40000300a00 */
        /* <DEDUP_REMOVED lines=29> */
[----:B------:R-:W2:Y:S11]  /*406a0*/  LDL.LU R16, [R1+0x230] ;  /* 0x0002300001107983 */ /* 0x000eb60000300800 */
[----:B------:R-:W-:Y:S08]  /*406b0*/  @!UPT UIADD3 URZ, URZ, URZ, URZ ;  /* 0x0000003f3f3ff290 */ /* 0x000ff0000fffe03f */
[----:B------:R-:W-:Y:S01]  /*406c0*/  STL.64 [R1+0x870], R20 ;  /* 0x0008701401007387 */ /* 0x000fe20000100a00 */
[----:B------:R-:W-:Y:S02]  /*406d0*/  STL.64 [R1+0x878], R22 ;  /* 0x0008781601007387 */ /* 0x000fe40000100a00 */
[----:B------:R-:W2:Y:S02]  /*406e0*/  LDL.LU R17, [R1+0x234] ;  /* 0x0002340001117983 */ /* 0x000ea40000300800 */
[----:B------:R-:W2:Y:S01]  /*406f0*/  LDL.LU R18, [R1+0x238] ;  /* 0x0002380001127983 */ /* 0x000ea20000300800 */
[----:B------:R-:W2:Y:S04]  /*40700*/  LDL.LU R19, [R1+0x23c] ;  /* 0x00023c0001137983 */ /* 0x000ea80000300800 */
[----:B------:R-:W0:Y:S04]  /*40710*/  LDSM.16.MT88.4 R20, [R3+0x4380] ;  /* 0x004380000314783b */ /* 0x000e280000004200 */
[----:B--2---:R1:W-:Y:S01]  /*40720*/  STL.64 [R1+0x4ae8], R18 ;  /* 0x004ae81201007387 */ /* 0x0043e20000100a00 */
[----:B------:R-:W-:Y:S02]  /*40730*/  STL.64 [R1+0x4ae0], R16 ;  /* 0x004ae01001007387 */ /* 0x000fe40000100a00 */
[----:B-1----:R-:W-:-:S02]  /*40740*/  IMAD.MOV.U32 R18, RZ, RZ, R5 ;  /* 0x000000ffff127224 */ /* 0x002fc400078e0005 */
[----:B------:R-:W-:Y:S01]  /*40750*/  IMAD.MOV.U32 R19, RZ, RZ, R12 ;  /* 0x000000ffff137224 */ /* 0x000fe200078e000c */
[----:B------:R-:W2:Y:S01]  /*40760*/  LDL.LU R5, [R1+0x4c20] ;  /* 0x004c200001057983 */ /* 0x000ea20000300800 */
[----:B------:R-:W2:Y:S03]  /*40770*/  LDL.LU R12, [R1+0x4c1c] ;  /* 0x004c1c00010c7983 */ /* 0x000ea60000300800 */
[----:B------:R1:W-:Y:S01]  /*40780*/  STL.64 [R1+0x4af8], R18 ;  /* 0x004af81201007387 */ /* 0x0003e20000100a00 */
[----:B------:R-:W2:Y:S02]  /*40790*/  LDL.LU R3, [R1+0x4c18] ;  /* 0x004c180001037983 */ /* 0x000ea40000300800 */
[----:B-1----:R-:W-:Y:S02]  /*407a0*/  IMAD.MOV.U32 R18, RZ, RZ, R4 ;  /* 0x000000ffff127224 */ /* 0x002fe400078e0004 */
[----:B------:R-:W-:Y:S01]  /*407b0*/  IMAD.MOV.U32 R19, RZ, RZ, R24 ;  /* 0x000000ffff137224 */ /* 0x000fe200078e0018 */
[----:B------:R-:W2:Y:S01]  /*407c0*/  LDL.LU R4, [R1+0x4c14] ;  /* 0x004c140001047983 */ /* 0x000ea20000300800 */
[----:B------:R-:W2:Y:S03]  /*407d0*/  LDL.LU R24, [R1+0x4c10] ;  /* 0x004c100001187983 */ /* 0x000ea60000300800 */
[----:B------:R1:W-:Y:S02]  /*407e0*/  STL.64 [R1+0x4b10], R18 ;  /* 0x004b101201007387 */ /* 0x0003e40000100a00 */
[----:B-1----:R-:W-:-:S02]  /*407f0*/  IMAD.MOV.U32 R18, RZ, RZ, R25 ;  /* 0x000000ffff127224 */ /* 0x002fc400078e0019 */
[----:B------:R-:W-:Y:S01]  /*40800*/  IMAD.MOV.U32 R19, RZ, RZ, R26 ;  /* 0x000000ffff137224 */ /* 0x000fe200078e001a */
[----:B------:R-:W2:Y:S01]  /*40810*/  LDL.LU R25, [R1+0x4c0c] ;  /* 0x004c0c0001197983 */ /* 0x000ea20000300800 */
[----:B------:R-:W2:Y:S03]  /*40820*/  LDL.LU R26, [R1+0x4c08] ;  /* 0x004c0800011a7983 */ /* 0x000ea60000300800 */
[----:B------:R-:W-:Y:S01]  /*40830*/  STL.64 [R1+0x4b28], R18 ;  /* 0x004b281201007387 */ /* 0x000fe20000100a00 */
[----:B0-----:R0:W-:Y:S02]  /*40840*/  STL.64 [R1+0x49f0], R22 ;  /* 0x0049f01601007387 */ /* 0x0011e40000100a00 */
[----:B------:R1:W-:Y:S01]  /*40850*/  STL.64 [R1+0x49e8], R20 ;  /* 0x0049e81401007387 */ /* 0x0003e20000100a00 */
[----:B0-----:R-:W2:Y:S01]  /*40860*/  LDL.LU.64 R22, [R1+0xd8] ;  /* 0x0000d80001167983 */ /* 0x001ea20000300a00 */
[----:B------:R-:W-:-:S02]  /*40870*/  IMAD.MOV.U32 R18, RZ, RZ, R27 ;  /* 0x000000ffff127224 */ /* 0x000fc400078e001b */
[----:B------:R-:W-:Y:S01]  /*40880*/  IMAD.MOV.U32 R19, RZ, RZ, R28 ;  /* 0x000000ffff137224 */ /* 0x000fe200078e001c */
[----:B--2---:R0:W-:Y:S01]  /*40890*/  STL.64 [R1+0x4af0], R22 ;  /* 0x004af01601007387 */ /* 0x0041e20000100a00 */
[----:B-1----:R-:W2:Y:S02]  /*408a0*/  LDL.LU R20, [R1+0x430] ;  /* 0x0004300001147983 */ /* 0x002ea40000300800 */
[----:B------:R-:W2:Y:S01]  /*408b0*/  LDL.LU R21, [R1+0x434] ;  /* 0x0004340001157983 */ /* 0x000ea20000300800 */
[----:B0-----:R-:W2:Y:S01]  /*408c0*/  LDL.LU R22, [R1+0x438] ;  /* 0x0004380001167983 */ /* 0x001ea20000300800 */
[----:B------:R-:W2:Y:S02]  /*408d0*/  LDL.LU R23, [R1+0x43c] ;  /* 0x00043c0001177983 */ /* 0x000ea40000300800 */
[----:B------:R-:W3:Y:S02]  /*408e0*/  LDL.LU R27, [R1+0x4c04] ;  /* 0x004c0400011b7983 */ /* 0x000ee40000300800 */
[----:B------:R-:W3:Y:S01]  /*408f0*/  LDL.LU R28, [R1+0x4c00] ;  /* 0x004c0000011c7983 */ /* 0x000ee20000300800 */
        /* <DEDUP_REMOVED lines=129> */
[----:B0-----:R-:W4:Y:S02]  /*41110*/  LDL.LU.64 R6, [R1+0x4ba8] ;  /* 0x004ba80001067983 */ /* 0x001f240000300a00 */
[----:B----4-:R-:W-:Y:S11]  /*41120*/  HMMA.16816.F32 R12, R24, R6, R12 ;  /* 0x00000006180c723c */ /* 0x010ff6000000180c */
[----:B------:R-:W-:Y:S11]  /*41130*/  @!UPT UIADD3 URZ, URZ, URZ, URZ ;  /* 0x0000003f3f3ff290 */ /* 0x000ff6000fffe03f */
[----:B------:R-:W-:Y:S01]  /*41140*/  @!UPT UIADD3 URZ, URZ, URZ, URZ ;  /* 0x0000003f3f3ff290 */ /* 0x000fe2000fffe03f */
[----:B------:R-:W-:Y:S01]  /*41150*/  STL.64 [R1+0x810], R12 ;  /* 0x0008100c01007387 */ /* 0x000fe20000100a00 */
[----:B------:R0:W-:Y:S03]  /*41160*/  STL.64 [R1+0x818], R14 ;  /* 0x0008180e01007387 */ /* 0x0001e60000100a00 */
[----:B0-----:R-:W3:Y:S04]  /*41170*/  LDL.LU.64 R14, [R1+0x8] ;  /* 0x00000800010e7983 */ /* 0x001ee80000300a00 */
[----:B---3--:R0:W-:Y:S01]  /*41180*/  STL.64 [R1+0x4ac0], R14 ;  /* 0x004ac00e01007387 */ /* 0x0081e20000100a00 */
[----:B------:R1:W-:Y:S02]  /*41190*/  STL.64 [R1+0x4aa0], R6 ;  /* 0x004aa00601007387 */ /* 0x0003e40000100a00 */
[----:B------:R-:W3:Y:S02]  /*411a0*/  LDL.LU R4, [R1+0x220] ;  /* 0x0002200001047983 */ /* 0x000ee40000300800 */
[----:B------:R-:W3:Y:S02]  /*411b0*/  LDL.LU R5, [R1+0x224] ;  /* 0x0002240001057983 */ /* 0x000ee40000300800 */
[----:B0-----:R-:W-:-:S02]  /*411c0*/  IMAD.MOV.U32 R14, RZ, RZ, R2 ;  /* 0x000000ffff0e7224 */ /* 0x001fc400078e0002 */
[----:B------:R-:W-:Y:S01]  /*411d0*/  IMAD.MOV.U32 R15, RZ, RZ, R0 ;  /* 0x000000ffff0f7224 */ /* 0x000fe200078e0000 */
[----:B-1----:R-:W3:Y:S01]  /*411e0*/  LDL.LU R6, [R1+0x228] ;  /* 0x0002280001067983 */ /* 0x002ee20000300800 */
[----:B------:R-:W3:Y:S05]  /*411f0*/  LDL.LU R7, [R1+0x22c] ;  /* 0x00022c0001077983 */ /* 0x000eea0000300800 */
[C---:B------:R-:W-:Y:S01]  /*41200*/  HMMA.16816.F32 R12, R24.reuse, R14, R16 ;  /* 0x0000000e180c723c */ /* 0x040fe20000001810 */
[----:B------:R-:W2:Y:S11]  /*41210*/  LDL.LU.64 R18, [R1+0x4ba0] ;  /* 0x004ba00001127983 */ /* 0x000eb60000300a00 */
[----:B------:R-:W-:Y:S11]  /*41220*/  @!UPT UIADD3 URZ, URZ, URZ, URZ ;  /* 0x0000003f3f3ff290 */ /* 0x000ff6000fffe03f */
[----:B------:R-:W-:Y:S01]  /*41230*/  STL.64 [R1+0x800], R12 ;  /* 0x0008000c01007387 */ /* 0x000fe20000100a00 */
[----:B------:R0:W-:Y:S03]  /*41240*/  STL.64 [R1+0x808], R14 ;  /* 0x0008080e01007387 */ /* 0x0001e60000100a00 */
[----:B0-----:R-:W4:Y:S01]  /*41250*/  LDL.LU.64 R14, [R1+0x18] ;  /* 0x00001800010e7983 */ /* 0x001f220000300a00 */
[C---:B--2---:R-:W-:Y:S03]  /*41260*/  HMMA.16816.F32 R16, R24.reuse, R18, R20 ;  /* 0x000000121810723c */ /* 0x044fe60000001814 */
[----:B----4-:R0:W-:Y:S04]  /*41270*/  STL.64 [R1+0x4ac8], R14 ;  /* 0x004ac80e01007387 */ /* 0x0101e80000100a00 */
[----:B0-----:R-:W2:Y:S01]  /*41280*/  LDL.LU.64 R14, [R1+0x28] ;  /* 0x00002800010e7983 */ /* 0x001ea20000300a00 */
[----:B------:R-:W4:Y:S02]  /*41290*/  LDL.LU.64 R22, [R1+0x4b98] ;  /* 0x004b980001167983 */ /* 0x000f240000300a00 */
[----:B------:R-:W4:Y:S11]  /*412a0*/  LDL.LU.64 R20, [R1+0x4b90] ;  /* 0x004b900001147983 */ /* 0x000f360000300a00 */
[----:B------:R-:W-:Y:S02]  /*412b0*/  @!UPT UIADD3 URZ, URZ, URZ, URZ ;  /* 0x0000003f3f3ff290 */ /* 0x000fe4000fffe03f */
        /* <DEDUP_REMOVED lines=46> */
[----:B------:R-:W4:Y:S11]  /*415a0*/  LDL.LU.64 R22, [R1+0x4af0] ;  /* 0x004af00001167983 */ /* 0x000f360000300a00 */
[----:B------:R-:W-:Y:S10]  /*415b0*/  @!UPT UIADD3 URZ, URZ, URZ, URZ ;  /* 0x0000003f3f3ff290 */ /* 0x000ff4000fffe03f */
[----:B------:R-:W-:Y:S01]  /*415c0*/  STL.64 [R1+0x780], R16 ;  /* 0x0007801001007387 */ /* 0x000fe20000100a00 */
[----:B------:R0:W-:Y:S03]  /*415d0*/  STL.64 [R1+0x788], R18 ;  /* 0x0007881201007387 */ /* 0x0001e60000100a00 */
[----:B0-----:R-:W4:Y:S01]  /*415e0*/  LDL.LU.64 R18, [R1+0x4ae8] ;  /* 0x004ae80001127983 */ /* 0x001f220000300a00 */
[----:B------:R-:W4:Y:S02]  /*415f0*/  LDL.LU.64 R16, [R1+0x4ae0] ;  /* 0x004ae00001107983 */ /* 0x000f240000300a00 */
[----:B----4-:R-:W-:Y:S01]  /*41600*/  HMMA.16816.F32 R24, R24, R22, R16 ;  /* 0x000000161818723c */ /* 0x010fe20000001810 */
[----:B------:R-:W3:Y:S01]  /*41610*/  LDL.LU.64 R18, [R1+0x4ad8] ;  /* 0x004ad80001127983 */ /* 0x000ee20000300a00 */
[----:B------:R-:W3:Y:S02]  /*41620*/  LDL.LU.64 R16, [R1+0x4ad0] ;  /* 0x004ad00001107983 */ /* 0x000ee40000300a00 */
[----:B--2---:R-:W-:-:S02]  /*41630*/  IMAD.MOV.U32 R8, RZ, RZ, R14 ;  /* 0x000000ffff087224 */ /* 0x004fc400078e000e */
[----:B------:R-:W-:Y:S11]  /*41640*/  IMAD.MOV.U32 R0, RZ, RZ, R15 ;  /* 0x000000ffff007224 */ /* 0x000ff600078e000f */
[----:B------:R-:W-:Y:S06]  /*41650*/  @!UPT UIADD3 URZ, URZ, URZ, URZ ;  /* 0x0000003f3f3ff290 */ /* 0x000fec000fffe03f */
[----:B------:R0:W-:Y:S01]  /*41660*/  STL.64 [R1+0x770], R24 ;  /* 0x0007701801007387 */ /* 0x0001e20000100a00 */
[----:B------:R1:W-:Y:S03]  /*41670*/  STL.64 [R1+0x778], R26 ;  /* 0x0007781a01007387 */ /* 0x0003e60000100a00 */
[----:B0-----:R-:W2:Y:S01]  /*41680*/  LDL.LU R24, [R1+0x200] ;  /* 0x0002000001187983 */ /* 0x001ea20000300800 */
[----:B------:R-:W2:Y:S02]  /*41690*/  LDL.LU R25, [R1+0x204] ;  /* 0x0002040001197983 */ /* 0x000ea40000300800 */
[----:B-1----:R-:W2:Y:S02]  /*416a0*/  LDL.LU R26, [R1+0x208] ;  /* 0x00020800011a7983 */ /* 0x002ea40000300800 */
[----:B------:R-:W2:Y:S01]  /*416b0*/  LDL.LU R27, [R1+0x20c] ;  /* 0x00020c00011b7983 */ /* 0x000ea20000300800 */
[----:B------:R0:W-:Y:S01]  /*416c0*/  STL.64 [R1+0x4a00], R22 ;  /* 0x004a001601007387 */ /* 0x0001e20000100a00 */
[----:B------:R-:W4:Y:S02]  /*416d0*/  LDL.LU R20, [R1+0x210] ;  /* 0x0002100001147983 */ /* 0x000f240000300800 */
[----:B------:R-:W4:Y:S01]  /*416e0*/  LDL.LU R21, [R1+0x214] ;  /* 0x0002140001157983 */ /* 0x000f220000300800 */
[----:B0-----:R-:W4:Y:S01]  /*416f0*/  LDL.LU R22, [R1+0x218] ;  /* 0x0002180001167983 */ /* 0x001f220000300800 */
[----:B------:R-:W-:Y:S01]  /*41700*/  IMAD.MOV.U32 R23, RZ, RZ, R28 ;  /* 0x000000ffff177224 */ /* 0x000fe200078e001c */
[C---:B---3--:R-:W-:Y:S02]  /*41710*/  HMMA.16816.F32 R4, R16.reuse, R14, R4 ;  /* 0x0000000e1004723c */ /* 0x048fe40000001804 */
[----:B------:R-:W4:Y:S11]  /*41720*/  LDL.LU.64 R14, [R1+0x4ac8] ;  /* 0x004ac800010e7983 */ /* 0x000f360000300a00 */
[----:B------:R-:W-:Y:S10]  /*41730*/  @!UPT UIADD3 URZ, URZ, URZ, URZ ;  /* 0x0000003f3f3ff290 */ /* 0x000ff4000fffe03f */
[----:B------:R0:W-:Y:S01]  /*41740*/  STL.64 [R1+0x760], R4 ;  /* 0x0007600401007387 */ /* 0x0001e20000100a00 */
[----:B------:R1:W-:Y:S02]  /*41750*/  STL [R1+0x768], R6 ;  /* 0x0007680601007387 */ /* 0x0003e40000100800 */
[----:B------:R-:W-:Y:S01]  /*41760*/  IMAD.MOV.U32 R28, RZ, RZ, R7 ;  /* 0x000000ffff1c7224 */ /* 0x000fe200078e0007 */
[----:B0-----:R-:W3:Y:S01]  /*41770*/  LDL.LU R4, [R1+0x1e0] ;  /* 0x0001e00001047983 */ /* 0x001ee20000300800 */
[----:B------:R-:W3:Y:S02]  /*41780*/  LDL.LU R5, [R1+0x1e4] ;  /* 0x0001e40001057983 */ /* 0x000ee40000300800 */
[----:B-1----:R-:W2:Y:S02]  /*41790*/  LDL.LU R6, [R1+0x1e8] ;  /* 0x0001e80001067983 */ /* 0x002ea40000300800 */
[----:B------:R-:W2:Y:S01]  /*417a0*/  LDL.LU R7, [R1+0x1ec] ;  /* 0x0001ec0001077983 */ /* 0x000ea20000300800 */
[----:B----4-:R-:W-:Y:S01]  /*417b0*/  HMMA.16816.F32 R20, R16, R14, R20 ;  /* 0x0000000e1014723c */ /* 0x010fe20000001814 */
[----:B------:R-:W-:Y:S01]  /*417c0*/  IMAD.MOV.U32 R9, RZ, RZ, R15 ;  /* 0x000000ffff097224 */ /* 0x000fe200078e000f */
[----:B--2---:R-:W-:Y:S01]  /*417d0*/  STL.64 [R1+0x4ab0], R6 ;  /* 0x004ab00601007387 */ /* 0x004fe20000100a00 */
[----:B---3--:R0:W-:Y:S03]  /*417e0*/  STL.64 [R1+0x4aa8], R4 ;  /* 0x004aa80401007387 */ /* 0x0081e60000100a00 */
[----:B0-----:R-:W2:Y:S01]  /*417f0*/  LDL.LU R4, [R1+0x1f0] ;  /* 0x0001f00001047983 */ /* 0x001ea20000300800 */
[----:B------:R-:W2:Y:S02]  /*41800*/  LDL.LU R5, [R1+0x1f4] ;  /* 0x0001f40001057983 */ /* 0x000ea40000300800 */
[----:B------:R-:W2:Y:S02]  /*41810*/  LDL.LU R6, [R1+0x1f8] ;  /* 0x0001f80001067983 */ /* 0x000ea40000300800 */
[----:B------:R-:W2:Y:S01]  /*41820*/  LDL.LU R7, [R1+0x1fc] ;  /* 0x0001fc0001077983 */ /* 0x000ea20000300800 */
[----:B------:R-:W-:Y:S01]  /*41830*/  STL [R1+0x4a48], R8 ;  /* 0x004a480801007387 */ /* 0x000fe20000100800 */
[----:B------:R-:W-:Y:S10]  /*41840*/  STL [R1+0x3980], R28 ;  /* 0x0039801c01007387 */ /* 0x000ff40000100800 */
[----:B------:R0:W-:Y:S02]  /*41850*/  STL.64 [R1+0x750], R20 ;  /* 0x0007501401007387 */ /* 0x0001e40000100a00 */
[----:B------:R-:W-:Y:S02]  /*41860*/  STL.64 [R1+0x758], R22 ;  /* 0x0007581601007387 */ /* 0x000fe40000100a00 */
[----:B0-----:R-:W-:-:S02]  /*41870*/  IMAD.MOV.U32 R20, RZ, RZ, R14 ;  /* 0x000000ffff147224 */ /* 0x001fc400078e000e */
[----:B------:R-:W3:Y:S02]  /*41880*/  LDL.LU.64 R14, [R1+0x4ac0] ;  /* 0x004ac000010e7983 */ /* 0x000ee40000300a00 */
[----:B---3--:R-:W-:Y:S01]  /*41890*/  HMMA.16816.F32 R24, R16, R14, R24 ;  /* 0x0000000e1018723c */ /* 0x008fe20000001818 */
[----:B------:R-:W-:Y:S02]  /*418a0*/  IMAD.MOV.U32 R21, RZ, RZ, R15 ;  /* 0x000000ffff157224 */ /* 0x000fe400078e000f */
[----:B------:R-:W-:Y:S02]  /*418b0*/  IMAD.MOV.U32 R8, RZ, RZ, R14 ;  /* 0x000000ffff087224 */ /* 0x000fe400078e000e */
[----:B------:R-:W2:Y:S11]  /*418c0*/  LDL.LU.64 R14, [R1+0x4ab8] ;  /* 0x004ab800010e7983 */ /* 0x000eb60000300a00 */
[----:B------:R-:W-:Y:S07]  /*418d0*/  @!UPT UIADD3 URZ, URZ, URZ, URZ ;  /* 0x0000003f3f3ff290 */ /* 0x000fee000fffe03f */
[----:B------:R-:W-:Y:S01]  /*418e0*/  STL.64 [R1+0x740], R24 ;  /* 0x0007401801007387 */ /* 0x000fe20000100a00 */
[----:B------:R-:W-:Y:S02]  /*418f0*/  STL [R1+0x748], R26 ;  /* 0x0007481a01007387 */ /* 0x000fe40000100800 */
[----:B------:R0:W-:Y:S02]  /*41900*/  STL.64 [R1+0x4a68], R20 ;  /* 0x004a681401007387 */ /* 0x0001e40000100a00 */
[----:B0-----:R-:W3:Y:S01]  /*41910*/  LDL.LU R20, [R1+0x1a0] ;  /* 0x0001a00001147983 */ /* 0x001ee20000300800 */
[----:B------:R-:W3:Y:S02]  /*41920*/  LDL.LU R21, [R1+0x1a4] ;  /* 0x0001a40001157983 */ /* 0x000ee40000300800 */
[----:B------:R-:W4:Y:S02]  /*41930*/  LDL.LU R22, [R1+0x1a8] ;  /* 0x0001a80001167983 */ /* 0x000f240000300800 */
[----:B------:R-:W4:Y:S02]  /*41940*/  LDL.LU R23, [R1+0x1ac] ;  /* 0x0001ac0001177983 */ /* 0x000f240000300800 */
[----:B----4-:R0:W-:Y:S01]  /*41950*/  STL.64 [R1+0x4a78], R22 ;  /* 0x004a781601007387 */ /* 0x0101e20000100a00 */
[----:B---3--:R-:W-:Y:S03]  /*41960*/  STL.64 [R1+0x4a70], R20 ;  /* 0x004a701401007387 */ /* 0x008fe60000100a00 */
[----:B0-----:R-:W3:Y:S01]  /*41970*/  LDL.LU.64 R22, [R1+0x158] ;  /* 0x0001580001167983 */ /* 0x001ee20000300a00 */
[----:B------:R-:W-:-:S03]  /*41980*/  IMAD.MOV.U32 R28, RZ, RZ, R27 ;  /* 0x000000ffff1c7224 */ /* 0x000fc600078e001b */
[----:B---3--:R0:W-:Y:S04]  /*41990*/  STL.64 [R1+0x4a88], R22 ;  /* 0x004a881601007387 */ /* 0x0081e80000100a00 */
[----:B0-----:R-:W3:Y:S01]  /*419a0*/  LDL.LU.64 R22, [R1+0x38] ;  /* 0x0000380001167983 */ /* 0x001ee20000300a00 */
[----:B------:R-:W4:Y:S01]  /*419b0*/  LDL.LU.64 R26, [R1+0x138] ;  /* 0x00013800011a7983 */ /* 0x000f220000300a00 */
[C---:B--2---:R-:W-:Y:S02]  /*419c0*/  HMMA.16816.F32 R4, R16.reuse, R14, R4 ;  /* 0x0000000e1004723c */ /* 0x044fe40000001804 */
[----:B----4-:R0:W-:Y:S01]  /*419d0*/  STL.64 [R1+0x4a80], R26 ;  /* 0x004a801a01007387 */ /* 0x0101e20000100a00 */
[----:B------:R-:W2:Y:S02]  /*419e0*/  LDL.LU R24, [R1+0x1b0] ;  /* 0x0001b00001187983 */ /* 0x000ea40000300800 */
[----:B------:R-:W2:Y:S01]  /*419f0*/  LDL.LU R25, [R1+0x1b4] ;  /* 0x0001b40001197983 */ /* 0x000ea20000300800 */
[----:B0-----:R-:W4:Y:S01]  /*41a00*/  LDL.LU R26, [R1+0x1b8] ;  /* 0x0001b800011a7983 */ /* 0x001f220000300800 */
[----:B------:R-:W4:Y:S03]  /*41a10*/  LDL.LU R27, [R1+0x1bc] ;  /* 0x0001bc00011b7983 */ /* 0x000f260000300800 */
[----:B----4-:R-:W-:Y:S01]  /*41a20*/  STL.64 [R1+0x4a98], R26 ;  /* 0x004a981a01007387 */ /* 0x010fe20000100a00 */
[----:B--2---:R0:W-:Y:S03]  /*41a30*/  STL.64 [R1+0x4a90], R24 ;  /* 0x004a901801007387 */ /* 0x0041e60000100a00 */
[----:B0-----:R-:W3:Y:S01]  /*41a40*/  LDL.LU R24, [R1+0x1c0] ;  /* 0x0001c00001187983 */ /* 0x001ee20000300800 */
[----:B------:R-:W3:Y:S02]  /*41a50*/  LDL.LU R25, [R1+0x1c4] ;  /* 0x0001c40001197983 */ /* 0x000ee40000300800 */
[----:B------:R-:W3:Y:S02]  /*41a60*/  LDL.LU R26, [R1+0x1c8] ;  /* 0x0001c800011a7983 */ /* 0x000ee40000300800 */
[----:B------:R-:W3:Y:S01]  /*41a70*/  LDL.LU R27, [R1+0x1cc] ;  /* 0x0001cc00011b7983 */ /* 0x000ee20000300800 */
[----:B------:R-:W-:Y:S03]  /*41a80*/  STL [R1+0x39e8], R28 ;  /* 0x0039e81c01007387 */ /* 0x000fe60000100800 */
[----:B------:R-:W-:Y:S02]  /*41a90*/  STL.64 [R1+0x730], R4 ;  /* 0x0007300401007387 */ /* 0x000fe40000100a00 */
[----:B------:R0:W-:Y:S02]  /*41aa0*/  STL.64 [R1+0x738], R6 ;  /* 0x0007380601007387 */ /* 0x0001e40000100a00 */
        /* <DEDUP_REMOVED lines=8> */
[----:B------:R-:W-:Y:S02]  /*41b30*/  STL.64 [R1+0x4a18], R10 ;  /* 0x004a180a01007387 */ /* 0x000fe40000100a00 */
[----:B------:R0:W-:Y:S02]  /*41b40*/  STL.64 [R1+0x4a50], R8 ;  /* 0x004a500801007387 */ /* 0x0001e40000100a00 */
[----:B0-----:R-:W2:Y:S01]  /*41b50*/  LDL.LU R8, [R1+0x1d0] ;  /* 0x0001d00001087983 */ /* 0x001ea20000300800 */
[----:B------:R-:W2:Y:S02]  /*41b60*/  LDL.LU R9, [R1+0x1d4] ;  /* 0x0001d40001097983 */ /* 0x000ea40000300800 */
[----:B------:R-:W2:Y:S02]  /*41b70*/  LDL.LU R10, [R1+0x1d8] ;  /* 0x0001d800010a7983 */ /* 0x000ea40000300800 */
[----:B------:R-:W2:Y:S02]  /*41b80*/  LDL.LU R11, [R1+0x1dc] ;  /* 0x0001dc00010b7983 */ /* 0x000ea40000300800 */
[C---:B--2---:R-:W-:Y:S11]  /*41b90*/  HMMA.16816.F32 R8, R16.reuse, R6, R8 ;  /* 0x000000061008723c */ /* 0x044ff60000001808 */
[----:B------:R-:W-:Y:S11]  /*41ba0*/  @!UPT UIADD3 URZ, URZ, URZ, URZ ;  /* 0x0000003f3f3ff290 */ /* 0x000ff6000fffe03f */
[----:B------:R-:W-:Y:S01]  /*41bb0*/  @!UPT UIADD3 URZ, URZ, URZ, URZ ;  /* 0x0000003f3f3ff290 */ /* 0x000fe2000fffe03f */
[----:B------:R0:W-:Y:S01]  /*41bc0*/  STL.64 [R1+0x710], R8 ;  /* 0x0007100801007387 */ /* 0x0001e20000100a00 */
[----:B------:R1:W-:Y:S03]  /*41bd0*/  STL.64 [R1+0x718], R10 ;  /* 0x0007180a01007387 */ /* 0x0003e60000100a00 */
[----:B0-----:R-:W2:Y:S01]  /*41be0*/  LDL.LU R8, [R1+0x180] ;  /* 0x0001800001087983 */ /* 0x001ea20000300800 */
[----:B------:R-:W2:Y:S02]  /*41bf0*/  LDL.LU R9, [R1+0x184] ;  /* 0x0001840001097983 */ /* 0x000ea40000300800 */
[----:B-1----:R-:W4:Y:S02]  /*41c00*/  LDL.LU R10, [R1+0x188] ;  /* 0x00018800010a7983 */ /* 0x002f240000300800 */
[----:B------:R-:W4:Y:S01]  /*41c10*/  LDL.LU R11, [R1+0x18c] ;  /* 0x00018c00010b7983 */ /* 0x000f220000300800 */
[----:B---3--:R-:W-:Y:S01]  /*41c20*/  HMMA.16816.F32 R24, R16, R22, R24 ;  /* 0x000000161018723c */ /* 0x008fe20000001818 */
[----:B------:R-:W-:-:S02]  /*41c30*/  IMAD.MOV.U32 R29, RZ, RZ, R22 ;  /* 0x000000ffff1d7224 */ /* 0x000fc400078e0016 */
[----:B------:R-:W-:Y:S01]  /*41c40*/  IMAD.MOV.U32 R13, RZ, RZ, R23 ;  /* 0x000000ffff0d7224 */ /* 0x000fe200078e0017 */
[----:B----4-:R-:W-:Y:S01]  /*41c50*/  STL.64 [R1+0x4a60], R10 ;  /* 0x004a600a01007387 */ /* 0x010fe20000100a00 */
[----:B--2---:R0:W-:Y:S03]  /*41c60*/  STL.64 [R1+0x4a58], R8 ;  /* 0x004a580801007387 */ /* 0x0041e60000100a00 */
[----:B0-----:R-:W2:Y:S01]  /*41c70*/  LDL.LU R8, [R1+0x190] ;  /* 0x0001900001087983 */ /* 0x001ea20000300800 */
[----:B------:R-:W2:Y:S02]  /*41c80*/  LDL.LU R9, [R1+0x194] ;  /* 0x0001940001097983 */ /* 0x000ea40000300800 */
[----:B------:R-:W2:Y:S02]  /*41c90*/  LDL.LU R10, [R1+0x198] ;  /* 0x00019800010a7983 */ /* 0x000ea40000300800 */
[----:B------:R-:W2:Y:S10]  /*41ca0*/  LDL.LU R11, [R1+0x19c] ;  /* 0x00019c00010b7983 */ /* 0x000eb40000300800 */
[----:B------:R-:W-:Y:S01]  /*41cb0*/  STL.64 [R1+0x700], R24 ;  /* 0x0007001801007387 */ /* 0x000fe20000100a00 */
[----:B------:R0:W-:Y:S03]  /*41cc0*/  STL.64 [R1+0x708], R26 ;  /* 0x0007081a01007387 */ /* 0x0001e60000100a00 */
[----:B0-----:R-:W3:Y:S01]  /*41cd0*/  LDL.LU.64 R26, [R1+0x4a98] ;  /* 0x004a9800011a7983 */ /* 0x001ee20000300a00 */
[----:B------:R-:W3:Y:S02]  /*41ce0*/  LDL.LU.64 R24, [R1+0x4a90] ;  /* 0x004a900001187983 */ /* 0x000ee40000300a00 */
[----:B------:R-:W3:Y:S02]  /*41cf0*/  LDL.LU.64 R22, [R1+0x4a88] ;  /* 0x004a880001167983 */ /* 0x000ee40000300a00 */
[----:B------:R0:W-:Y:S01]  /*41d00*/  STL.64 [R1+0x4a10], R14 ;  /* 0x004a100e01007387 */ /* 0x0001e20000100a00 */
[----:B------:R-:W-:Y:S04]  /*41d10*/  STL [R1+0x4a08], R13 ;  /* 0x004a080d01007387 */ /* 0x000fe80000100800 */
[----:B0-----:R-:W4:Y:S01]  /*41d20*/  LDL.LU.64 R14, [R1+0x148] ;  /* 0x00014800010e7983 */ /* 0x001f220000300a00 */
        /* <DEDUP_REMOVED lines=8> */
[----:B------:R-:W3:Y:S02]  /*41db0*/  LDL.LU.64 R20, [R1+0x4a70] ;  /* 0x004a700001147983 */ /* 0x000ee40000300a00 */
[----:B------:R0:W-:Y:S01]  /*41dc0*/  STL [R1+0x4950], R4 ;  /* 0x0049500401007387 */ /* 0x0001e20000100800 */
[----:B------:R1:W-:Y:S01]  /*41dd0*/  STL [R1+0x494c], R5 ;  /* 0x00494c0501007387 */ /* 0x0003e20000100800 */
[----:B----4-:R-:W-:-:S02]  /*41de0*/  IMAD.MOV.U32 R3, RZ, RZ, R15 ;  /* 0x000000ffff037224 */ /* 0x010fc400078e000f */
[----:B------:R-:W-:Y:S01]  /*41df0*/  IMAD.MOV.U32 R2, RZ, RZ, R14 ;  /* 0x000000ffff027224 */ /* 0x000fe200078e000e */
[C---:B---3--:R-:W-:Y:S08]  /*41e00*/  HMMA.16816.F32 R20, R16.reuse, R14, R20 ;  /* 0x0000000e1014723c */ /* 0x048ff00000001814 */
[----:B--2---:R-:W-:Y:S01]  /*41e10*/  HMMA.16816.F32 R8, R16, R26, R8 ;  /* 0x0000001a1008723c */ /* 0x004fe20000001808 */
[----:B0-----:R-:W-:-:S02]  /*41e20*/  IMAD.MOV.U32 R4, RZ, RZ, R26 ;  /* 0x000000ffff047224 */ /* 0x001fc400078e001a */
[----:B-1----:R-:W-:Y:S11]  /*41e30*/  IMAD.MOV.U32 R5, RZ, RZ, R27 ;  /* 0x000000ffff057224 */ /* 0x002ff600078e001b */
[----:B------:R-:W-:Y:S01]  /*41e40*/  @!UPT UIADD3 URZ, URZ, URZ, URZ ;  /* 0x0000003f3f3ff290 */ /* 0x000fe2000fffe03f */
[----:B------:R0:W-:Y:S01]  /*41e50*/  STL.64 [R1+0x6e0], R20 ;  /* 0x0006e01401007387 */ /* 0x0001e20000100a00 */
[----:B------:R1:W-:Y:S03]  /*41e60*/  STL.64 [R1+0x6e8], R22 ;  /* 0x0006e81601007387 */ /* 0x0003e60000100a00 */
[----:B0-----:R-:W2:Y:S01]  /*41e70*/  LDL.LU.64 R20, [R1+0x4a68] ;  /* 0x004a680001147983 */ /* 0x001ea20000300a00 */
[----:B------:R-:W3:Y:S02]  /*41e80*/  LDL.LU R12, [R1+0x170] ;  /* 0x00017000010c7983 */ /* 0x000ee40000300800 */
[----:B------:R-:W3:Y:S02]  /*41e90*/  LDL.LU R13, [R1+0x174] ;  /* 0x00017400010d7983 */ /* 0x000ee40000300800 */
[----:B------:R-:W3:Y:S01]  /*41ea0*/  LDL.LU R14, [R1+0x178] ;  /* 0x00017800010e7983 */ /* 0x000ee20000300800 */
[----:B------:R-:W3:Y:S01]  /*41eb0*/  LDL.LU R15, [R1+0x17c] ;  /* 0x00017c00010f7983 */ /* 0x000ee20000300800 */
[----:B-1----:R-:W3:Y:S02]  /*41ec0*/  LDL.LU.64 R22, [R1+0x118] ;  /* 0x0001180001167983 */ /* 0x002ee40000300a00 */
[----:B------:R-:W-:Y:S02]  /*41ed0*/  STL [R1+0x4958], R3 ;  /* 0x0049580301007387 */ /* 0x000fe40000100800 */
[----:B------:R-:W-:Y:S01]  /*41ee0*/  STL [R1+0x4954], R2 ;  /* 0x0049540201007387 */ /* 0x000fe20000100800 */
[----:B------:R-:W-:Y:S01]  /*41ef0*/  STL.64 [R1+0x6d0], R8 ;  /* 0x0006d00801007387 */ /* 0x000fe20000100a00 */
[----:B------:R0:W-:Y:S03]  /*41f00*/  STL.64 [R1+0x6d8], R10 ;  /* 0x0006d80a01007387 */ /* 0x0001e60000100a00 */
[----:B0-----:R-:W4:Y:S01]  /*41f10*/  LDL.LU.64 R10, [R1+0x4a60] ;  /* 0x004a6000010a7983 */ /* 0x001f220000300a00 */
[----:B------:R-:W4:Y:S02]  /*41f20*/  LDL.LU.64 R8, [R1+0x4a58] ;  /* 0x004a580001087983 */ /* 0x000f240000300a00 */
[----:B------:R-:W2:Y:S02]  /*41f30*/  LDL.LU R24, [R1+0x40] ;  /* 0x0000400001187983 */ /* 0x000ea40000300800 */
[----:B------:R-:W2:Y:S01]  /*41f40*/  LDL.LU R25, [R1+0x44] ;  /* 0x0000440001197983 */ /* 0x000ea20000300800 */
[----:B------:R-:W2:Y:S01]  /*41f50*/  LDL.LU R26, [R1+0x48] ;  /* 0x00004800011a7983 */ /* 0x000ea20000300800 */
[----:B------:R-:W2:Y:S03]  /*41f60*/  LDL.LU R27, [R1+0x4c] ;  /* 0x00004c00011b7983 */ /* 0x000ea60000300800 */
[----:B--2---:R0:W-:Y:S01]  /*41f70*/  STL.64 [R1+0x4988], R26 ;  /* 0x0049881a01007387 */ /* 0x0041e20000100a00 */
[----:B------:R-:W-:Y:S03]  /*41f80*/  STL.64 [R1+0x4980], R24 ;  /* 0x0049801801007387 */ /* 0x000fe60000100a00 */
[----:B0-----:R-:W4:Y:S01]  /*41f90*/  LDL.LU.64 R26, [R1+0x128] ;  /* 0x00012800011a7983 */ /* 0x001f220000300a00 */
[----:B------:R-:W-:Y:S02]  /*41fa0*/  STL [R1+0x4960], R5 ;  /* 0x0049600501007387 */ /* 0x000fe40000100800 */
[----:B------:R-:W-:Y:S01]  /*41fb0*/  STL [R1+0x495c], R4 ;  /* 0x00495c0401007387 */ /* 0x000fe20000100800 */
[----:B----4-:R-:W-:Y:S01]  /*41fc0*/  HMMA.16816.F32 R8, R16, R26, R8 ;  /* 0x0000001a1008723c */ /* 0x010fe20000001808 */
[----:B------:R-:W-:-:S02]  /*41fd0*/  IMAD.MOV.U32 R3, RZ, RZ, R26 ;  /* 0x000000ffff037224 */ /* 0x000fc400078e001a */
[----:B------:R-:W-:Y:S11]  /*41fe0*/  IMAD.MOV.U32 R2, RZ, RZ, R27 ;  /* 0x000000ffff027224 */ /* 0x000ff600078e001b */
[----:B------:R-:W-:Y:S09]  /*41ff0*/  @!UPT UIADD3 URZ, URZ, URZ, URZ ;  /* 0x0000003f3f3ff290 */ /* 0x000ff2000fffe03f */
[----:B------:R0:W-:Y:S01]  /*42000*/  STL.64 [R1+0x6c0], R8 ;  /* 0x0006c00801007387 */ /* 0x0001e20000100a00 */
[----:B------:R1:W-:Y:S03]  /*42010*/  STL.64 [R1+0x6c8], R10 ;  /* 0x0006c80a01007387 */ /* 0x0003e60000100a00 */
[----:B0-----:R-:W2:Y:S01]  /*42020*/  LDL.LU.64 R8, [R1+0x4a50] ;  /* 0x004a500001087983 */ /* 0x001ea20000300a00 */
[----:B------:R-:W4:Y:S02]  /*42030*/  LDL.LU R24, [R1+0x60] ;  /* 0x0000600001187983 */ /* 0x000f240000300800 */
[----:B------:R-:W4:Y:S02]  /*42040*/  LDL.LU R25, [R1+0x64] ;  /* 0x0000640001197983 */ /* 0x000f240000300800 */
[----:B------:R-:W2:Y:S01]  /*42050*/  LDL.LU R26, [R1+0x68] ;  /* 0x00006800011a7983 */ /* 0x000ea20000300800 */
[----:B------:R-:W2:Y:S01]  /*42060*/  LDL.LU R27, [R1+0x6c] ;  /* 0x00006c00011b7983 */ /* 0x000ea20000300800 */
[----:B-1----:R-:W2:Y:S01]  /*42070*/  LDL.LU.64 R10, [R1+0xf8] ;  /* 0x0000f800010a7983 */ /* 0x002ea20000300a00 */
[----:B---3--:R-:W-:Y:S02]  /*42080*/  HMMA.16816.F32 R12, R16, R22, R12 ;  /* 0x00000016100c723c */ /* 0x008fe4000000180c */
[----:B--2---:R0:W-:Y:S04]  /*42090*/  STL.64 [R1+0x4a30], R10 ;  /* 0x004a300a01007387 */ /* 0x0041e80000100a00 */
[----:B0-----:R-:W2:Y:S01]  /*420a0*/  LDL.LU.64 R10, [R1+0x108] ;  /* 0x00010800010a7983 */ /* 0x001ea20000300a00 */
[----:B------:R0:W-:Y:S02]  /*420b0*/  STL.64 [R1+0x4998], R26 ;  /* 0x0049981a01007387 */ /* 0x0001e40000100a00 */
[----:B----4-:R-:W-:Y:S02]  /*420c0*/  STL.64 [R1+0x4990], R24 ;  /* 0x0049901801007387 */ /* 0x010fe40000100a00 */
[----:B0-----:R-:W-:-:S02]  /*420d0*/  IMAD.MOV.U32 R26, RZ, RZ, R8 ;  /* 0x000000ffff1a7224 */ /* 0x001fc400078e0008 */
[----:B------:R-:W-:Y:S01]  /*420e0*/  IMAD.MOV.U32 R27, RZ, RZ, R21 ;  /* 0x000000ffff1b7224 */ /* 0x000fe200078e0015 */
[----:B------:R-:W3:Y:S04]  /*420f0*/  LDL.LU R8, [R1+0x4a48] ;  /* 0x004a480001087983 */ /* 0x000ee80000300800 */
[----:B------:R0:W-:Y:S02]  /*42100*/  STL.64 [R1+0x49b0], R26 ;  /* 0x0049b01a01007387 */ /* 0x0001e40000100a00 */
[----:B0-----:R-:W-:Y:S02]  /*42110*/  IMAD.MOV.U32 R26, RZ, RZ, R20 ;  /* 0x000000ffff1a7224 */ /* 0x001fe400078e0014 */
[----:B------:R-:W-:-:S05]  /*42120*/  IMAD.MOV.U32 R27, RZ, RZ, R9 ;  /* 0x000000ffff1b7224 */ /* 0x000fca00078e0009 */
[----:B------:R-:W-:Y:S01]  /*42130*/  STL.64 [R1+0x49c8], R26 ;  /* 0x0049c81a01007387 */ /* 0x000fe20000100a00 */
[----:B------:R-:W-:Y:S02]  /*42140*/  STL [R1+0x4968], R2 ;  /* 0x0049680201007387 */ /* 0x000fe40000100800 */
[----:B------:R-:W-:Y:S02]  /*42150*/  STL [R1+0x4964], R3 ;  /* 0x0049640301007387 */ /* 0x000fe40000100800 */
[----:B------:R0:W-:Y:S01]  /*42160*/  STL.64 [R1+0x6b0], R12 ;  /* 0x0006b00c01007387 */ /* 0x0001e20000100a00 */
[----:B------:R1:W-:Y:S04]  /*42170*/  STL.64 [R1+0x6b8], R14 ;  /* 0x0006b80e01007387 */ /* 0x0003e80000100a00 */
        /* <DEDUP_REMOVED lines=16> */
[----:B---3--:R-:W-:-:S02]  /*42280*/  IMAD.MOV.U32 R26, RZ, RZ, R8 ;  /* 0x000000ffff1a7224 */ /* 0x008fc400078e0008 */
[----:B------:R-:W-:Y:S02]  /*42290*/  IMAD.MOV.U32 R27, RZ, RZ, R0 ;  /* 0x000000ffff1b7224 */ /* 0x000fe400078e0000 */
[----:B------:R-:W-:Y:S02]  /*422a0*/  IMAD.MOV.U32 R5, RZ, RZ, R22 ;  /* 0x000000ffff057224 */ /* 0x000fe400078e0016 */
[----:B------:R-:W-:Y:S02]  /*422b0*/  IMAD.MOV.U32 R4, RZ, RZ, R23 ;  /* 0x000000ffff047224 */ /* 0x000fe400078e0017 */
[----:B------:R-:W3:Y:S01]  /*422c0*/  LDL.LU.64 R22, [R1+0xe8] ;  /* 0x0000e80001167983 */ /* 0x000ee20000300a00 */
[----:B------:R0:W-:Y:S02]  /*422d0*/  STL.64 [R1+0x49f8], R26 ;  /* 0x0049f81a01007387 */ /* 0x0001e40000100a00 */
[----:B------:R-:W4:Y:S02]  /*422e0*/  LDL.LU R24, [R1+0xa0] ;  /* 0x0000a00001187983 */ /* 0x000f240000300800 */
[----:B------:R-:W4:Y:S02]  /*422f0*/  LDL.LU R25, [R1+0xa4] ;  /* 0x0000a40001197983 */ /* 0x000f240000300800 */
[----:B------:R-:W-:-:S02]  /*42300*/  IMAD.MOV.U32 R2, RZ, RZ, R10 ;  /* 0x000000ffff027224 */ /* 0x000fc400078e000a */
[----:B------:R-:W-:Y:S01]  /*42310*/  IMAD.MOV.U32 R3, RZ, RZ, R11 ;  /* 0x000000ffff037224 */ /* 0x000fe200078e000b */
[----:B0-----:R-:W4:Y:S01]  /*42320*/  LDL.LU R26, [R1+0xa8] ;  /* 0x0000a800011a7983 */ /* 0x001f220000300800 */
[----:B------:R-:W4:Y:S02]  /*42330*/  LDL.LU R27, [R1+0xac] ;  /* 0x0000ac00011b7983 */ /* 0x000f240000300800 */
[----:B------:R-:W-:Y:S02]  /*42340*/  STL [R1+0x4970], R4 ;  /* 0x0049700401007387 */ /* 0x000fe40000100800 */
        /* <DEDUP_REMOVED lines=15> */
[----:B0-----:R-:W3:Y:S01]  /*42440*/  LDL.LU.64 R14, [R1+0x4a28] ;  /* 0x004a2800010e7983 */ /* 0x001ee20000300a00 */
[----:B------:R-:W3:Y:S02]  /*42450*/  LDL.LU.64 R12, [R1+0x4a20] ;  /* 0x004a2000010c7983 */ /* 0x000ee40000300a00 */
        /* <DEDUP_REMOVED lines=13> */
[C---:B---3--:R-:W-:Y:S01]  /*42530*/  HMMA.16816.F32 R12, R16.reuse, R22, R12 ;  /* 0x00000016100c723c */ /* 0x048fe2000000180c */
[----:B------:R-:W-:Y:S01]  /*42540*/  IMAD.MOV.U32 R9, RZ, RZ, R23 ;  /* 0x000000ffff097224 */ /* 0x000fe200078e0017 */
[----:B--2---:R-:W-:Y:S01]  /*42550*/  STL.64 [R1+0x49d8], R6 ;  /* 0x0049d80601007387 */ /* 0x004fe20000100a00 */
[----:B------:R0:W-:Y:S03]  /*42560*/  STL.64 [R1+0x49d0], R4 ;  /* 0x0049d00401007387 */ /* 0x0001e60000100a00 */
[----:B0-----:R-:W2:Y:S01]  /*42570*/  LDL.LU R4, [R1+0x90] ;  /* 0x0000900001047983 */ /* 0x001ea20000300800 */
[----:B------:R-:W2:Y:S02]  /*42580*/  LDL.LU R5, [R1+0x94] ;  /* 0x0000940001057983 */ /* 0x000ea40000300800 */
[----:B------:R-:W2:Y:S02]  /*42590*/  LDL.LU R6, [R1+0x98] ;  /* 0x0000980001067983 */ /* 0x000ea40000300800 */
[----:B------:R-:W2:Y:S01]  /*425a0*/  LDL.LU R7, [R1+0x9c] ;  /* 0x00009c0001077983 */ /* 0x000ea20000300800 */
[----:B------:R-:W3:Y:S11]  /*425b0*/  LDL R8, [R1+0x1764] ;  /* 0x0017640001087983 */ /* 0x000ef60000100800 */
[----:B------:R0:W-:Y:S02]  /*425c0*/  STL.64 [R1+0x680], R12 ;  /* 0x0006800c01007387 */ /* 0x0001e40000100a00 */
[----:B------:R1:W-:Y:S02]  /*425d0*/  STL.64 [R1+0x688], R14 ;  /* 0x0006880e01007387 */ /* 0x0003e40000100a00 */
[----:B0-----:R-:W-:Y:S01]  /*425e0*/  IMAD.MOV.U32 R12, RZ, RZ, R22 ;  /* 0x000000ffff0c7224 */ /* 0x001fe200078e0016 */
[----:B-1----:R-:W2:Y:S01]  /*425f0*/  LDL.LU.64 R14, [R1+0x4a10] ;  /* 0x004a1000010e7983 */ /* 0x002ea20000300a00 */
[----:B------:R-:W2:Y:S02]  /*42600*/  LDL.LU R13, [R1+0x4a08] ;  /* 0x004a0800010d7983 */ /* 0x000ea40000300800 */
[----:B------:R-:W4:Y:S02]  /*42610*/  LDL.LU.64 R22, [R1+0x4a00] ;  /* 0x004a000001167983 */ /* 0x000f240000300a00 */
[----:B----4-:R-:W-:Y:S01]  /*42620*/  HMMA.16816.F32 R16, R16, R22, R24 ;  /* 0x000000161010723c */ /* 0x010fe20000001818 */
[----:B------:R-:W4:Y:S01]  /*42630*/  LDL.LU.64 R26, [R1+0x49f8] ;  /* 0x0049f800011a7983 */ /* 0x000f220000300a00 */
[----:B------:R-:W-:-:S02]  /*42640*/  IMAD.MOV.U32 R0, RZ, RZ, R22 ;  /* 0x000000ffff007224 */ /* 0x000fc400078e0016 */
[----:B------:R-:W-:Y:S11]  /*42650*/  IMAD.MOV.U32 R28, RZ, RZ, R23 ;  /* 0x000000ffff1c7224 */ /* 0x000ff600078e0017 */
[----:B------:R-:W-:Y:S08]  /*42660*/  @!UPT UIADD3 URZ, URZ, URZ, URZ ;  /* 0x0000003f3f3ff290 */ /* 0x000ff0000fffe03f */
[----:B------:R-:W-:Y:S01]  /*42670*/  STL.64 [R1+0x670], R16 ;  /* 0x0006701001007387 */ /* 0x000fe20000100a00 */
[----:B------:R0:W-:Y:S02]  /*42680*/  STL.64 [R1+0x678], R18 ;  /* 0x0006781201007387 */ /* 0x0001e40000100a00 */
[----:B------:R-:W4:Y:S02]  /*42690*/  LDL.LU.64 R22, [R1+0x49f0] ;  /* 0x0049f00001167983 */ /* 0x000f240000300a00 */
[----:B------:R-:W4:Y:S02]  /*426a0*/  LDL.LU.64 R20, [R1+0x49e8] ;  /* 0x0049e80001147983 */ /* 0x000f240000300a00 */
[----:B0-----:R-:W-:Y:S02]  /*426b0*/  IMAD.MOV.U32 R18, RZ, RZ, R29 ;  /* 0x000000ffff127224 */ /* 0x001fe400078e001d */
[----:B--2---:R-:W-:Y:S01]  /*426c0*/  IMAD.MOV.U32 R19, RZ, RZ, R13 ;  /* 0x000000ffff137224 */ /* 0x004fe200078e000d */
[----:B------:R-:W2:Y:S01]  /*426d0*/  LDL.LU R29, [R1+0x49e4] ;  /* 0x0049e400011d7983 */ /* 0x000ea20000300800 */
[----:B------:R-:W2:Y:S03]  /*426e0*/  LDL.LU R13, [R1+0x49e0] ;  /* 0x0049e000010d7983 */ /* 0x000ea60000300800 */
[----:B------:R0:W-:Y:S01]  /*426f0*/  STL.64 [R1+0x4978], R18 ;  /* 0x0049781201007387 */ /* 0x0001e20000100a00 */
[----:B------:R-:W2:Y:S02]  /*42700*/  LDL.LU R16, [R1+0x50] ;  /* 0x0000500001107983 */ /* 0x000ea40000300800 */
[----:B------:R-:W2:Y:S01]  /*42710*/  LDL.LU R17, [R1+0x54] ;  /* 0x0000540001117983 */ /* 0x000ea20000300800 */
[----:B0-----:R-:W2:Y:S01]  /*42720*/  LDL.LU R18, [R1+0x58] ;  /* 0x0000580001127983 */ /* 0x001ea20000300800 */
[----:B------:R-:W2:Y:S01]  /*42730*/  LDL.LU R19, [R1+0x5c] ;  /* 0x00005c0001137983 */ /* 0x000ea20000300800 */
        /* <DEDUP_REMOVED lines=27> */
[----:B0-----:R-:W4:Y:S01]  /*428f0*/  LDL.LU.64 R26, [R1+0x4988] ;  /* 0x00498800011a7983 */ /* 0x001f220000300a00 */
[----:B------:R-:W4:Y:S01]  /*42900*/  LDL.LU.64 R24, [R1+0x4980] ;  /* 0x0049800001187983 */ /* 0x000f220000300a00 */
[C---:B------:R-:W-:Y:S11]  /*42910*/  HMMA.16816.F32 R16, R20.reuse, R10, R16 ;  /* 0x0000000a1410723c */ /* 0x040ff60000001810 */
[----:B------:R-:W-:Y:S11]  /*42920*/  @!UPT UIADD3 URZ, URZ, URZ, URZ ;  /* 0x0000003f3f3ff290 */ /* 0x000ff6000fffe03f */
[----:B------:R-:W-:Y:S01]  /*42930*/  @!UPT UIADD3 URZ, URZ, URZ, URZ ;  /* 0x0000003f3f3ff290 */ /* 0x000fe2000fffe03f */
[----:B------:R-:W-:Y:S01]  /*42940*/  STL.64 [R1+0x620], R16 ;  /* 0x0006201001007387 */ /* 0x000fe20000100a00 */
[----:B------:R4:W-:Y:S02]  /*42950*/  STL.64 [R1+0x628], R18 ;  /* 0x0006281201007387 */ /* 0x0009e40000100a00 */
[C---:B----4-:R-:W-:Y:S01]  /*42960*/  HMMA.16816.F32 R16, R20.reuse, R6, R24 ;  /* 0x000000061410723c */ /* 0x050fe20000001818 */
[----:B------:R-:W0:Y:S04]  /*42970*/  LDSM.16.MT88.4 R24, [R29+0x8000] ;  /* 0x008000001d18783b */ /* 0x000e280000004200 */
[----:B0-----:R-:W-:Y:S11]  /*42980*/  STL.64 [R1+0x4870], R26 ;  /* 0x0048701a01007387 */ /* 0x001ff60000100a00 */
[----:B------:R-:W-:Y:S07]  /*42990*/  @!UPT UIADD3 URZ, URZ, URZ, URZ ;  /* 0x0000003f3f3ff290 */ /* 0x000fee000fffe03f */
[----:B------:R-:W-:Y:S02]  /*429a0*/  STL.64 [R1+0x610], R16 ;  /* 0x0006101001007387 */ /* 0x000fe40000100a00 */
[----:B------:R-:W-:Y:S02]  /*429b0*/  STL.64 [R1+0x618], R18 ;  /* 0x0006181201007387 */ /* 0x000fe40000100a00 */
[----:B---3--:R-:W0:Y:S04]  /*429c0*/  LDSM.16.M88.4 R16, [R8+0x10000] ;  /* 0x010000000810783b */ /* 0x008e280000000200 */
[----:B------:R1:W-:Y:S04]  /*429d0*/  STL.64 [R1+0x4868], R24 ;  /* 0x0048681801007387 */ /* 0x0003e80000100a00 */
[----:B-1----:R-:W2:Y:S01]  /*429e0*/  LDL.LU R24, [R1+0xfd0] ;  /* 0x000fd00001187983 */ /* 0x002ea20000300800 */
[----:B------:R-:W2:Y:S02]  /*429f0*/  LDL.LU R25, [R1+0xfd4] ;  /* 0x000fd40001197983 */ /* 0x000ea40000300800 */
[----:B------:R-:W2:Y:S02]  /*42a00*/  LDL.LU R26, [R1+0xfd8] ;  /* 0x000fd800011a7983 */ /* 0x000ea40000300800 */
[----:B------:R-:W2:Y:S01]  /*42a10*/  LDL.LU R27, [R1+0xfdc] ;  /* 0x000fdc00011b7983 */ /* 0x000ea20000300800 */
[----:B0-----:R-:W-:Y:S01]  /*42a20*/  STL.64 [R1+0xc0], R16 ;  /* 0x0000c01001007387 */ /* 0x001fe20000100a00 */
[----:B------:R-:W-:Y:S02]  /*42a30*/  STL.64 [R1+0xc8], R18 ;  /* 0x0000c81201007387 */ /* 0x000fe40000100a00 */
[----:B------:R-:W0:Y:S02]  /*42a40*/  LDSM.16.M88.4 R16, [R8+0x10800] ;  /* 0x010800000810783b */ /* 0x000e240000000200 */
[----:B0-----:R-:W-:Y:S02]  /*42a50*/  STL.64 [R1+0xb0], R16 ;  /* 0x0000b01001007387 */ /* 0x001fe40000100a00 */
        /* <DEDUP_REMOVED lines=12> */
[----:B------:R0:W-:Y:S02]  /*42b20*/  STL.64 [R1+0x78], R18 ;  /* 0x0000781201007387 */ /* 0x0001e40000100a00 */
[----:B0-----:R-:W2:Y:S02]  /*42b30*/  LDL.LU.64 R18, [R1+0x4978] ;  /* 0x0049780001127983 */ /* 0x001ea40000300a00 */
[----:B--2---:R-:W-:Y:S02]  /*42b40*/  HMMA.16816.F32 R24, R20, R18, R24 ;  /* 0x000000121418723c */ /* 0x004fe40000001818 */
[----:B------:R-:W0:Y:S11]  /*42b50*/  LDSM.16.M88.4 R16, [R8+0x13000] ;  /* 0x013000000810783b */ /* 0x000e360000000200 */
[----:B------:R-:W-:Y:S10]  /*42b60*/  @!UPT UIADD3 URZ, URZ, URZ, URZ ;  /* 0x0000003f3f3ff290 */ /* 0x000ff4000fffe03f */
[----:B------:R-:W-:Y:S01]  /*42b70*/  STL.64 [R1+0x600], R24 ;  /* 0x0006001801007387 */ /* 0x000fe20000100a00 */
[----:B------:R-:W-:Y:S02]  /*42b80*/  STL.64 [R1+0x608], R26 ;  /* 0x0006081a01007387 */ /* 0x000fe40000100a00 */
[----:B------:R-:W1:Y:S01]  /*42b90*/  LDSM.16.M88.4 R24, [R8+0x13800] ;  /* 0x013800000818783b */ /* 0x000e620000000200 */
[----:B0-----:R-:W-:Y:S03]  /*42ba0*/  STL.64 [R1+0x60], R16 ;  /* 0x0000601001007387 */ /* 0x001fe60000100a00 */
        /* <DEDUP_REMOVED lines=14> */
[----:B-1----:R1:W-:Y:S03]  /*42c90*/  STL.64 [R1+0x10], R24 ;  /* 0x0000101801007387 */ /* 0x0023e60000100a00 */
[----:B------:R2:W-:Y:S01]  /*42ca0*/  STL.64 [R1+0x18], R26 ;  /* 0x0000181a01007387 */ /* 0x0005e20000100a00 */
[----:B-1----:R-:W3:Y:S04]  /*42cb0*/  LDL.LU R24, [R1+0xf10] ;  /* 0x000f100001187983 */ /* 0x002ee80000300800 */
[----:B0-----:R-:W-:Y:S01]  /*42cc0*/  STL.64 [R1], R16 ;  /* 0x0000001001007387 */ /* 0x001fe20000100a00 */
[----:B------:R-:W-:Y:S02]  /*42cd0*/  STL.64 [R1+0x8], R18 ;  /* 0x0000081201007387 */ /* 0x000fe40000100a00 */
[----:B------:R-:W3:Y:S02]  /*42ce0*/  LDL.LU R25, [R1+0xf14] ;  /* 0x000f140001197983 */ /* 0x000ee40000300800 */
[----:B--2---:R-:W2:Y:S02]  /*42cf0*/  LDL.LU R26, [R1+0xf18] ;  /* 0x000f1800011a7983 */ /* 0x004ea40000300800 */
[----:B------:R-:W-:Y:S01]  /*42d00*/  IMAD.MOV.U32 R27, RZ, RZ, R13 ;  /* 0x000000ffff1b7224 */ /* 0x000fe200078e000d */
[----:B------:R-:W0:Y:S04]  /*42d10*/  LDSM.16.M88.4 R16, [R8+0x16800] ;  /* 0x016800000810783b */ /* 0x000e280000000200 */
[----:B--2---:R1:W-:Y:S02]  /*42d20*/  STL.64 [R1+0x4880], R26 ;  /* 0x0048801a01007387 */ /* 0x0043e40000100a00 */
[----:B-1----:R-:W-:-:S02]  /*42d30*/  IMAD.MOV.U32 R26, RZ, RZ, R12 ;  /* 0x000000ffff1a7224 */ /* 0x002fc400078e000c */
[----:B------:R-:W1:Y:S01]  /*42d40*/  LDSM.16.M88.4 R12, [R8+0x17000] ;  /* 0x01700000080c783b */ /* 0x000e620000000200 */
[----:B------:R-:W-:-:S03]  /*42d50*/  IMAD.MOV.U32 R27, RZ, RZ, R9 ;  /* 0x000000ffff1b7224 */ /* 0x000fc600078e0009 */
[----:B---3--:R-:W-:Y:S01]  /*42d60*/  STL.64 [R1+0x4878], R24 ;  /* 0x0048781801007387 */ /* 0x008fe20000100a00 */
[----:B------:R-:W2:Y:S03]  /*42d70*/  LDSM.16.M88.4 R8, [R8+0x17800] ;  /* 0x017800000808783b */ /* 0x000ea60000000200 */
[----:B------:R3:W-:Y:S01]  /*42d80*/  STL.64 [R1+0x4898], R26 ;  /* 0x0048981a01007387 */ /* 0x0007e20000100a00 */
[----:B0-----:R-:W-:Y:S02]  /*42d90*/  STL [R1+0x3604], R18 ;  /* 0x0036041201007387 */ /* 0x001fe40000100800 */
[----:B------:R-:W-:Y:S02]  /*42da0*/  STL [R1+0x3600], R19 ;  /* 0x0036001301007387 */ /* 0x000fe40000100800 */
[----:B------:R-:W-:Y:S02]  /*42db0*/  STL.64 [R1+0x47a8], R16 ;  /* 0x0047a81001007387 */ /* 0x000fe40000100a00 */
[----:B---3--:R-:W-:-:S02]  /*42dc0*/  IMAD.MOV.U32 R26, RZ, RZ, R4 ;  /* 0x000000ffff1a7224 */ /* 0x008fc400078e0004 */
[----:B------:R-:W-:Y:S01]  /*42dd0*/  IMAD.MOV.U32 R27, RZ, RZ, R5 ;  /* 0x000000ffff1b7224 */ /* 0x000fe200078e0005 */
[----:B-1----:R-:W-:Y:S01]  /*42de0*/  STL [R1+0x35c4], R14 ;  /* 0x0035c40e01007387 */ /* 0x002fe20000100800 */
[----:B------:R-:W-:Y:S02]  /*42df0*/  STL [R1+0x35c0], R15 ;  /* 0x0035c00f01007387 */ /* 0x000fe40000100800 */
[----:B------:R0:W-:Y:S02]  /*42e00*/  STL.64 [R1+0x4858], R12 ;  /* 0x0048580c01007387 */ /* 0x0001e40000100a00 */
[----:B------:R-:W3:Y:S01]  /*42e10*/  LDL.LU R4, [R1+0x4970] ;  /* 0x0049700001047983 */ /* 0x000ee20000300800 */
[----:B------:R-:W4:Y:S01]  /*42e20*/  LDL.LU R5, [R1+0x496c] ;  /* 0x00496c0001057983 */ /* 0x000f220000300800 */
[----:B------:R1:W-:Y:S03]  /*42e30*/  STL.64 [R1+0x48b0], R26 ;  /* 0x0048b01a01007387 */ /* 0x0003e60000100a00 */
[----:B0-----:R-:W2:Y:S01]  /*42e40*/  LDL.LU R12, [R1+0xf30] ;  /* 0x000f3000010c7983 */ /* 0x001ea20000300800 */
[----:B------:R-:W2:Y:S02]  /*42e50*/  LDL.LU R13, [R1+0xf34] ;  /* 0x000f3400010d7983 */ /* 0x000ea40000300800 */
[----:B------:R-:W2:Y:S02]  /*42e60*/  LDL.LU R14, [R1+0xf38] ;  /* 0x000f3800010e7983 */ /* 0x000ea40000300800 */
[----:B------:R-:W2:Y:S02]  /*42e70*/  LDL.LU R15, [R1+0xf3c] ;  /* 0x000f3c00010f7983 */ /* 0x000ea40000300800 */
[----:B-1----:R-:W-:-:S02]  /*42e80*/  IMAD.MOV.U32 R26, RZ, RZ, R2 ;  /* 0x000000ffff1a7224 */ /* 0x002fc400078e0002 */
[----:B------:R-:W-:Y:S01]  /*42e90*/  IMAD.MOV.U32 R27, RZ, RZ, R3 ;  /* 0x000000ffff1b7224 */ /* 0x000fe200078e0003 */
[----:B------:R-:W3:Y:S01]  /*42ea0*/  LDL.LU R2, [R1+0x4968] ;  /* 0x0049680001027983 */ /* 0x000ee20000300800 */
[----:B------:R-:W3:Y:S03]  /*42eb0*/  LDL.LU R3, [R1+0x4964] ;  /* 0x0049640001037983 */ /* 0x000ee60000300800 */
[----:B------:R-:W-:Y:S04]  /*42ec0*/  STL.64 [R1+0x48c8], R26 ;  /* 0x0048c81a01007387 */ /* 0x000fe80000100a00 */
[----:B--2---:R-:W-:Y:S01]  /*42ed0*/  STL.64 [R1+0x4890], R14 ;  /* 0x0048900e01007387 */ /* 0x004fe20000100a00 */
[----:B------:R0:W-:Y:S03]  /*42ee0*/  STL.64 [R1+0x4888], R12 ;  /* 0x0048880c01007387 */ /* 0x0001e60000100a00 */
[----:B0-----:R-:W2:Y:S01]  /*42ef0*/  LDL.LU R12, [R1+0x15c0] ;  /* 0x0015c000010c7983 */ /* 0x001ea20000300800 */
[----:B------:R-:W2:Y:S02]  /*42f00*/  LDL.LU R13, [R1+0x15c4] ;  /* 0x0015c400010d7983 */ /* 0x000ea40000300800 */
[----:B------:R-:W2:Y:S02]  /*42f10*/  LDL.LU R14, [R1+0x15c8] ;  /* 0x0015c800010e7983 */ /* 0x000ea40000300800 */
[----:B------:R-:W2:Y:S02]  /*42f20*/  LDL.LU R15, [R1+0x15cc] ;  /* 0x0015cc00010f7983 */ /* 0x000ea40000300800 */
[----:B----4-:R-:W-:-:S02]  /*42f30*/  IMAD.MOV.U32 R26, RZ, RZ, R5 ;  /* 0x000000ffff1a7224 */ /* 0x010fc400078e0005 */
[----:B---3--:R-:W-:Y:S01]  /*42f40*/  IMAD.MOV.U32 R27, RZ, RZ, R4 ;  /* 0x000000ffff1b7224 */ /* 0x008fe200078e0004 */
[----:B------:R-:W3:Y:S01]  /*42f50*/  LDL.LU R5, [R1+0x4960] ;  /* 0x0049600001057983 */ /* 0x000ee20000300800 */
[----:B------:R-:W4:Y:S03]  /*42f60*/  LDL.LU R4, [R1+0x495c] ;  /* 0x00495c0001047983 */ /* 0x000f260000300800 */
        /* <DEDUP_REMOVED lines=8> */
[----:B------:R-:W-:Y:S01]  /*42ff0*/  IMAD.MOV.U32 R27, RZ, RZ, R2 ;  /* 0x000000ffff1b7224 */ /* 0x000fe200078e0002 */
[----:B------:R-:W2:Y:S01]  /*43000*/  LDL.LU R3, [R1+0x4958] ;  /* 0x0049580001037983 */ /* 0x000ea20000300800 */
[----:B------:R-:W2:Y:S03]  /*43010*/  LDL.LU R2, [R1+0x4954] ;  /* 0x0049540001027983 */ /* 0x000ea60000300800 */
[----:B------:R4:W-:Y:S02]  /*43020*/  STL.64 [R1+0x48f8], R26 ;  /* 0x0048f81a01007387 */ /* 0x0009e40000100a00 */
[----:B----4-:R-:W-:Y:S02]  /*43030*/  IMAD.MOV.U32 R26, RZ, RZ, R4 ;  /* 0x000000ffff1a7224 */ /* 0x010fe400078e0004 */
        /* <DEDUP_REMOVED lines=13> */
[----:B------:R-:W2:Y:S02]  /*43110*/  LDL.LU R3, [R1+0x4944] ;  /* 0x0049440001037983 */ /* 0x000ea40000300800 */
[----:B---3--:R-:W-:Y:S02]  /*43120*/  IMAD.MOV.U32 R19, RZ, RZ, R4 ;  /* 0x000000ffff137224 */ /* 0x008fe400078e0004 */
[----:B----4-:R-:W-:Y:S01]  /*43130*/  IMAD.MOV.U32 R18, RZ, RZ, R5 ;  /* 0x000000ffff127224 */ /* 0x010fe200078e0005 */
[----:B------:R0:W-:Y:S01]  /*43140*/  STL.64 [R1+0x4928], R26 ;  /* 0x0049281a01007387 */ /* 0x0001e20000100a00 */
[----:B------:R-:W3:Y:S02]  /*43150*/  LDL.LU R5, [R1+0x4940] ;  /* 0x0049400001057983 */ /* 0x000ee40000300800 */
[----:B------:R-:W4:Y:S02]  /*43160*/  LDL.LU R4, [R1+0x493c] ;  /* 0x00493c0001047983 */ /* 0x000f240000300800 */
[----:B------:R-:W3:Y:S01]  /*43170*/  LDL.LU R24, [R1+0x16a0] ;  /* 0x0016a00001187983 */ /* 0x000ee20000300800 */
[----:B------:R-:W3:Y:S04]  /*43180*/  LDL.LU R25, [R1+0x16a4] ;  /* 0x0016a40001197983 */ /* 0x000ee80000300800 */
[----:B0-----:R-:W3:Y:S01]  /*43190*/  LDL.LU R26, [R1+0x16a8] ;  /* 0x0016a800011a7983 */ /* 0x001ee20000300800 */
[----:B------:R-:W3:Y:S03]  /*431a0*/  LDL.LU R27, [R1+0x16ac] ;  /* 0x0016ac00011b7983 */ /* 0x000ee60000300800 */
        /* <DEDUP_REMOVED lines=10> */
[----:B----4-:R-:W-:-:S02]  /*43250*/  IMAD.MOV.U32 R14, RZ, RZ, R4 ;  /* 0x000000ffff0e7224 */ /* 0x010fc400078e0004 */
[----:B---3--:R-:W-:Y:S01]  /*43260*/  IMAD.MOV.U32 R15, RZ, RZ, R5 ;  /* 0x000000ffff0f7224 */ /* 0x008fe200078e0005 */
[----:B------:R-:W3:Y:S01]  /*43270*/  LDL.LU R4, [R1+0x4938] ;  /* 0x0049380001047983 */ /* 0x000ee20000300800 */
[----:B------:R-:W4:Y:S03]  /*43280*/  LDL.LU R5, [R1+0x4934] ;  /* 0x0049340001057983 */ /* 0x000f260000300800 */
[----:B------:R-:W-:Y:S04]  /*43290*/  STL.64 [R1+0x4908], R14 ;  /* 0x0049080e01007387 */ /* 0x000fe80000100a00 */
[----:B--2---:R0:W-:Y:S04]  /*432a0*/  STL.64 [R1+0x4900], R12 ;  /* 0x0049000c01007387 */ /* 0x0041e80000100a00 */
[----:B0-----:R-:W2:Y:S01]  /*432b0*/  LDL.LU R12, [R1+0x1650] ;  /* 0x00165000010c7983 */ /* 0x001ea20000300800 */
[----:B------:R-:W2:Y:S02]  /*432c0*/  LDL.LU R13, [R1+0x1654] ;  /* 0x00165400010d7983 */ /* 0x000ea40000300800 */
[----:B------:R-:W2:Y:S02]  /*432d0*/  LDL.LU R14, [R1+0x1658] ;  /* 0x00165800010e7983 */ /* 0x000ea40000300800 */
[----:B------:R-:W2:Y:S01]  /*432e0*/  LDL.LU R15, [R1+0x165c] ;  /* 0x00165c00010f7983 */ /* 0x000ea20000300800 */
[----:B------:R-:W-:Y:S01]  /*432f0*/  HMMA.16816.F32 R16, R20, R18, R24 ;  /* 0x000000121410723c */ /* 0x000fe20000001818 */
[----:B--2---:R4:W-:Y:S02]  /*43300*/  STL.64 [R1+0x4920], R14 ;  /* 0x0049200e01007387 */ /* 0x0049e40000100a00 */
[----:B----4-:R-:W-:-:S02]  /*43310*/  IMAD.MOV.U32 R14, RZ, RZ, R5 ;  /* 0x000000ffff0e7224 */ /* 0x010fc400078e0005 */
[----:B---3--:R-:W-:Y:S02]  /*43320*/  IMAD.MOV.U32 R15, RZ, RZ, R4 ;  /* 0x000000ffff0f7224 */ /* 0x008fe400078e0004 */
[----:B------:R-:W0:Y:S04]  /*43330*/  LDSM.16.MT88.4 R4, [R29+0x8080] ;  /* 0x008080001d04783b */ /* 0x000e280000004200 */
[----:B------:R1:W-:Y:S04]  /*43340*/  STL.64 [R1+0x4918], R12 ;  /* 0x0049180c01007387 */ /* 0x0003e80000100a00 */
[----:B-1----:R-:W2:Y:S01]  /*43350*/  LDL.LU R12, [R1+0x1670] ;  /* 0x00167000010c7983 */ /* 0x002ea20000300800 */
[----:B------:R-:W2:Y:S02]  /*43360*/  LDL.LU R13, [R1+0x1674] ;  /* 0x00167400010d7983 */ /* 0x000ea40000300800 */
[----:B------:R-:W-:Y:S02]  /*43370*/  STL [R1+0x36cc], R10 ;  /* 0x0036cc0a01007387 */ /* 0x000fe40000100800 */
[----:B------:R-:W-:Y:S01]  /*43380*/  STL [R1+0x36c8], R11 ;  /* 0x0036c80b01007387 */ /* 0x000fe20000100800 */
[----:B------:R1:W-:Y:S04]  /*43390*/  STL.64 [R1+0x4860], R8 ;  /* 0x0048600801007387 */ /* 0x0003e80000100a00 */
[----:B-1----:R-:W3:Y:S04]  /*433a0*/  LDL.64 R8, [R1+0xc0] ;  /* 0x0000c00001087983 */ /* 0x002ee80000100a00 */
[----:B0-----:R0:W-:Y:S01]  /*433b0*/  STL.64 [R1+0x4778], R6 ;  /* 0x0047780601007387 */ /* 0x0011e20000100a00 */
[----:B------:R-:W-:Y:S02]  /*433c0*/  STL.64 [R1+0x4770], R4 ;  /* 0x0047700401007387 */ /* 0x000fe40000100a00 */
[----:B0-----:R-:W-:-:S02]  /*433d0*/  IMAD.MOV.U32 R6, RZ, RZ, R0 ;  /* 0x000000ffff067224 */ /* 0x001fc400078e0000 */
[----:B------:R-:W4:Y:S01]  /*433e0*/  LDL.LU R0, [R1+0x4930] ;  /* 0x0049300001007983 */ /* 0x000f220000300800 */
[----:B------:R-:W2:Y:S02]  /*433f0*/  LDL.LU.64 R26, [R1+0x4928] ;  /* 0x00492800011a7983 */ /* 0x000ea40000300a00 */
[----:B------:R0:W-:Y:S02]  /*43400*/  STL.64 [R1+0x5f0], R16 ;  /* 0x0005f01001007387 */ /* 0x0001e40000100a00 */
[----:B------:R-:W-:Y:S01]  /*43410*/  STL.64 [R1+0x5f8], R18 ;  /* 0x0005f81201007387 */ /* 0x000fe20000100a00 */
[----:B0-----:R-:W3:Y:S01]  /*43420*/  LDL.64 R16, [R1+0xa0] ;  /* 0x0000a00001107983 */ /* 0x001ee20000100a00 */
[C---:B--2---:R-:W-:Y:S03]  /*43430*/  HMMA.16816.F32 R24, R20.reuse, R26, R12 ;  /* 0x0000001a1418723c */ /* 0x044fe6000000180c */
[----:B---3--:R0:W-:Y:S04]  /*43440*/  STL.64 [R1+0x4840], R16 ;  /* 0x0048401001007387 */ /* 0x0081e80000100a00 */
[----:B0-----:R-:W2:Y:S01]  /*43450*/  LDL.LU R16, [R1+0xf70] ;  /* 0x000f700001107983 */ /* 0x001ea20000300800 */
[----:B------:R-:W2:Y:S02]  /*43460*/  LDL.LU R17, [R1+0xf74] ;  /* 0x000f740001117983 */ /* 0x000ea40000300800 */
[----:B------:R-:W2:Y:S02]  /*43470*/  LDL.LU R18, [R1+0xf78] ;  /* 0x000f780001127983 */ /* 0x000ea40000300800 */
[----:B------:R-:W3:Y:S01]  /*43480*/  LDL.LU.64 R14, [R1+0x4920] ;  /* 0x00492000010e7983 */ /* 0x000ee20000300a00 */
[----:B------:R-:W3:Y:S10]  /*43490*/  LDL.LU.64 R12, [R1+0x4918] ;  /* 0x00491800010c7983 */ /* 0x000ef40000300a00 */
        /* <DEDUP_REMOVED lines=38> */
[----:B---3--:R-:W-:Y:S02]  /*43700*/  HMMA.16816.F32 R24, R20, R26, R12 ;  /* 0x0000001a1418723c */ /* 0x008fe4000000180c */
[----:B------:R-:W3:Y:S01]  /*43710*/  LDL.LU.64 R14, [R1+0x4890] ;  /* 0x00489000010e7983 */ /* 0x000ee20000300a00 */
[----:B------:R-:W3:Y:S11]  /*43720*/  LDL.LU.64 R12, [R1+0x4888] ;  /* 0x00488800010c7983 */ /* 0x000ef60000300a00 */
[----:B------:R-:W-:Y:S09]  /*43730*/  @!UPT UIADD3 URZ, URZ, URZ, URZ ;  /* 0x0000003f3f3ff290 */ /* 0x000ff2000fffe03f */
[----:B------:R-:W-:Y:S01]  /*43740*/  STL.64 [R1+0x580], R24 ;  /* 0x0005801801007387 */ /* 0x000fe20000100a00 */
[----:B------:R0:W-:Y:S03]  /*43750*/  STL.64 [R1+0x588], R26 ;  /* 0x0005881a01007387 */ /* 0x0001e60000100a00 */
[----:B0-----:R-:W2:Y:S01]  /*43760*/  LDL.LU.64 R26, [R1+0x4880] ;  /* 0x00488000011a7983 */ /* 0x001ea20000300a00 */
[----:B------:R-:W2:Y:S02]  /*43770*/  LDL.LU.64 R24, [R1+0x4878] ;  /* 0x0048780001187983 */ /* 0x000ea40000300a00 */
[----:B------:R-:W-:-:S07]  /*43780*/  IMAD.MOV.U32 R7, RZ, RZ, R28 ;  /* 0x000000ffff077224 */ /* 0x000fce00078e001c */
[----:B--2---:R-:W-:Y:S01]  /*43790*/  HMMA.16816.F32 R4, R20, R6, R24 ;  /* 0x000000061404723c */ /* 0x004fe20000001818 */
[----:B------:R-:W3:Y:S01]  /*437a0*/  LDL.LU.64 R26, [R1+0x4870] ;  /* 0x00487000011a7983 */ /* 0x000ee20000300a00 */
[----:B------:R-:W3:Y:S11]  /*437b0*/  LDL.LU.64 R24, [R1+0x4868] ;  /* 0x0048680001187983 */ /* 0x000ef60000300a00 */
[----:B------:R-:W-:Y:S10]  /*437c0*/  @!UPT UIADD3 URZ, URZ, URZ, URZ ;  /* 0x0000003f3f3ff290 */ /* 0x000ff4000fffe03f */
[----:B------:R-:W-:Y:S01]  /*437d0*/  STL.64 [R1+0x2f0], R4 ;  /* 0x0002f00401007387 */ /* 0x000fe20000100a00 */
[----:B------:R0:W-:Y:S02]  /*437e0*/  STL [R1+0x2f8], R6 ;  /* 0x0002f80601007387 */ /* 0x0001e40000100800 */
[----:B------:R-:W2:Y:S02]  /*437f0*/  LDL.LU R20, [R1+0xfa0] ;  /* 0x000fa00001147983 */ /* 0x000ea40000300800 */
[----:B------:R-:W2:Y:S02]  /*43800*/  LDL.LU R21, [R1+0xfa4] ;  /* 0x000fa40001157983 */ /* 0x000ea40000300800 */
[----:B------:R-:W-:Y:S02]  /*43810*/  IMAD.MOV.U32 R22, RZ, RZ, R3 ;  /* 0x000000ffff167224 */ /* 0x000fe400078e0003 */
[----:B------:R-:W-:-:S05]  /*43820*/  IMAD.MOV.U32 R23, RZ, RZ, R2 ;  /* 0x000000ffff177224 */ /* 0x000fca00078e0002 */
[----:B------:R-:W-:Y:S01]  /*43830*/  STL.64 [R1+0x4850], R22 ;  /* 0x0048501601007387 */ /* 0x000fe20000100a00 */
[----:B----4-:R-:W-:Y:S02]  /*43840*/  IMAD.MOV.U32 R19, RZ, RZ, R0 ;  /* 0x000000ffff137224 */ /* 0x010fe400078e0000 */
[----:B------:R-:W-:Y:S02]  /*43850*/  IMAD.MOV.U32 R0, RZ, RZ, R7 ;  /* 0x000000ffff007224 */ /* 0x000fe400078e0007 */
[----:B------:R-:W-:Y:S02]  /*43860*/  IMAD.MOV.U32 R7, RZ, RZ, R8 ;  /* 0x000000ffff077224 */ /* 0x000fe400078e0008 */
[----:B0-----:R-:W-:Y:S01]  /*43870*/  IMAD.MOV.U32 R6, RZ, RZ, R9 ;  /* 0x000000ffff067224 */ /* 0x001fe200078e0009 */
[----:B--2---:R0:W-:Y:S04]  /*43880*/  STL.64 [R1+0x4848], R20 ;  /* 0x0048481401007387 */ /* 0x0041e80000100a00 */
[----:B0-----:R-:W2:Y:S01]  /*43890*/  LDL.64 R20, [R1+0xb0] ;  /* 0x0000b00001147983 */ /* 0x001ea20000100a00 */
[----:B------:R-:W-:Y:S01]  /*438a0*/  STL [R1+0x3800], R0 ;  /* 0x0038000001007387 */ /* 0x000fe20000100800 */
[C---:B---3--:R-:W-:Y:S01]  /*438b0*/  HMMA.16816.F32 R12, R24.reuse, R8, R12 ;  /* 0x00000008180c723c */ /* 0x048fe2000000180c */
[----:B------:R-:W3:Y:S11]  /*438c0*/  LDL.LU.64 R8, [R1+0x4860] ;  /* 0x0048600001087983 */ /* 0x000ef60000300a00 */
[----:B------:R-:W-:Y:S11]  /*438d0*/  @!UPT UIADD3 URZ, URZ, URZ, URZ ;  /* 0x0000003f3f3ff290 */ /* 0x000ff6000fffe03f */
[----:B------:R-:W-:Y:S01]  /*438e0*/  @!UPT UIADD3 URZ, URZ, URZ, URZ ;  /* 0x0000003f3f3ff290 */ /* 0x000fe2000fffe03f */
[----:B------:R-:W-:Y:S02]  /*438f0*/  IMAD.MOV.U32 R2, RZ, RZ, R15 ;  /* 0x000000ffff027224 */ /* 0x000fe400078e000f */
[----:B------:R-:W-:Y:S02]  /*43900*/  IMAD.MOV.U32 R3, RZ, RZ, R14 ;  /* 0x000000ffff037224 */ /* 0x000fe400078e000e */
[----:B------:R-:W-:Y:S01]  /*43910*/  IMAD.MOV.U32 R11, RZ, RZ, R12 ;  /* 0x000000ffff0b7224 */ /* 0x000fe200078e000c */
[----:B------:R0:W-:Y:S04]  /*43920*/  STL [R1+0x2e4], R13 ;  /* 0x0002e40d01007387 */ /* 0x0001e80000100800 */
[----:B0-----:R-:W4:Y:S01]  /*43930*/  LDL.LU.64 R12, [R1+0x4858] ;  /* 0x00485800010c7983 */ /* 0x001f220000300a00 */
[----:B------:R-:W-:Y:S02]  /*43940*/  STL [R1+0x36d8], R2 ;  /* 0x0036d80201007387 */ /* 0x000fe40000100800 */
[----:B------:R-:W-:Y:S02]  /*43950*/  STL [R1+0x36d4], R3 ;  /* 0x0036d40301007387 */ /* 0x000fe40000100800 */
[----:B------:R-:W-:Y:S01]  /*43960*/  STL [R1+0x36d0], R11 ;  /* 0x0036d00b01007387 */ /* 0x000fe20000100800 */
[----:B------:R-:W4:Y:S01]  /*43970*/  LDL.LU.64 R22, [R1+0x4850] ;  /* 0x0048500001167983 */ /* 0x000f220000300a00 */
[----:B--2---:R-:W-:Y:S01]  /*43980*/  HMMA.16816.F32 R16, R24, R20, R16 ;  /* 0x000000141810723c */ /* 0x004fe20000001810 */
[----:B------:R-:W-:-:S02]  /*43990*/  IMAD.MOV.U32 R14, RZ, RZ, R20 ;  /* 0x000000ffff0e7224 */ /* 0x000fc400078e0014 */
[----:B------:R-:W-:Y:S02]  /*439a0*/  IMAD.MOV.U32 R0, RZ, RZ, R21 ;  /* 0x000000ffff007224 */ /* 0x000fe400078e0015 */
[----:B------:R-:W4:Y:S11]  /*439b0*/  LDL.LU.64 R20, [R1+0x4848] ;  /* 0x0048480001147983 */ /* 0x000f360000300a00 */
[----:B------:R-:W-:Y:S07]  /*439c0*/  @!UPT UIADD3 URZ, URZ, URZ, URZ ;  /* 0x0000003f3f3ff290 */ /* 0x000fee000fffe03f */
[----:B------:R0:W-:Y:S01]  /*439d0*/  STL.64 [R1+0x2d0], R16 ;  /* 0x0002d01001007387 */ /* 0x0001e20000100a00 */
[----:B------:R-:W-:Y:S03]  /*439e0*/  STL [R1+0x2d8], R18 ;  /* 0x0002d81201007387 */ /* 0x000fe60000100800 */
[----:B0-----:R-:W4:Y:S01]  /*439f0*/  LDL.LU.64 R16, [R1+0x4840] ;  /* 0x0048400001107983 */ /* 0x001f220000300a00 */
[----:B------:R-:W-:Y:S02]  /*43a00*/  IMAD.MOV.U32 R10, RZ, RZ, R19 ;  /* 0x000000ffff0a7224 */ /* 0x000fe400078e0013 */
[----:B------:R-:W-:Y:S02]  /*43a10*/  STL [R1+0x4744], R0 ;  /* 0x0047440001007387 */ /* 0x000fe40000100800 */
[----:B------:R-:W-:Y:S01]  /*43a20*/  STL [R1+0x4740], R14 ;  /* 0x0047400e01007387 */ /* 0x000fe20000100800 */
[----:B------:R-:W-:Y:S01]  /*43a30*/  STL [R1+0x36dc], R10 ;  /* 0x0036dc0a01007387 */ /* 0x000fe20000100800 */
[----:B---3--:R0:W-:Y:S03]  /*43a40*/  STL.64 [R1+0x4820], R8 ;  /* 0x0048200801007387 */ /* 0x0081e60000100a00 */
[----:B0-----:R-:W2:Y:S01]  /*43a50*/  LDL.64 R8, [R1+0x80] ;  /* 0x0000800001087983 */ /* 0x001ea20000100a00 */
[----:B----4-:R-:W-:Y:S03]  /*43a60*/  HMMA.16816.F32 R20, R24, R16, R20 ;  /* 0x000000101814723c */ /* 0x010fe60000001814 */
[----:B--2---:R0:W-:Y:S04]  /*43a70*/  STL.64 [R1+0x4828], R8 ;  /* 0x0048280801007387 */ /* 0x0041e80000100a00 */
[----:B0-----:R-:W2:Y:S11]  /*43a80*/  LDL.64 R8, [R1+0x90] ;  /* 0x0000900001087983 */ /* 0x001eb60000100a00 */
[----:B------:R-:W-:Y:S05]  /*43a90*/  @!UPT UIADD3 URZ, URZ, URZ, URZ ;  /* 0x0000003f3f3ff290 */ /* 0x000fea000fffe03f */
[----:B------:R0:W-:Y:S02]  /*43aa0*/  STL.64 [R1+0x2c0], R20 ;  /* 0x0002c01401007387 */ /* 0x0001e40000100a00 */
[----:B------:R-:W-:Y:S02]  /*43ab0*/  STL.64 [R1+0x2c8], R22 ;  /* 0x0002c81601007387 */ /* 0x000fe40000100a00 */
[----:B------:R-:W3:Y:S01]  /*43ac0*/  LDL R4, [R1+0x50] ;  /* 0x0000500001047983 */ /* 0x000ee20000100800 */
[----:B------:R-:W3:Y:S01]  /*43ad0*/  LDL R5, [R1+0x54] ;  /* 0x0000540001057983 */ /* 0x000ee20000100800 */
[----:B------:R-:W-:Y:S03]  /*43ae0*/  STL.64 [R1+0x4810], R6 ;  /* 0x0048100601007387 */ /* 0x000fe60000100a00 */
[----:B---3--:R-:W-:Y:S01]  /*43af0*/  STL.64 [R1+0x4808], R4 ;  /* 0x0048080401007387 */ /* 0x008fe20000100a00 */
[----:B0-----:R-:W3:Y:S02]  /*43b00*/  LDL R20, [R1+0x70] ;  /* 0x0000700001147983 */ /* 0x001ee40000100800 */
[----:B------:R-:W3:Y:S02]  /*43b10*/  LDL R21, [R1+0x74] ;  /* 0x0000740001157983 */ /* 0x000ee40000100800 */
[----:B---3--:R0:W-:Y:S04]  /*43b20*/  STL.64 [R1+0x4818], R20 ;  /* 0x0048181401007387 */ /* 0x0081e80000100a00 */
[----:B0-----:R-:W3:Y:S01]  /*43b30*/  LDL.LU R20, [R1+0xfc0] ;  /* 0x000fc00001147983 */ /* 0x001ee20000300800 */
[----:B------:R-:W3:Y:S02]  /*43b40*/  LDL.LU R21, [R1+0xfc4] ;  /* 0x000fc40001157983 */ /* 0x000ee40000300800 */
[----:B------:R-:W4:Y:S02]  /*43b50*/  LDL.LU R22, [R1+0xfc8] ;  /* 0x000fc80001167983 */ /* 0x000f240000300800 */
[----:B------:R-:W4:Y:S02]  /*43b60*/  LDL.LU R23, [R1+0xfcc] ;  /* 0x000fcc0001177983 */ /* 0x000f240000300800 */
[----:B----4-:R-:W-:Y:S01]  /*43b70*/  STL.64 [R1+0x4838], R22 ;  /* 0x0048381601007387 */ /* 0x010fe20000100a00 */
[----:B---3--:R0:W-:Y:S03]  /*43b80*/  STL.64 [R1+0x4830], R20 ;  /* 0x0048301401007387 */ /* 0x0081e60000100a00 */
[----:B0-----:R-:W3:Y:S01]  /*43b90*/  LDL.LU R20, [R1+0xfb0] ;  /* 0x000fb00001147983 */ /* 0x001ee20000300800 */
[----:B------:R-:W3:Y:S02]  /*43ba0*/  LDL.LU R21, [R1+0xfb4] ;  /* 0x000fb40001157983 */ /* 0x000ee40000300800 */
[----:B------:R-:W3:Y:S02]  /*43bb0*/  LDL.LU R22, [R1+0xfb8] ;  /* 0x000fb80001167983 */ /* 0x000ee40000300800 */
[----:B------:R-:W3:Y:S02]  /*43bc0*/  LDL.LU R23, [R1+0xfbc] ;  /* 0x000fbc0001177983 */ /* 0x000ee40000300800 */
[----:B------:R-:W-:Y:S01]  /*43bd0*/  IMAD.MOV.U32 R15, RZ, RZ, R17 ;  /* 0x000000ffff0f7224 */ /* 0x000fe200078e0011 */
[----:B------:R-:W4:Y:S01]  /*43be0*/  LDL.LU R4, [R1+0xfe0] ;  /* 0x000fe00001047983 */ /* 0x000f220000300800 */
[----:B------:R-:W-:-:S02]  /*43bf0*/  IMAD.MOV.U32 R28, RZ, RZ, R16 ;  /* 0x000000ffff1c7224 */ /* 0x000fc400078e0010 */
[----:B------:R-:W4:Y:S02]  /*43c00*/  LDL.LU R5, [R1+0xfe4] ;  /* 0x000fe40001057983 */ /* 0x000f240000300800 */
[----:B------:R-:W4:Y:S01]  /*43c10*/  LDL.LU R6, [R1+0xfe8] ;  /* 0x000fe80001067983 */ /* 0x000f220000300800 */
[----:B------:R-:W4:Y:S01]  /*43c20*/  LDL.LU R7, [R1+0xfec] ;  /* 0x000fec0001077983 */ /* 0x000f220000300800 */
[----:B------:R-:W4:Y:S02]  /*43c30*/  LDL R16, [R1+0x60] ;  /* 0x0000600001107983 */ /* 0x000f240000100800 */
[----:B------:R-:W4:Y:S02]  /*43c40*/  LDL R17, [R1+0x64] ;  /* 0x0000640001117983 */ /* 0x000f240000100800 */
[----:B------:R-:W-:Y:S01]  /*43c50*/  STL [R1+0x474c], R15 ;  /* 0x00474c0f01007387 */ /* 0x000fe20000100800 */
[----:B------:R-:W-:Y:S01]  /*43c60*/  STL [R1+0x4748], R28 ;  /* 0x0047481c01007387 */ /* 0x000fe20000100800 */
        /* <DEDUP_REMOVED lines=11> */
[----:B------:R-:W-:Y:S01]  /*43d20*/  STL [R1+0x4750], R0 ;  /* 0x0047500001007387 */ /* 0x000fe20000100800 */
[----:B--2---:R-:W-:Y:S01]  /*43d30*/  HMMA.16816.F32 R20, R24, R8, R20 ;  /* 0x000000081814723c */ /* 0x004fe20000001814 */
[----:B------:R-:W-:-:S02]  /*43d40*/  IMAD.MOV.U32 R15, RZ, RZ, R8 ;  /* 0x000000ffff0f7224 */ /* 0x000fc400078e0008 */
[----:B------:R-:W-:Y:S02]  /*43d50*/  IMAD.MOV.U32 R28, RZ, RZ, R9 ;  /* 0x000000ffff1c7224 */ /* 0x000fe400078e0009 */
[----:B------:R-:W2:Y:S11]  /*43d60*/  LDL.LU.64 R8, [R1+0x4820] ;  /* 0x0048200001087983 */ /* 0x000eb60000300a00 */
[----:B------:R-:W-:Y:S08]  /*43d70*/  @!UPT UIADD3 URZ, URZ, URZ, URZ ;  /* 0x0000003f3f3ff290 */ /* 0x000ff0000fffe03f */
[----:B------:R-:W-:Y:S02]  /*43d80*/  IMAD.MOV.U32 R10, RZ, RZ, R20 ;  /* 0x000000ffff0a7224 */ /* 0x000fe400078e0014 */
[----:B------:R-:W-:Y:S02]  /*43d90*/  IMAD.MOV.U32 R2, RZ, RZ, R21 ;  /* 0x000000ffff027224 */ /* 0x000fe400078e0015 */
[----:B------:R-:W4:Y:S01]  /*43da0*/  LDL.LU.64 R20, [R1+0x4818] ;  /* 0x0048180001147983 */ /* 0x000f220000300a00 */
[----:B------:R-:W-:-:S05]  /*43db0*/  IMAD.MOV.U32 R11, RZ, RZ, R23 ;  /* 0x000000ffff0b7224 */ /* 0x000fca00078e0017 */
[----:B------:R-:W-:Y:S01]  /*43dc0*/  STL.64 [R1+0x4788], R10 ;  /* 0x0047880a01007387 */ /* 0x000fe20000100a00 */
[----:B------:R-:W-:-:S03]  /*43dd0*/  IMAD.MOV.U32 R3, RZ, RZ, R22 ;  /* 0x000000ffff037224 */ /* 0x000fc600078e0016 */
[----:B--2---:R0:W-:Y:S04]  /*43de0*/  STL.64 [R1+0x4780], R8 ;  /* 0x0047800801007387 */ /* 0x0041e80000100a00 */
[----:B0-----:R-:W2:Y:S01]  /*43df0*/  LDL.LU R8, [R1+0x1580] ;  /* 0x0015800001087983 */ /* 0x001ea20000300800 */
[----:B------:R-:W2:Y:S02]  /*43e00*/  LDL.LU R9, [R1+0x1584] ;  /* 0x0015840001097983 */ /* 0x000ea40000300800 */
[----:B------:R-:W2:Y:S02]  /*43e10*/  LDL.LU R10, [R1+0x1588] ;  /* 0x00158800010a7983 */ /* 0x000ea40000300800 */
[----:B------:R-:W2:Y:S01]  /*43e20*/  LDL.LU R11, [R1+0x158c] ;  /* 0x00158c00010b7983 */ /* 0x000ea20000300800 */
[----:B------:R-:W-:Y:S01]  /*43e30*/  STL [R1+0x475c], R28 ;  /* 0x00475c1c01007387 */ /* 0x000fe20000100800 */
[----:B------:R-:W-:Y:S02]  /*43e40*/  STL [R1+0x4758], R15 ;  /* 0x0047580f01007387 */ /* 0x000fe40000100800 */
[----:B------:R0:W-:Y:S02]  /*43e50*/  STL.64 [R1+0x47e8], R12 ;  /* 0x0047e80c01007387 */ /* 0x0001e40000100a00 */
[----:B0-----:R-:W3:Y:S01]  /*43e60*/  LDL.LU R12, [R1+0x1590] ;  /* 0x00159000010c7983 */ /* 0x001ee20000300800 */
[----:B------:R-:W3:Y:S02]  /*43e70*/  LDL.LU R13, [R1+0x1594] ;  /* 0x00159400010d7983 */ /* 0x000ee40000300800 */
[----:B------:R-:W3:Y:S02]  /*43e80*/  LDL.LU R14, [R1+0x1598] ;  /* 0x00159800010e7983 */ /* 0x000ee40000300800 */
[----:B------:R-:W3:Y:S01]  /*43e90*/  LDL.LU R15, [R1+0x159c] ;  /* 0x00159c00010f7983 */ /* 0x000ee20000300800 */
[C---:B----4-:R-:W-:Y:S01]  /*43ea0*/  HMMA.16816.F32 R20, R24.reuse, R20, R4 ;  /* 0x000000141814723c */ /* 0x050fe20000001804 */
[----:B------:R-:W-:Y:S01]  /*43eb0*/  STL [R1+0x382c], R3 ;  /* 0x00382c0301007387 */ /* 0x000fe20000100800 */
[----:B------:R-:W-:Y:S02]  /*43ec0*/  STL [R1+0x3828], R2 ;  /* 0x0038280201007387 */ /* 0x000fe40000100800 */
[----:B------:R-:W4:Y:S02]  /*43ed0*/  LDL.LU.64 R6, [R1+0x4810] ;  /* 0x0048100001067983 */ /* 0x000f240000300a00 */
[----:B------:R-:W2:Y:S11]  /*43ee0*/  LDL.LU.64 R4, [R1+0x4808] ;  /* 0x0048080001047983 */ /* 0x000eb60000300a00 */
[----:B------:R-:W-:Y:S06]  /*43ef0*/  @!UPT UIADD3 URZ, URZ, URZ, URZ ;  /* 0x0000003f3f3ff290 */ /* 0x000fec000fffe03f */
[----:B------:R-:W-:Y:S01]  /*43f00*/  STL.64 [R1+0x290], R20 ;  /* 0x0002901401007387 */ /* 0x000fe20000100a00 */
[----:B------:R-:W-:Y:S02]  /*43f10*/  STL.64 [R1+0x298], R22 ;  /* 0x0002981601007387 */ /* 0x000fe40000100a00 */
[----:B------:R-:W0:Y:S04]  /*43f20*/  LDSM.16.MT88.4 R20, [R29+0x8100] ;  /* 0x008100001d14783b */ /* 0x000e280000004200 */
[----:B------:R-:W-:Y:S01]  /*43f30*/  STL [R1+0x4760], R29 ;  /* 0x0047601d01007387 */ /* 0x000fe20000100800 */
[----:B0-----:R-:W-:Y:S01]  /*43f40*/  STL.64 [R1+0x4638], R22 ;  /* 0x0046381601007387 */ /* 0x001fe20000100a00 */
[----:B------:R4:W-:Y:S01]  /*43f50*/  STL.64 [R1+0x4630], R20 ;  /* 0x0046301401007387 */ /* 0x0009e20000100a00 */
[C---:B---3--:R-:W-:Y:S11]  /*43f60*/  HMMA.16816.F32 R12, R24.reuse, R16, R12 ;  /* 0x00000010180c723c */ /* 0x048ff6000000180c */
[----:B------:R-:W-:Y:S11]  /*43f70*/  @!UPT UIADD3 URZ, URZ, URZ, URZ ;  /* 0x0000003f3f3ff290 */ /* 0x000ff6000fffe03f */
[----:B------:R-:W-:Y:S01]  /*43f80*/  @!UPT UIADD3 URZ, URZ, URZ, URZ ;  /* 0x0000003f3f3ff290 */ /* 0x000fe2000fffe03f */
[----:B------:R-:W-:Y:S01]  /*43f90*/  STL.64 [R1+0x570], R12 ;  /* 0x0005700c01007387 */ /* 0x000fe20000100a00 */
[----:B------:R-:W-:Y:S02]  /*43fa0*/  STL.64 [R1+0x578], R14 ;  /* 0x0005780e01007387 */ /* 0x000fe40000100a00 */
[----:B------:R-:W3:Y:S02]  /*43fb0*/  LDL.64 R16, [R1] ;  /* 0x0000000001107983 */ /* 0x000ee40000100a00 */
[----:B----4-:R-:W-:Y:S02]  /*43fc0*/  IMAD.MOV.U32 R20, RZ, RZ, R7 ;  /* 0x000000ffff147224 */ /* 0x010fe400078e0007 */
[----:B------:R-:W-:Y:S02]  /*43fd0*/  IMAD.MOV.U32 R21, RZ, RZ, R6 ;  /* 0x000000ffff157224 */ /* 0x000fe400078e0006 */
[C---:B--2---:R-:W-:Y:S01]  /*43fe0*/  HMMA.16816.F32 R4, R24.reuse, R4, R8 ;  /* 0x000000041804723c */ /* 0x044fe20000001808 */
[----:B---3--:R0:W-:Y:S02]  /*43ff0*/  STL.64 [R1+0x47b0], R16 ;  /* 0x0047b01001007387 */ /* 0x0081e40000100a00 */
[----:B------:R-:W-:Y:S02]  /*44000*/  STL.64 [R1+0x4790], R20 ;  /* 0x0047901401007387 */ /* 0x000fe40000100a00 */
[----:B0-----:R-:W2:Y:S04]  /*44010*/  LDL.64 R16, [R1+0x10] ;  /* 0x0000100001107983 */ /* 0x001ea80000100a00 */
[----:B--2---:R0:W-:Y:S11]  /*44020*/  STL.64 [R1+0x47c8], R16 ;  /* 0x0047c81001007387 */ /* 0x0041f60000100a00 */
[----:B------:R-:W-:Y:S03]  /*44030*/  @!UPT UIADD3 URZ, URZ, URZ, URZ ;  /* 0x0000003f3f3ff290 */ /* 0x000fe6000fffe03f */
[----:B------:R-:W-:Y:S02]  /*44040*/  STL.64 [R1+0x560], R4 ;  /* 0x0005600401007387 */ /* 0x000fe40000100a00 */
[----:B------:R-:W-:Y:S01]  /*44050*/  STL.64 [R1+0x568], R6 ;  /* 0x0005680601007387 */ /* 0x000fe20000100a00 */
[----:B0-----:R-:W2:Y:S04]  /*44060*/  LDL.64 R16, [R1+0x20] ;  /* 0x0000200001107983 */ /* 0x001ea80000100a00 */
[----:B--2---:R0:W-:Y:S01]  /*44070*/  STL.64 [R1+0x47e0], R16 ;  /* 0x0047e01001007387 */ /* 0x0041e20000100a00 */
[----:B------:R-:W2:Y:S02]  /*44080*/  LDL.LU R20, [R1+0x1510] ;  /* 0x0015100001147983 */ /* 0x000ea40000300800 */
[----:B------:R-:W2:Y:S02]  /*44090*/  LDL.LU R21, [R1+0x1514] ;  /* 0x0015140001157983 */ /* 0x000ea40000300800 */
[----:B------:R-:W3:Y:S01]  /*440a0*/  LDL.LU R22, [R1+0x1518] ;  /* 0x0015180001167983 */ /* 0x000ee20000300800 */
[----:B------:R-:W3:Y:S01]  /*440b0*/  LDL.LU R23, [R1+0x151c] ;  /* 0x00151c0001177983 */ /* 0x000ee20000300800 */
[----:B------:R-:W4:Y:S02]  /*440c0*/  LDL.LU R12, [R1+0x1550] ;  /* 0x00155000010c7983 */ /* 0x000f240000300800 */
[----:B------:R-:W4:Y:S02]  /*440d0*/  LDL.LU R13, [R1+0x1554] ;  /* 0x00155400010d7983 */ /* 0x000f240000300800 */
[----:B------:R-:W2:Y:S01]  /*440e0*/  LDL.LU R14, [R1+0x1558] ;  /* 0x00155800010e7983 */ /* 0x000ea20000300800 */
[----:B------:R-:W2:Y:S04]  /*440f0*/  LDL.LU R15, [R1+0x155c] ;  /* 0x00155c00010f7983 */ /* 0x000ea80000300800 */
[----:B--2---:R-:W-:Y:S01]  /*44100*/  STL.64 [R1+0x47f8], R14 ;  /* 0x0047f80e01007387 */ /* 0x004fe20000100a00 */
[----:B----4-:R1:W-:Y:S02]  /*44110*/  STL.64 [R1+0x47f0], R12 ;  /* 0x0047f00c01007387 */ /* 0x0103e40000100a00 */
[----:B0-----:R-:W2:Y:S01]  /*44120*/  LDL.64 R16, [R1+0x30] ;  /* 0x0000300001107983 */ /* 0x001ea20000100a00 */
[----:B-1----:R-:W4:Y:S04]  /*44130*/  LDL.64 R12, [R1+0x40] ;  /* 0x00004000010c7983 */ /* 0x002f280000100a00 */
[----:B--2---:R0:W-:Y:S04]  /*44140*/  STL.64 [R1+0x4800], R16 ;  /* 0x0048001001007387 */ /* 0x0041e80000100a00 */
[----:B0-----:R-:W4:Y:S01]  /*44150*/  LDL.LU R16, [R1+0x1560] ;  /* 0x0015600001107983 */ /* 0x001f220000300800 */
[----:B------:R-:W4:Y:S02]  /*44160*/  LDL.LU R17, [R1+0x1564] ;  /* 0x0015640001117983 */ /* 0x000f240000300800 */
[----:B------:R-:W4:Y:S02]  /*44170*/  LDL.LU R18, [R1+0x1568] ;  /* 0x0015680001127983 */ /* 0x000f240000300800 */
[----:B------:R-:W4:Y:S01]  /*44180*/  LDL.LU R19, [R1+0x156c] ;  /* 0x00156c0001137983 */ /* 0x000f220000300800 */
[----:B---3--:R-:W-:Y:S01]  /*44190*/  STL.64 [R1+0x47a0], R22 ;  /* 0x0047a01601007387 */ /* 0x008fe20000100a00 */
[----:B------:R0:W-:Y:S03]  /*441a0*/  STL.64 [R1+0x4798], R20 ;  /* 0x0047981401007387 */ /* 0x0001e60000100a00 */
        /* <DEDUP_REMOVED lines=9> */
[----:B------:R-:W3:Y:S01]  /*44240*/  LDL.LU R23, [R1+0x153c] ;  /* 0x00153c0001177983 */ /* 0x000ee20000300800 */
[----:B----4-:R-:W-:Y:S01]  /*44250*/  HMMA.16816.F32 R16, R24, R12, R16 ;  /* 0x0000000c1810723c */ /* 0x010fe20000001810 */
        /* <DEDUP_REMOVED lines=12> */
[----:B------:R-:W4:Y:S01]  /*44320*/  LDL.LU R4, [R1+0x1260] ;  /* 0x0012600001047983 */ /* 0x000f220000300800 */
[----:B------:R-:W4:Y:S02]  /*44330*/  LDL.LU R5, [R1+0x1264] ;  /* 0x0012640001057983 */ /* 0x000f240000300800 */
[----:B------:R-:W4:Y:S02]  /*44340*/  LDL.LU R6, [R1+0x1268] ;  /* 0x0012680001067983 */ /* 0x000f240000300800 */
[----:B------:R-:W4:Y:S01]  /*44350*/  LDL.LU R7, [R1+0x126c] ;  /* 0x00126c0001077983 */ /* 0x000f220000300800 */
[----:B------:R0:W-:Y:S01]  /*44360*/  STL.64 [R1+0x550], R16 ;  /* 0x0005501001007387 */ /* 0x0001e20000100a00 */
[----:B------:R-:W-:Y:S03]  /*44370*/  STL.64 [R1+0x558], R18 ;  /* 0x0005581201007387 */ /* 0x000fe60000100a00 */
[----:B0-----:R-:W2:Y:S01]  /*44380*/  LDL.LU.64 R16, [R1+0x4800] ;  /* 0x0048000001107983 */ /* 0x001ea20000300a00 */
[----:B------:R-:W2:Y:S02]  /*44390*/  LDL.LU.64 R14, [R1+0x47f8] ;  /* 0x0047f800010e7983 */ /* 0x000ea40000300a00 */
[----:B------:R-:W2:Y:S02]  /*443a0*/  LDL.LU.64 R12, [R1+0x47f0] ;  /* 0x0047f000010c7983 */ /* 0x000ea40000300a00 */
[----:B------:R-:W-:Y:S01]  /*443b0*/  STL [R1+0x4768], R2 ;  /* 0x0047680201007387 */ /* 0x000fe20000100800 */
[----:B------:R-:W-:Y:S01]  /*443c0*/  STL [R1+0x4764], R3 ;  /* 0x0047640301007387 */ /* 0x000fe20000100800 */
[C---:B--2---:R-:W-:Y:S01]  /*443d0*/  HMMA.16816.F32 R12, R24.reuse, R16, R12 ;  /* 0x00000010180c723c */ /* 0x044fe2000000180c */
[----:B------:R-:W-:Y:S11]  /*443e0*/  IMAD.MOV.U32 R0, RZ, RZ, R17 ;  /* 0x000000ffff007224 */ /* 0x000ff600078e0011 */
[----:B------:R-:W-:Y:S11]  /*443f0*/  @!UPT UIADD3 URZ, URZ, URZ, URZ ;  /* 0x0000003f3f3ff290 */ /* 0x000ff6000fffe03f */
[----:B------:R0:W-:Y:S01]  /*44400*/  STL.64 [R1+0x540], R12 ;  /* 0x0005400c01007387 */ /* 0x0001e20000100a00 */
[----:B------:R1:W-:Y:S03]  /*44410*/  STL.64 [R1+0x548], R14 ;  /* 0x0005480e01007387 */ /* 0x0003e60000100a00 */
[----:B0-----:R-:W3:Y:S01]  /*44420*/  LDL.LU.64 R12, [R1+0x47e8] ;  /* 0x0047e800010c7983 */ /* 0x001ee20000300a00 */
[----:B-1----:R-:W-:Y:S02]  /*44430*/  IMAD.MOV.U32 R14, RZ, RZ, R16 ;  /* 0x000000ffff0e7224 */ /* 0x002fe400078e0010 */
[----:B------:R-:W2:Y:S03]  /*44440*/  LDL.LU.64 R16, [R1+0x47e0] ;  /* 0x0047e00001107983 */ /* 0x000ea60000300a00 */
[----:B------:R-:W-:Y:S01]  /*44450*/  STL [R1+0x476c], R14 ;  /* 0x00476c0e01007387 */ /* 0x000fe20000100800 */
        /* <DEDUP_REMOVED lines=20> */
[----:B------:R-:W-:Y:S02]  /*445a0*/  IMAD.MOV.U32 R2, RZ, RZ, R17 ;  /* 0x000000ffff027224 */ /* 0x000fe400078e0011 */
[----:B------:R-:W2:Y:S11]  /*445b0*/  LDL.LU.64 R16, [R1+0x47a8] ;  /* 0x0047a80001107983 */ /* 0x000eb60000300a00 */
[----:B------:R-:W-:Y:S07]  /*445c0*/  @!UPT UIADD3 URZ, URZ, URZ, URZ ;  /* 0x0000003f3f3ff290 */ /* 0x000fee000fffe03f */
[----:B------:R0:W-:Y:S01]  /*445d0*/  STL.64 [R1+0x510], R20 ;  /* 0x0005101401007387 */ /* 0x0001e20000100a00 */
[----:B------:R-:W-:Y:S02]  /*445e0*/  IMAD.MOV.U32 R18, RZ, RZ, R22 ;  /* 0x000000ffff127224 */ /* 0x000fe400078e0016 */
[----:B------:R-:W-:Y:S02]  /*445f0*/  IMAD.MOV.U32 R19, RZ, RZ, R23 ;  /* 0x000000ffff137224 */ /* 0x000fe400078e0017 */
[----:B------:R-:W2:Y:S04]  /*44600*/  LDL.LU.64 R22, [R1+0x47a0] ;  /* 0x0047a00001167983 */ /* 0x000ea80000300a00 */
[----:B0-----:R-:W2:Y:S01]  /*44610*/  LDL.LU.64 R20, [R1+0x4798] ;  /* 0x0047980001147983 */ /* 0x001ea20000300a00 */
[C---:B---3--:R-:W-:Y:S01]  /*44620*/  HMMA.16816.F32 R8, R24.reuse, R12, R8 ;  /* 0x0000000c1808723c */ /* 0x048fe20000001808 */
[----:B------:R-:W-:Y:S02]  /*44630*/  STL [R1+0x361c], R19 ;  /* 0x00361c1301007387 */ /* 0x000fe40000100800 */
[----:B------:R-:W-:Y:S05]  /*44640*/  STL [R1+0x3618], R18 ;  /* 0x0036181201007387 */ /* 0x000fea0000100800 */
[C---:B--2---:R-:W-:Y:S11]  /*44650*/  HMMA.16816.F32 R20, R24.reuse, R16, R20 ;  /* 0x000000101814723c */ /* 0x044ff60000001814 */
[----:B------:R-:W-:Y:S11]  /*44660*/  @!UPT UIADD3 URZ, URZ, URZ, URZ ;  /* 0x0000003f3f3ff290 */ /* 0x000ff6000fffe03f */
[----:B------:R-:W-:Y:S01]  /*44670*/  @!UPT UIADD3 URZ, URZ, URZ, URZ ;  /* 0x0000003f3f3ff290 */ /* 0x000fe2000fffe03f */
[----:B------:R0:W-:Y:S01]  /*44680*/  STL.64 [R1+0x500], R20 ;  /* 0x0005001401007387 */ /* 0x0001e20000100a00 */
[----:B------:R-:W-:Y:S03]  /*44690*/  STL.64 [R1+0x508], R22 ;  /* 0x0005081601007387 */ /* 0x000fe60000100a00 */
[----:B0-----:R-:W2:Y:S01]  /*446a0*/  LDL.LU.64 R20, [R1+0x4790] ;  /* 0x0047900001147983 */ /* 0x001ea20000300a00 */
[----:B------:R0:W-:Y:S03]  /*446b0*/  STL.64 [R1+0x4640], R16 ;  /* 0x0046401001007387 */ /* 0x0001e60000100a00 */
[----:B0-----:R-:W2:Y:S01]  /*446c0*/  LDL.LU R16, [R1+0x1250] ;  /* 0x0012500001107983 */ /* 0x001ea20000300800 */
[----:B------:R-:W2:Y:S02]  /*446d0*/  LDL.LU R17, [R1+0x1254] ;  /* 0x0012540001117983 */ /* 0x000ea40000300800 */
[----:B------:R-:W2:Y:S02]  /*446e0*/  LDL.LU R18, [R1+0x1258] ;  /* 0x0012580001127983 */ /* 0x000ea40000300800 */
[----:B------:R-:W2:Y:S01]  /*446f0*/  LDL.LU R19, [R1+0x125c] ;  /* 0x00125c0001137983 */ /* 0x000ea20000300800 */
[----:B------:R-:W-:Y:S01]  /*44700*/  STL.64 [R1+0x4f0], R8 ;  /* 0x0004f00801007387 */ /* 0x000fe20000100a00 */
[----:B------:R0:W-:Y:S03]  /*44710*/  STL.64 [R1+0x4f8], R10 ;  /* 0x0004f80a01007387 */ /* 0x0001e60000100a00 */
[----:B0-----:R-:W3:Y:S01]  /*44720*/  LDL.LU.64 R10, [R1+0x4788] ;  /* 0x00478800010a7983 */ /* 0x001ee20000300a00 */
[----:B------:R-:W4:Y:S02]  /*44730*/  LDL.LU.64 R8, [R1+0x4780] ;  /* 0x0047800001087983 */ /* 0x000f240000300a00 */
[----:B------:R-:W-:Y:S01]  /*44740*/  STL.64 [R1+0x4738], R12 ;  /* 0x0047380c01007387 */ /* 0x000fe20000100a00 */
[----:B----4-:R-:W-:Y:S01]  /*44750*/  HMMA.16816.F32 R24, R24, R8, R4 ;  /* 0x000000081818723c */ /* 0x010fe20000001804 */
[----:B------:R-:W2:Y:S01]  /*44760*/  LDL.LU.64 R6, [R1+0x4778] ;  /* 0x0047780001067983 */ /* 0x000ea20000300a00 */
[----:B------:R-:W2:Y:S02]  /*44770*/  LDL.LU.64 R4, [R1+0x4770] ;  /* 0x0047700001047983 */ /* 0x000ea40000300a00 */
[----:B---3--:R-:W-:Y:S02]  /*44780*/  STL.64 [R1+0x4650], R10 ;  /* 0x0046500a01007387 */ /* 0x008fe40000100a00 */
[----:B------:R2:W-:Y:S11]  /*44790*/  STL.64 [R1+0x4648], R8 ;  /* 0x0046480801007387 */ /* 0x0005f60000100a00 */
[----:B------:R-:W-:Y:S06]  /*447a0*/  @!UPT UIADD3 URZ, URZ, URZ, URZ ;  /* 0x0000003f3f3ff290 */ /* 0x000fec000fffe03f */
[----:B------:R-:W-:Y:S01]  /*447b0*/  STL.64 [R1+0x280], R24 ;  /* 0x0002801801007387 */ /* 0x000fe20000100a00 */
[----:B------:R-:W-:Y:S01]  /*447c0*/  STL.64 [R1+0x288], R26 ;  /* 0x0002881a01007387 */ /* 0x000fe20000100a00 */
[----:B--2---:R-:W-:Y:S02]  /*447d0*/  HMMA.16816.F32 R8, R4, R20, R16 ;  /* 0x000000140408723c */ /* 0x004fe40000001810 */
[----:B------:R-:W2:Y:S11]  /*447e0*/  LDL.LU R20, [R1+0x13e0] ;  /* 0x0013e00001147983 */ /* 0x000eb60000300800 */
[----:B------:R-:W-:Y:S10]  /*447f0*/  @!UPT UIADD3 URZ, URZ, URZ, URZ ;  /* 0x0000003f3f3ff290 */ /* 0x000ff4000fffe03f */
[----:B------:R0:W-:Y:S01]  /*44800*/  STL.64 [R1+0x270], R8 ;  /* 0x0002700801007387 */ /* 0x0001e20000100a00 */
[----:B------:R1:W-:Y:S02]  /*44810*/  STL.64 [R1+0x278], R10 ;  /* 0x0002780a01007387 */ /* 0x0003e40000100a00 */
[----:B------:R-:W2:Y:S02]  /*44820*/  LDL.LU R21, [R1+0x13e4] ;  /* 0x0013e40001157983 */ /* 0x000ea40000300800 */
[----:B------:R-:W3:Y:S01]  /*44830*/  LDL.LU R22, [R1+0x13e8] ;  /* 0x0013e80001167983 */ /* 0x000ee20000300800 */
[----:B------:R-:W3:Y:S01]  /*44840*/  LDL.LU R23, [R1+0x13ec] ;  /* 0x0013ec0001177983 */ /* 0x000ee20000300800 */
[----:B------:R-:W-:Y:S02]  /*44850*/  IMAD.MOV.U32 R16, RZ, RZ, R14 ;  /* 0x000000ffff107224 */ /* 0x000fe400078e000e */
[----:B------:R-:W-:Y:S01]  /*44860*/  IMAD.MOV.U32 R17, RZ, RZ, R2 ;  /* 0x000000ffff117224 */ /* 0x000fe200078e0002 */
[----:B---3--:R-:W-:Y:S01]  /*44870*/  STL.64 [R1+0x4660], R22 ;  /* 0x0046601601007387 */ /* 0x008fe20000100a00 */
[----:B--2---:R2:W-:Y:S02]  /*44880*/  STL.64 [R1+0x4658], R20 ;  /* 0x0046581401007387 */ /* 0x0045e40000100a00 */
[----:B------:R-:W3:Y:S02]  /*44890*/  LDL.LU R14, [R1+0x476c] ;  /* 0x00476c00010e7983 */ /* 0x000ee40000300800 */
[----:B------:R-:W4:Y:S01]  /*448a0*/  LDL.LU R2, [R1+0x4768] ;  /* 0x0047680001027983 */ /* 0x000f220000300800 */
[----:B------:R3:W-:Y:S01]  /*448b0*/  STL.64 [R1+0x4668], R16 ;  /* 0x0046681001007387 */ /* 0x0007e20000100a00 */
[----:B0-----:R-:W3:Y:S02]  /*448c0*/  LDL.LU R8, [R1+0x1400] ;  /* 0x0014000001087983 */ /* 0x001ee40000300800 */
[----:B------:R-:W3:Y:S02]  /*448d0*/  LDL.LU R9, [R1+0x1404] ;  /* 0x0014040001097983 */ /* 0x000ee40000300800 */
[----:B-1----:R-:W3:Y:S01]  /*448e0*/  LDL.LU R10, [R1+0x1408] ;  /* 0x00140800010a7983 */ /* 0x002ee20000300800 */
[----:B------:R-:W3:Y:S01]  /*448f0*/  LDL.LU R11, [R1+0x140c] ;  /* 0x00140c00010b7983 */ /* 0x000ee20000300800 */
[----:B--2---:R-:W-:-:S02]  /*44900*/  IMAD.MOV.U32 R20, RZ, RZ, R3 ;  /* 0x000000ffff147224 */ /* 0x004fc400078e0003 */
[----:B------:R-:W-:Y:S01]  /*44910*/  IMAD.MOV.U32 R21, RZ, RZ, R29 ;  /* 0x000000ffff157224 */ /* 0x000fe200078e001d */
[----:B---3--:R-:W-:Y:S01]  /*44920*/  STL.64 [R1+0x4678], R10 ;  /* 0x0046780a01007387 */ /* 0x008fe20000100a00 */
[----:B------:R0:W-:Y:S02]  /*44930*/  STL.64 [R1+0x4670], R8 ;  /* 0x0046700801007387 */ /* 0x0001e40000100a00 */
[----:B------:R-:W2:Y:S02]  /*44940*/  LDL.LU R3, [R1+0x4764] ;  /* 0x0047640001037983 */ /* 0x000ea40000300800 */
[----:B------:R-:W3:Y:S01]  /*44950*/  LDL.LU R29, [R1+0x4760] ;  /* 0x00476000011d7983 */ /* 0x000ee20000300800 */
[----:B------:R-:W-:Y:S01]  /*44960*/  STL.64 [R1+0x4680], R20 ;  /* 0x0046801401007387 */ /* 0x000fe20000100a00 */
[----:B------:R-:W2:Y:S02]  /*44970*/  LDL.LU R16, [R1+0x1410] ;  /* 0x0014100001107983 */ /* 0x000ea40000300800 */
[----:B------:R-:W2:Y:S02]  /*44980*/  LDL.LU R17, [R1+0x1414] ;  /* 0x0014140001117983 */ /* 0x000ea40000300800 */
[----:B------:R-:W2:Y:S01]  /*44990*/  LDL.LU R18, [R1+0x1418] ;  /* 0x0014180001127983 */ /* 0x000ea20000300800 */
[----:B------:R-:W2:Y:S01]  /*449a0*/  LDL.LU R19, [R1+0x141c] ;  /* 0x00141c0001137983 */ /* 0x000ea20000300800 */
[----:B0-----:R-:W-:-:S02]  /*449b0*/  IMAD.MOV.U32 R8, RZ, RZ, R28 ;  /* 0x000000ffff087224 */ /* 0x001fc400078e001c */
[----:B------:R-:W-:Y:S01]  /*449c0*/  IMAD.MOV.U32 R9, RZ, RZ, R15 ;  /* 0x000000ffff097224 */ /* 0x000fe200078e000f */
[----:B--2---:R-:W-:Y:S01]  /*449d0*/  STL.64 [R1+0x4690], R18 ;  /* 0x0046901201007387 */ /* 0x004fe20000100a00 */
[----:B------:R0:W-:Y:S02]  /*449e0*/  STL.64 [R1+0x4688], R16 ;  /* 0x0046881001007387 */ /* 0x0001e40000100a00 */
[----:B------:R-:W2:Y:S02]  /*449f0*/  LDL.LU R28, [R1+0x475c] ;  /* 0x00475c00011c7983 */ /* 0x000ea40000300800 */
[----:B------:R-:W2:Y:S01]  /*44a00*/  LDL.LU R15, [R1+0x4758] ;  /* 0x00475800010f7983 */ /* 0x000ea20000300800 */
[----:B------:R1:W-:Y:S01]  /*44a10*/  STL.64 [R1+0x4698], R8 ;  /* 0x0046980801007387 */ /* 0x0003e20000100a00 */
[----:B0-----:R-:W-:Y:S02]  /*44a20*/  IMAD.MOV.U32 R16, RZ, RZ, R14 ;  /* 0x000000ffff107224 */ /* 0x001fe400078e000e */
[----:B------:R-:W-:Y:S01]  /*44a30*/  IMAD.MOV.U32 R17, RZ, RZ, R0 ;  /* 0x000000ffff117224 */ /* 0x000fe200078e0000 */
[----:B------:R-:W2:Y:S01]  /*44a40*/  LDL.LU R14, [R1+0x4754] ;  /* 0x00475400010e7983 */ /* 0x000ea20000300800 */
[----:B------:R-:W2:Y:S03]  /*44a50*/  LDL.LU R0, [R1+0x4750] ;  /* 0x0047500001007983 */ /* 0x000ea60000300800 */
[----:B------:R0:W-:Y:S01]  /*44a60*/  STL.64 [R1+0x46a0], R16 ;  /* 0x0046a01001007387 */ /* 0x0001e20000100a00 */
[----:B-1----:R-:W2:Y:S02]  /*44a70*/  LDL.LU R8, [R1+0x1430] ;  /* 0x0014300001087983 */ /* 0x002ea40000300800 */
[----:B------:R-:W2:Y:S02]  /*44a80*/  LDL.LU R9, [R1+0x1434] ;  /* 0x0014340001097983 */ /* 0x000ea40000300800 */
[----:B------:R-:W2:Y:S01]  /*44a90*/  LDL.LU R10, [R1+0x1438] ;  /* 0x00143800010a7983 */ /* 0x000ea20000300800 */
[----:B------:R-:W2:Y:S04]  /*44aa0*/  LDL.LU R11, [R1+0x143c] ;  /* 0x00143c00010b7983 */ /* 0x000ea80000300800 */
[----:B--2---:R-:W-:Y:S01]  /*44ab0*/  STL.64 [R1+0x46b0], R10 ;  /* 0x0046b00a01007387 */ /* 0x004fe20000100a00 */
[----:B------:R-:W-:Y:S02]  /*44ac0*/  STL.64 [R1+0x46a8], R8 ;  /* 0x0046a80801007387 */ /* 0x000fe40000100a00 */
[----:B------:R-:W2:Y:S02]  /*44ad0*/  LDL.64 R24, [R1+0x70] ;  /* 0x0000700001187983 */ /* 0x000ea40000100a00 */
[----:B0-----:R-:W-:-:S02]  /*44ae0*/  IMAD.MOV.U32 R16, RZ, RZ, R3 ;  /* 0x000000ffff107224 */ /* 0x001fc400078e0003 */
[----:B----4-:R-:W-:Y:S01]  /*44af0*/  IMAD.MOV.U32 R17, RZ, RZ, R2 ;  /* 0x000000ffff117224 */ /* 0x010fe200078e0002 */
[----:B--2---:R-:W-:Y:S04]  /*44b00*/  STL.64 [R1+0x46e8], R24 ;  /* 0x0046e81801007387 */ /* 0x004fe80000100a00 */
[----:B------:R0:W-:Y:S02]  /*44b10*/  STL.64 [R1+0x46b8], R16 ;  /* 0x0046b81001007387 */ /* 0x0001e40000100a00 */
[----:B0-----:R-:W2:Y:S01]  /*44b20*/  LDL.LU R16, [R1+0x1450] ;  /* 0x0014500001107983 */ /* 0x001ea20000300800 */
[----:B------:R-:W2:Y:S02]  /*44b30*/  LDL.LU R17, [R1+0x1454] ;  /* 0x0014540001117983 */ /* 0x000ea40000300800 */
[----:B------:R-:W4:Y:S02]  /*44b40*/  LDL.LU R18, [R1+0x1458] ;  /* 0x0014580001127983 */ /* 0x000f240000300800 */
        /* <DEDUP_REMOVED lines=13> */
[----:B0-----:R-:W2:Y:S01]  /*44c20*/  LDL.64 R16, [R1+0x60] ;  /* 0x0000600001107983 */ /* 0x001ea20000100a00 */
[----:B---3--:R-:W-:-:S02]  /*44c30*/  IMAD.MOV.U32 R24, RZ, RZ, R28 ;  /* 0x000000ffff187224 */ /* 0x008fc400078e001c */
[----:B------:R-:W-:Y:S01]  /*44c40*/  IMAD.MOV.U32 R25, RZ, RZ, R15 ;  /* 0x000000ffff197224 */ /* 0x000fe200078e000f */
[----:B--2---:R0:W-:Y:S04]  /*44c50*/  STL.64 [R1+0x46e0], R16 ;  /* 0x0046e01001007387 */ /* 0x0041e80000100a00 */
[----:B0-----:R-:W2:Y:S01]  /*44c60*/  LDL.LU R16, [R1+0x1200] ;  /* 0x0012000001107983 */ /* 0x001ea20000300800 */
[----:B------:R-:W2:Y:S02]  /*44c70*/  LDL.LU R17, [R1+0x1204] ;  /* 0x0012040001117983 */ /* 0x000ea40000300800 */
[----:B------:R-:W3:Y:S02]  /*44c80*/  LDL.LU R18, [R1+0x1208] ;  /* 0x0012080001127983 */ /* 0x000ee40000300800 */
[----:B------:R-:W3:Y:S01]  /*44c90*/  LDL.LU R19, [R1+0x120c] ;  /* 0x00120c0001137983 */ /* 0x000ee20000300800 */
[----:B------:R0:W-:Y:S01]  /*44ca0*/  STL.64 [R1+0x4730], R24 ;  /* 0x0047301801007387 */ /* 0x0001e20000100a00 */
[----:B------:R-:W4:Y:S02]  /*44cb0*/  LDL.LU R12, [R1+0x1240] ;  /* 0x00124000010c7983 */ /* 0x000f240000300800 */
[----:B------:R-:W4:Y:S02]  /*44cc0*/  LDL.LU R13, [R1+0x1244] ;  /* 0x00124400010d7983 */ /* 0x000f240000300800 */
[----:B0-----:R-:W-:-:S02]  /*44cd0*/  IMAD.MOV.U32 R24, RZ, RZ, R14 ;  /* 0x000000ffff187224 */ /* 0x001fc400078e000e */
[----:B------:R-:W4:Y:S01]  /*44ce0*/  LDL.LU R14, [R1+0x1248] ;  /* 0x00124800010e7983 */ /* 0x000f220000300800 */
[----:B------:R-:W4:Y:S03]  /*44cf0*/  LDL.LU R15, [R1+0x124c] ;  /* 0x00124c00010f7983 */ /* 0x000f260000300800 */
        /* <DEDUP_REMOVED lines=24> */
[----:B--2---:R-:W-:Y:S01]  /*44e80*/  STL.64 [R1+0x46d8], R10 ;  /* 0x0046d80a01007387 */ /* 0x004fe20000100a00 */
[----:B---3--:R0:W-:Y:S03]  /*44e90*/  STL.64 [R1+0x46d0], R8 ;  /* 0x0046d00801007387 */ /* 0x0081e60000100a00 */
        /* <DEDUP_REMOVED lines=8> */
[----:B------:R-:W4:Y:S06]  /*44f20*/  LDL.LU.64 R12, [R1+0x4738] ;  /* 0x00473800010c7983 */ /* 0x000f2c0000300a00 */
[----:B------:R0:W-:Y:S02]  /*44f30*/  STL.64 [R1+0x260], R24 ;  /* 0x0002601801007387 */ /* 0x0001e40000100a00 */
[----:B0-----:R-:W2:Y:S01]  /*44f40*/  LDL.LU.64 R24, [R1+0x4730] ;  /* 0x0047300001187983 */ /* 0x001ea20000300a00 */
[----:B------:R-:W-:-:S02]  /*44f50*/  IMAD.MOV.U32 R14, RZ, RZ, R26 ;  /* 0x000000ffff0e7224 */ /* 0x000fc400078e001a */
[----:B------:R-:W-:-:S05]  /*44f60*/  IMAD.MOV.U32 R15, RZ, RZ, R27 ;  /* 0x000000ffff0f7224 */ /* 0x000fca00078e001b */
[----:B------:R-:W-:Y:S01]  /*44f70*/  STL [R1+0x35cc], R15 ;  /* 0x0035cc0f01007387 */ /* 0x000fe20000100800 */
[----:B------:R-:W-:Y:S01]  /*44f80*/  STL [R1+0x35c8], R14 ;  /* 0x0035c80e01007387 */ /* 0x000fe20000100800 */
[C---:B--2---:R-:W-:Y:S02]  /*44f90*/  HMMA.16816.F32 R24, R4.reuse, R24, R16 ;  /* 0x000000180418723c */ /* 0x044fe40000001810 */
[----:B------:R-:W2:Y:S01]  /*44fa0*/  LDL.LU.64 R18, [R1+0x4728] ;  /* 0x0047280001127983 */ /* 0x000ea20000300a00 */
[----:B------:R-:W2:Y:S11]  /*44fb0*/  LDL.LU.64 R16, [R1+0x4720] ;  /* 0x0047200001107983 */ /* 0x000eb60000300a00 */
[----:B------:R-:W-:Y:S09]  /*44fc0*/  @!UPT UIADD3 URZ, URZ, URZ, URZ ;  /* 0x0000003f3f3ff290 */ /* 0x000ff2000fffe03f */
[----:B------:R0:W-:Y:S01]  /*44fd0*/  STL.64 [R1+0x250], R24 ;  /* 0x0002501801007387 */ /* 0x0001e20000100a00 */
[----:B------:R2:W-:Y:S03]  /*44fe0*/  STL.64 [R1+0x258], R26 ;  /* 0x0002581a01007387 */ /* 0x0005e60000100a00 */
[----:B0-----:R-:W2:Y:S02]  /*44ff0*/  LDL.LU.64 R24, [R1+0x4718] ;  /* 0x0047180001187983 */ /* 0x001ea40000300a00 */
[----:B--2---:R-:W-:Y:S02]  /*45000*/  HMMA.16816.F32 R24, R4, R24, R16 ;  /* 0x000000180418723c */ /* 0x004fe40000001810 */
[----:B------:R-:W2:Y:S01]  /*45010*/  LDL.LU.64 R18, [R1+0x4710] ;  /* 0x0047100001127983 */ /* 0x000ea20000300a00 */
[----:B------:R-:W2:Y:S11]  /*45020*/  LDL.LU.64 R16, [R1+0x4708] ;  /* 0x0047080001107983 */ /* 0x000eb60000300a00 */
[----:B------:R-:W-:Y:S09]  /*45030*/  @!UPT UIADD3 URZ, URZ, URZ, URZ ;  /* 0x0000003f3f3ff290 */ /* 0x000ff2000fffe03f */
[----:B------:R0:W-:Y:S04]  /*45040*/  STL.64 [R1+0x240], R24 ;  /* 0x0002401801007387 */ /* 0x0001e80000100a00 */
[----:B0-----:R-:W2:Y:S01]  /*45050*/  LDL.LU.64 R24, [R1+0x4700] ;  /* 0x0047000001187983 */ /* 0x001ea20000300a00 */
[----:B------:R-:W-:Y:S02]  /*45060*/  IMAD.MOV.U32 R15, RZ, RZ, R26 ;  /* 0x000000ffff0f7224 */ /* 0x000fe400078e001a */
        /* <DEDUP_REMOVED lines=8> */
[----:B------:R-:W-:Y:S03]  /*450f0*/  STL.64 [R1+0x238], R26 ;  /* 0x0002381a01007387 */ /* 0x000fe60000100a00 */
[----:B0-----:R-:W2:Y:S02]  /*45100*/  LDL.LU.64 R24, [R1+0x46e8] ;  /* 0x0046e80001187983 */ /* 0x001ea40000300a00 */
        /* <DEDUP_REMOVED lines=8> */
[----:B------:R-:W0:Y:S04]  /*45190*/  LDSM.16.MT88.4 R24, [R29+0x8180] ;  /* 0x008180001d18783b */ /* 0x000e280000004200 */
[----:B0-----:R-:W-:Y:S01]  /*451a0*/  STL.64 [R1+0x4550], R26 ;  /* 0x0045501a01007387 */ /* 0x001fe20000100a00 */
[----:B------:R0:W-:Y:S03]  /*451b0*/  STL.64 [R1+0x4548], R24 ;  /* 0x0045481801007387 */ /* 0x0001e60000100a00 */
[----:B0-----:R-:W3:Y:S01]  /*451c0*/  LDL.64 R24, [R1+0x50] ;  /* 0x0000500001187983 */ /* 0x001ee20000100a00 */
        /* <DEDUP_REMOVED lines=13> */
[----:B------:R0:W-:Y:S01]  /*452a0*/  STL.64 [R1+0x4d0], R16 ;  /* 0x0004d01001007387 */ /* 0x0001e20000100a00 */
[----:B------:R-:W-:Y:S03]  /*452b0*/  STL.64 [R1+0x4d8], R18 ;  /* 0x0004d81201007387 */ /* 0x000fe60000100a00 */
[----:B0-----:R-:W2:Y:S01]  /*452c0*/  LDL.LU.64 R16, [R1+0x46b8] ;  /* 0x0046b80001107983 */ /* 0x001ea20000300a00 */
[----:B------:R0:W-:Y:S03]  /*452d0*/  STL.64 [R1+0x45e0], R24 ;  /* 0x0045e01801007387 */ /* 0x0001e60000100a00 */
        /* <DEDUP_REMOVED lines=17> */
[----:B------:R-:W3:Y:S01]  /*453f0*/  LDL.LU.64 R16, [R1+0x4688] ;  /* 0x0046880001107983 */ /* 0x000ee20000300a00 */
[C---:B--2---:R-:W-:Y:S02]  /*45400*/  HMMA.16816.F32 R8, R4.reuse, R8, R20 ;  /* 0x000000080408723c */ /* 0x044fe40000001814 */
[----:B------:R-:W3:Y:S11]  /*45410*/  LDL.LU.64 R20, [R1+0x4680] ;  /* 0x0046800001147983 */ /* 0x000ef60000300a00 */
[----:B------:R-:W-:Y:S10]  /*45420*/  @!UPT UIADD3 URZ, URZ, URZ, URZ ;  /* 0x0000003f3f3ff290 */ /* 0x000ff4000fffe03f */
[----:B------:R-:W-:Y:S01]  /*45430*/  STL.64 [R1+0x4a0], R8 ;  /* 0x0004a00801007387 */ /* 0x000fe20000100a00 */
[----:B------:R0:W-:Y:S03]  /*45440*/  STL.64 [R1+0x4a8], R10 ;  /* 0x0004a80a01007387 */ /* 0x0001e60000100a00 */
[----:B0-----:R-:W2:Y:S01]  /*45450*/  LDL.LU.64 R10, [R1+0x4678] ;  /* 0x00467800010a7983 */ /* 0x001ea20000300a00 */
[----:B------:R-:W2:Y:S01]  /*45460*/  LDL.LU.64 R8, [R1+0x4670] ;  /* 0x0046700001087983 */ /* 0x000ea20000300a00 */
[C---:B---3--:R-:W-:Y:S02]  /*45470*/  HMMA.16816.F32 R20, R4.reuse, R20, R16 ;  /* 0x000000140414723c */ /* 0x048fe40000001810 */
[----:B------:R-:W2:Y:S11]  /*45480*/  LDL.LU.64 R16, [R1+0x4668] ;  /* 0x0046680001107983 */ /* 0x000eb60000300a00 */
[----:B------:R-:W-:Y:S10]  /*45490*/  @!UPT UIADD3 URZ, URZ, URZ, URZ ;  /* 0x0000003f3f3ff290 */ /* 0x000ff4000fffe03f */
[----:B------:R-:W-:Y:S01]  /*454a0*/  STL.64 [R1+0x490], R20 ;  /* 0x0004901401007387 */ /* 0x000fe20000100a00 */
[----:B------:R0:W-:Y:S03]  /*454b0*/  STL.64 [R1+0x498], R22 ;  /* 0x0004981601007387 */ /* 0x0001e60000100a00 */
[----:B0-----:R-:W4:Y:S01]  /*454c0*/  LDL.LU.64 R22, [R1+0x4660] ;  /* 0x0046600001167983 */ /* 0x001f220000300a00 */
[----:B------:R-:W4:Y:S01]  /*454d0*/  LDL.LU.64 R20, [R1+0x4658] ;  /* 0x0046580001147983 */ /* 0x000f220000300a00 */
[C---:B--2---:R-:W-:Y:S02]  /*454e0*/  HMMA.16816.F32 R16, R4.reuse, R16, R8 ;  /* 0x000000100410723c */ /* 0x044fe40000001808 */
[----:B------:R-:W2:Y:S01]  /*454f0*/  LDL.LU.64 R10, [R1+0x4650] ;  /* 0x00465000010a7983 */ /* 0x000ea20000300a00 */
[----:B------:R-:W3:Y:S11]  /*45500*/  LDL.LU.64 R8, [R1+0x4648] ;  /* 0x0046480001087983 */ /* 0x000ef60000300a00 */
[----:B------:R-:W-:Y:S09]  /*45510*/  @!UPT UIADD3 URZ, URZ, URZ, URZ ;  /* 0x0000003f3f3ff290 */ /* 0x000ff2000fffe03f */
[----:B------:R0:W-:Y:S01]  /*45520*/  STL.64 [R1+0x480], R16 ;  /* 0x0004801001007387 */ /* 0x0001e20000100a00 */
[----:B------:R-:W-:Y:S03]  /*45530*/  STL.64 [R1+0x488], R18 ;  /* 0x0004881201007387 */ /* 0x000fe60000100a00 */
[----:B0-----:R-:W2:Y:S02]  /*45540*/  LDL.LU.64 R16, [R1+0x4640] ;  /* 0x0046400001107983 */ /* 0x001ea40000300a00 */
[C---:B--2---:R-:W-:Y:S02]  /*45550*/  HMMA.16816.F32 R24, R4.reuse, R16, R24 ;  /* 0x000000100418723c */ /* 0x044fe40000001818 */
[----:B------:R4:W-:Y:S06]  /*45560*/  STL.64 [R1+0x4578], R16 ;  /* 0x0045781001007387 */ /* 0x0009ec0000100a00 */
[C---:B----4-:R-:W-:Y:S11]  /*45570*/  HMMA.16816.F32 R16, R4.reuse, R12, R20 ;  /* 0x0000000c0410723c */ /* 0x050ff60000001814 */
[----:B------:R-:W-:Y:S04]  /*45580*/  @!UPT UIADD3 URZ, URZ, URZ, URZ ;  /* 0x0000003f3f3ff290 */ /* 0x000fe8000fffe03f */
[----:B------:R0:W-:Y:S01]  /*45590*/  STL.64 [R1+0x470], R24 ;  /* 0x0004701801007387 */ /* 0x0001e20000100a00 */
[----:B------:R1:W-:Y:S02]  /*455a0*/  STL.64 [R1+0x478], R26 ;  /* 0x0004781a01007387 */ /* 0x0003e40000100a00 */
[----:B------:R-:W3:Y:S05]  /*455b0*/  LDL.LU R20, [R1+0x11f0] ;  /* 0x0011f00001147983 */ /* 0x000eea0000300800 */
[----:B------:R2:W-:Y:S01]  /*455c0*/  STL.64 [R1+0x460], R16 ;  /* 0x0004601001007387 */ /* 0x0005e20000100a00 */
[----:B------:R4:W-:Y:S02]  /*455d0*/  STL.64 [R1+0x468], R18 ;  /* 0x0004681201007387 */ /* 0x0009e40000100a00 */
[----:B------:R-:W3:Y:S02]  /*455e0*/  LDL.LU R21, [R1+0x11f4] ;  /* 0x0011f40001157983 */ /* 0x000ee40000300800 */
[----:B------:R-:W3:Y:S01]  /*455f0*/  LDL.LU R22, [R1+0x11f8] ;  /* 0x0011f80001167983 */ /* 0x000ee20000300800 */
[----:B------:R-:W3:Y:S01]  /*45600*/  LDL.LU R23, [R1+0x11fc] ;  /* 0x0011fc0001177983 */ /* 0x000ee20000300800 */
[----:B0-----:R-:W3:Y:S02]  /*45610*/  LDL.LU R24, [R1+0x1190] ;  /* 0x0011900001187983 */ /* 0x001ee40000300800 */
[----:B------:R-:W3:Y:S02]  /*45620*/  LDL.LU R25, [R1+0x1194] ;  /* 0x0011940001197983 */ /* 0x000ee40000300800 */
[----:B-1----:R-:W3:Y:S01]  /*45630*/  LDL.LU R26, [R1+0x1198] ;  /* 0x00119800011a7983 */ /* 0x002ee20000300800 */
[----:B------:R-:W3:Y:S04]  /*45640*/  LDL.LU R27, [R1+0x119c] ;  /* 0x00119c00011b7983 */ /* 0x000ee80000300800 */
[----:B--2---:R-:W2:Y:S01]  /*45650*/  LDL.LU R16, [R1+0x11c0] ;  /* 0x0011c00001107983 */ /* 0x004ea20000300800 */
[----:B------:R-:W2:Y:S02]  /*45660*/  LDL.LU R17, [R1+0x11c4] ;  /* 0x0011c40001117983 */ /* 0x000ea40000300800 */
[----:B----4-:R-:W4:Y:S02]  /*45670*/  LDL.LU R18, [R1+0x11c8] ;  /* 0x0011c80001127983 */ /* 0x010f240000300800 */
[----:B------:R-:W4:Y:S02]  /*45680*/  LDL.LU R19, [R1+0x11cc] ;  /* 0x0011cc0001137983 */ /* 0x000f240000300800 */
[----:B----4-:R-:W-:Y:S01]  /*45690*/  STL.64 [R1+0x4618], R18 ;  /* 0x0046181201007387 */ /* 0x010fe20000100a00 */
[----:B--2---:R0:W-:Y:S03]  /*456a0*/  STL.64 [R1+0x4610], R16 ;  /* 0x0046101001007387 */ /* 0x0041e60000100a00 */
[----:B0-----:R-:W2:Y:S04]  /*456b0*/  LDL.64 R16, [R1+0xb0] ;  /* 0x0000b00001107983 */ /* 0x001ea80000100a00 */
[----:B--2---:R0:W-:Y:S04]  /*456c0*/  STL.64 [R1+0x4628], R16 ;  /* 0x0046281001007387 */ /* 0x0041e80000100a00 */
[----:B0-----:R-:W2:Y:S01]  /*456d0*/  LDL.64 R16, [R1+0xc0] ;  /* 0x0000c00001107983 */ /* 0x001ea20000100a00 */
[----:B---3--:R-:W-:Y:S02]  /*456e0*/  STL.64 [R1+0x45f0], R26 ;  /* 0x0045f01a01007387 */ /* 0x008fe40000100a00 */
[----:B------:R0:W-:Y:S02]  /*456f0*/  STL.64 [R1+0x45e8], R24 ;  /* 0x0045e81801007387 */ /* 0x0001e40000100a00 */
[----:B0-----:R-:W3:Y:S04]  /*45700*/  LDL.64 R24, [R1+0x80] ;  /* 0x0000800001187983 */ /* 0x001ee80000100a00 */
[----:B---3--:R0:W-:Y:S04]  /*45710*/  STL.64 [R1+0x45f8], R24 ;  /* 0x0045f81801007387 */ /* 0x0081e80000100a00 */
[----:B0-----:R-:W3:Y:S01]  /*45720*/  LDL.64 R24, [R1+0x90] ;  /* 0x0000900001187983 */ /* 0x001ee20000100a00 */
[----:B------:R-:W-:Y:S03]  /*45730*/  HMMA.16816.F32 R4, R4, R8, R20 ;  /* 0x000000080404723c */ /* 0x000fe60000001814 */
[----:B---3--:R0:W-:Y:S04]  /*45740*/  STL.64 [R1+0x4608], R24 ;  /* 0x0046081801007387 */ /* 0x0081e80000100a00 */
[----:B0-----:R-:W3:Y:S04]  /*45750*/  LDL.64 R24, [R1+0xa0] ;  /* 0x0000a00001187983 */ /* 0x001ee80000100a00 */
[----:B---3--:R0:W-:Y:S04]  /*45760*/  STL.64 [R1+0x4620], R24 ;  /* 0x0046201801007387 */ /* 0x0081e80000100a00 */
[----:B0-----:R-:W3:Y:S01]  /*45770*/  LDL.LU R24, [R1+0x11d0] ;  /* 0x0011d00001187983 */ /* 0x001ee20000300800 */
[----:B------:R-:W3:Y:S02]  /*45780*/  LDL.LU R25, [R1+0x11d4] ;  /* 0x0011d40001197983 */ /* 0x000ee40000300800 */
[----:B------:R-:W3:Y:S02]  /*45790*/  LDL.LU R26, [R1+0x11d8] ;  /* 0x0011d800011a7983 */ /* 0x000ee40000300800 */
[----:B------:R-:W3:Y:S01]  /*457a0*/  LDL.LU R27, [R1+0x11dc] ;  /* 0x0011dc00011b7983 */ /* 0x000ee20000300800 */
[----:B------:R0:W-:Y:S02]  /*457b0*/  STL.64 [R1+0x4590], R12 ;  /* 0x0045900c01007387 */ /* 0x0001e40000100a00 */
[----:B0-----:R-:W-:-:S02]  /*457c0*/  IMAD.MOV.U32 R12, RZ, RZ, R14 ;  /* 0x000000ffff0c7224 */ /* 0x001fc400078e000e */
[----:B------:R-:W-:-:S05]  /*457d0*/  IMAD.MOV.U32 R13, RZ, RZ, R3 ;  /* 0x000000ffff0d7224 */ /* 0x000fca00078e0003 */
[----:B------:R0:W-:Y:S04]  /*457e0*/  STL.64 [R1+0x4600], R12 ;  /* 0x0046000c01007387 */ /* 0x0001e80000100a00 */
[----:B0-----:R-:W4:Y:S01]  /*457f0*/  LDL.LU R12, [R1+0x11b0] ;  /* 0x0011b000010c7983 */ /* 0x001f220000300800 */
[----:B------:R-:W4:Y:S02]  /*45800*/  LDL.LU R13, [R1+0x11b4] ;  /* 0x0011b400010d7983 */ /* 0x000f240000300800 */
[----:B------:R-:W4:Y:S02]  /*45810*/  LDL.LU R14, [R1+0x11b8] ;  /* 0x0011b800010e7983 */ /* 0x000f240000300800 */
[----:B------:R-:W4:Y:S01]  /*45820*/  LDL.LU R15, [R1+0x11bc] ;  /* 0x0011bc00010f7983 */ /* 0x000f220000300800 */
[----:B------:R-:W3:Y:S01]  /*45830*/  LDL.LU.64 R22, [R1+0x4638] ;  /* 0x0046380001167983 */ /* 0x000ee20000300a00 */
[----:B------:R-:W3:Y:S02]  /*45840*/  LDL.LU.64 R20, [R1+0x4630] ;  /* 0x0046300001147983 */ /* 0x000ee40000300a00 */
[----:B------:R-:W-:Y:S02]  /*45850*/  STL.64 [R1+0x210], R4 ;  /* 0x0002100401007387 */ /* 0x000fe40000100a00 */
[----:B------:R-:W-:Y:S01]  /*45860*/  STL.64 [R1+0x218], R6 ;  /* 0x0002180601007387 */ /* 0x000fe20000100a00 */
[----:B------:R-:W-:Y:S01]  /*45870*/  STL.64 [R1+0x4560], R10 ;  /* 0x0045600a01007387 */ /* 0x000fe20000100a00 */
[----:B------:R0:W-:Y:S03]  /*45880*/  STL.64 [R1+0x4558], R8 ;  /* 0x0045580801007387 */ /* 0x0001e60000100a00 */
[----:B0-----:R-:W3:Y:S01]  /*45890*/  LDL.LU R8, [R1+0x11e0] ;  /* 0x0011e00001087983 */ /* 0x001ee20000300800 */
[----:B------:R-:W3:Y:S02]  /*458a0*/  LDL.LU R9, [R1+0x11e4] ;  /* 0x0011e40001097983 */ /* 0x000ee40000300800 */
[----:B------:R-:W3:Y:S02]  /*458b0*/  LDL.LU R10, [R1+0x11e8] ;  /* 0x0011e800010a7983 */ /* 0x000ee40000300800 */
[----:B------:R-:W3:Y:S02]  /*458c0*/  LDL.LU R11, [R1+0x11ec] ;  /* 0x0011ec00010b7983 */ /* 0x000ee40000300800 */
[----:B--2---:R-:W-:Y:S01]  /*458d0*/  IMAD.MOV.U32 R3, RZ, RZ, R17 ;  /* 0x000000ffff037224 */ /* 0x004fe200078e0011 */
[C---:B---3--:R-:W-:Y:S11]  /*458e0*/  HMMA.16816.F32 R8, R20.reuse, R16, R8 ;  /* 0x000000101408723c */ /* 0x048ff60000001808 */
[----:B------:R-:W-:Y:S11]  /*458f0*/  @!UPT UIADD3 URZ, URZ, URZ, URZ ;  /* 0x0000003f3f3ff290 */ /* 0x000ff6000fffe03f */
[----:B------:R-:W-:Y:S01]  /*45900*/  @!UPT UIADD3 URZ, URZ, URZ, URZ ;  /* 0x0000003f3f3ff290 */ /* 0x000fe2000fffe03f */
[----:B------:R0:W-:Y:S01]  /*45910*/  STL.64 [R1+0x200], R8 ;  /* 0x0002000801007387 */ /* 0x0001e20000100a00 */
[----:B------:R1:W-:Y:S02]  /*45920*/  STL.64 [R1+0x208], R10 ;  /* 0x0002080a01007387 */ /* 0x0003e40000100a00 */
[----:B0-----:R-:W-:Y:S02]  /*45930*/  IMAD.MOV.U32 R8, RZ, RZ, R16 ;  /* 0x000000ffff087224 */ /* 0x001fe400078e0010 */
[----:B------:R-:W2:Y:S01]  /*45940*/  LDL.LU.64 R16, [R1+0x4628] ;  /* 0x0046280001107983 */ /* 0x000ea20000300a00 */
[----:B------:R-:W-:Y:S01]  /*45950*/  STL [R1+0x4598], R3 ;  /* 0x0045980301007387 */ /* 0x000fe20000100800 */
[C---:B--2---:R-:W-:Y:S01]  /*45960*/  HMMA.16816.F32 R24, R20.reuse, R16, R24 ;  /* 0x000000101418723c */ /* 0x044fe20000001818 */
[----:B-1----:R-:W-:Y:S02]  /*45970*/  IMAD.MOV.U32 R10, RZ, RZ, R16 ;  /* 0x000000ffff0a7224 */ /* 0x002fe400078e0010 */
[----:B------:R-:W-:Y:S11]  /*45980*/  IMAD.MOV.U32 R9, RZ, RZ, R17 ;  /* 0x000000ffff097224 */ /* 0x000ff600078e0011 */
[----:B------:R-:W-:Y:S09]  /*45990*/  @!UPT UIADD3 URZ, URZ, URZ, URZ ;  /* 0x0000003f3f3ff290 */ /* 0x000ff2000fffe03f */
[----:B------:R0:W-:Y:S01]  /*459a0*/  STL.64 [R1+0x1f0], R24 ;  /* 0x0001f01801007387 */ /* 0x0001e20000100a00 */
[----:B------:R-:W-:Y:S03]  /*459b0*/  STL.64 [R1+0x1f8], R26 ;  /* 0x0001f81a01007387 */ /* 0x000fe60000100a00 */
[----:B0-----:R-:W2:Y:S01]  /*459c0*/  LDL.LU.64 R24, [R1+0x4620] ;  /* 0x0046200001187983 */ /* 0x001ea20000300a00 */
[----:B------:R-:W2:Y:S02]  /*459d0*/  LDL.LU.64 R18, [R1+0x4618] ;  /* 0x0046180001127983 */ /* 0x000ea40000300a00 */
[----:B------:R-:W2:Y:S02]  /*459e0*/  LDL.LU.64 R16, [R1+0x4610] ;  /* 0x0046100001107983 */ /* 0x000ea40000300a00 */
[----:B------:R-:W-:Y:S01]  /*459f0*/  STL [R1+0x4570], R10 ;  /* 0x0045700a01007387 */ /* 0x000fe20000100800 */
[----:B------:R0:W-:Y:S04]  /*45a00*/  STL.64 [R1+0x4568], R8 ;  /* 0x0045680801007387 */ /* 0x0001e80000100a00 */
        /* <DEDUP_REMOVED lines=8> */
[----:B------:R0:W-:Y:S02]  /*45a90*/  STL.64 [R1+0x1e8], R18 ;  /* 0x0001e81201007387 */ /* 0x0001e40000100a00 */
[----:B0-----:R-:W-:Y:S02]  /*45aa0*/  IMAD.MOV.U32 R19, RZ, RZ, R24 ;  /* 0x000000ffff137224 */ /* 0x001fe400078e0018 */
[----:B------:R-:W-:Y:S02]  /*45ab0*/  IMAD.MOV.U32 R18, RZ, RZ, R25 ;  /* 0x000000ffff127224 */ /* 0x000fe400078e0019 */
[----:B------:R-:W4:Y:S03]  /*45ac0*/  LDL.LU.64 R24, [R1+0x4608] ;  /* 0x0046080001187983 */ /* 0x000f260000300a00 */
[----:B------:R0:W-:Y:S02]  /*45ad0*/  STL [R1+0x45a0], R18 ;  /* 0x0045a01201007387 */ /* 0x0001e40000100800 */
[----:B------:R1:W-:Y:S02]  /*45ae0*/  STL [R1+0x459c], R19 ;  /* 0x00459c1301007387 */ /* 0x0003e40000100800 */
[----:B------:R-:W2:Y:S01]  /*45af0*/  LDL.LU R16, [R1+0x11a0] ;  /* 0x0011a00001107983 */ /* 0x000ea20000300800 */
[----:B------:R-:W2:Y:S04]  /*45b00*/  LDL.LU R17, [R1+0x11a4] ;  /* 0x0011a40001117983 */ /* 0x000ea80000300800 */
[----:B0-----:R-:W2:Y:S01]  /*45b10*/  LDL.LU R18, [R1+0x11a8] ;  /* 0x0011a80001127983 */ /* 0x001ea20000300800 */
[----:B-1----:R-:W2:Y:S01]  /*45b20*/  LDL.LU R19, [R1+0x11ac] ;  /* 0x0011ac0001137983 */ /* 0x002ea20000300800 */
[----:B----4-:R-:W-:Y:S01]  /*45b30*/  HMMA.16816.F32 R12, R20, R24, R12 ;  /* 0x00000018140c723c */ /* 0x010fe2000000180c */
[----:B------:R-:W-:-:S02]  /*45b40*/  IMAD.MOV.U32 R3, RZ, RZ, R24 ;  /* 0x000000ffff037224 */ /* 0x000fc400078e0018 */
[----:B------:R-:W-:Y:S11]  /*45b50*/  IMAD.MOV.U32 R28, RZ, RZ, R25 ;  /* 0x000000ffff1c7224 */ /* 0x000ff600078e0019 */
[----:B------:R-:W-:Y:S09]  /*45b60*/  @!UPT UIADD3 URZ, URZ, URZ, URZ ;  /* 0x0000003f3f3ff290 */ /* 0x000ff2000fffe03f */
[----:B------:R0:W-:Y:S01]  /*45b70*/  STL.64 [R1+0x1d0], R12 ;  /* 0x0001d00c01007387 */ /* 0x0001e20000100a00 */
[----:B------:R-:W-:Y:S03]  /*45b80*/  STL.64 [R1+0x1d8], R14 ;  /* 0x0001d80e01007387 */ /* 0x000fe60000100a00 */
[----:B0-----:R-:W3:Y:S01]  /*45b90*/  LDL.LU.64 R12, [R1+0x4600] ;  /* 0x00460000010c7983 */ /* 0x001ee20000300a00 */
[----:B------:R-:W2:Y:S02]  /*45ba0*/  LDL.LU.64 R24, [R1+0x45f8] ;  /* 0x0045f80001187983 */ /* 0x000ea40000300a00 */
[----:B--2---:R-:W-:Y:S11]  /*45bb0*/  HMMA.16816.F32 R16, R20, R24, R16 ;  /* 0x000000181410723c */ /* 0x004ff60000001810 */
[----:B------:R-:W-:Y:S11]  /*45bc0*/  @!UPT UIADD3 URZ, URZ, URZ, URZ ;  /* 0x0000003f3f3ff290 */ /* 0x000ff6000fffe03f */
[----:B------:R-:W-:Y:S01]  /*45bd0*/  @!UPT UIADD3 URZ, URZ, URZ, URZ ;  /* 0x0000003f3f3ff290 */ /* 0x000fe2000fffe03f */
[----:B------:R-:W-:Y:S01]  /*45be0*/  STL.64 [R1+0x1c0], R16 ;  /* 0x0001c01001007387 */ /* 0x000fe20000100a00 */
[----:B------:R0:W-:Y:S02]  /*45bf0*/  STL.64 [R1+0x1c8], R18 ;  /* 0x0001c81201007387 */ /* 0x0001e40000100a00 */
[----:B------:R-:W2:Y:S02]  /*45c00*/  LDL.LU.64 R26, [R1+0x45f0] ;  /* 0x0045f000011a7983 */ /* 0x000ea40000300a00 */
[----:B0-----:R-:W-:Y:S02]  /*45c10*/  IMAD.MOV.U32 R18, RZ, RZ, R24 ;  /* 0x000000ffff127224 */ /* 0x001fe400078e0018 */
[----:B------:R-:W-:Y:S02]  /*45c20*/  IMAD.MOV.U32 R19, RZ, RZ, R25 ;  /* 0x000000ffff137224 */ /* 0x000fe400078e0019 */
[----:B------:R-:W2:Y:S01]  /*45c30*/  LDL.LU.64 R24, [R1+0x45e8] ;  /* 0x0045e80001187983 */ /* 0x000ea20000300a00 */
[----:B------:R-:W-:-:S02]  /*45c40*/  IMAD.MOV.U32 R4, RZ, RZ, R2 ;  /* 0x000000ffff047224 */ /* 0x000fc400078e0002 */
[----:B------:R-:W-:-:S07]  /*45c50*/  IMAD.MOV.U32 R5, RZ, RZ, R0 ;  /* 0x000000ffff057224 */ /* 0x000fce00078e0000 */
[C---:B--2---:R-:W-:Y:S01]  /*45c60*/  HMMA.16816.F32 R4, R20.reuse, R4, R24 ;  /* 0x000000041404723c */ /* 0x044fe20000001818 */
[----:B------:R-:W2:Y:S11]  /*45c70*/  LDL.LU.64 R24, [R1+0x45e0] ;  /* 0x0045e00001187983 */ /* 0x000eb60000300a00 */
[----:B------:R-:W-:Y:S11]  /*45c80*/  @!UPT UIADD3 URZ, URZ, URZ, URZ ;  /* 0x0000003f3f3ff290 */ /* 0x000ff6000fffe03f */
[----:B------:R-:W-:Y:S01]  /*45c90*/  STL.64 [R1+0x1b0], R4 ;  /* 0x0001b00401007387 */ /* 0x000fe20000100a00 */
[----:B------:R-:W-:Y:S02]  /*45ca0*/  STL.64 [R1+0x1b8], R6 ;  /* 0x0001b80601007387 */ /* 0x000fe40000100a00 */
[----:B------:R-:W0:Y:S04]  /*45cb0*/  LDSM.16.MT88.4 R4, [R29+0x8200] ;  /* 0x008200001d04783b */ /* 0x000e280000004200 */
[----:B------:R-:W-:Y:S01]  /*45cc0*/  STL [R1+0x44c0], R29 ;  /* 0x0044c01d01007387 */ /* 0x000fe20000100800 */
[----:B0-----:R-:W-:Y:S01]  /*45cd0*/  STL.64 [R1+0x43f8], R6 ;  /* 0x0043f80601007387 */ /* 0x001fe20000100a00 */
[----:B------:R3:W-:Y:S02]  /*45ce0*/  STL.64 [R1+0x43f0], R4 ;  /* 0x0043f00401007387 */ /* 0x0007e40000100a00 */
[C---:B---3--:R-:W-:Y:S01]  /*45cf0*/  HMMA.16816.F32 R4, R20.reuse, R12, R8 ;  /* 0x0000000c1404723c */ /* 0x048fe20000001808 */
[----:B------:R-:W3:Y:S11]  /*45d00*/  LDL.LU R12, [R1+0x1390] ;  /* 0x00139000010c7983 */ /* 0x000ef60000300800 */
[----:B------:R-:W-:Y:S11]  /*45d10*/  @!UPT UIADD3 URZ, URZ, URZ, URZ ;  /* 0x0000003f3f3ff290 */ /* 0x000ff6000fffe03f */
[----:B------:R0:W-:Y:S01]  /*45d20*/  STL.64 [R1+0x450], R4 ;  /* 0x0004500401007387 */ /* 0x0001e20000100a00 */
[----:B------:R1:W-:Y:S02]  /*45d30*/  STL.64 [R1+0x458], R6 ;  /* 0x0004580601007387 */ /* 0x0003e40000100a00 */
[----:B------:R-:W3:Y:S02]  /*45d40*/  LDL.LU R13, [R1+0x1394] ;  /* 0x00139400010d7983 */ /* 0x000ee40000300800 */
[----:B------:R-:W4:Y:S01]  /*45d50*/  LDL.LU R14, [R1+0x1398] ;  /* 0x00139800010e7983 */ /* 0x000f220000300800 */
[----:B------:R-:W4:Y:S04]  /*45d60*/  LDL.LU R15, [R1+0x139c] ;  /* 0x00139c00010f7983 */ /* 0x000f280000300800 */
[----:B0-----:R-:W2:Y:S01]  /*45d70*/  LDL.LU R4, [R1+0x13b0] ;  /* 0x0013b00001047983 */ /* 0x001ea20000300800 */
[----:B------:R-:W2:Y:S02]  /*45d80*/  LDL.LU R5, [R1+0x13b4] ;  /* 0x0013b40001057983 */ /* 0x000ea40000300800 */
[----:B-1----:R-:W2:Y:S02]  /*45d90*/  LDL.LU R6, [R1+0x13b8] ;  /* 0x0013b80001067983 */ /* 0x002ea40000300800 */
[----:B------:R-:W2:Y:S02]  /*45da0*/  LDL.LU R7, [R1+0x13bc] ;  /* 0x0013bc0001077983 */ /* 0x000ea40000300800 */
[----:B--2---:R-:W-:Y:S01]  /*45db0*/  STL.64 [R1+0x45d8], R6 ;  /* 0x0045d80601007387 */ /* 0x004fe20000100a00 */
[----:B------:R0:W-:Y:S03]  /*45dc0*/  STL.64 [R1+0x45d0], R4 ;  /* 0x0045d00401007387 */ /* 0x0001e60000100a00 */
[----:B0-----:R-:W2:Y:S01]  /*45dd0*/  LDL.LU R4, [R1+0x13c0] ;  /* 0x0013c00001047983 */ /* 0x001ea20000300800 */
[----:B------:R-:W2:Y:S02]  /*45de0*/  LDL.LU R5, [R1+0x13c4] ;  /* 0x0013c40001057983 */ /* 0x000ea40000300800 */
[----:B------:R-:W2:Y:S02]  /*45df0*/  LDL.LU R6, [R1+0x13c8] ;  /* 0x0013c80001067983 */ /* 0x000ea40000300800 */
[----:B------:R-:W2:Y:S01]  /*45e00*/  LDL.LU R7, [R1+0x13cc] ;  /* 0x0013cc0001077983 */ /* 0x000ea20000300800 */
[----:B----4-:R-:W-:Y:S01]  /*45e10*/  STL.64 [R1+0x45b0], R14 ;  /* 0x0045b00e01007387 */ /* 0x010fe20000100a00 */
[----:B---3--:R0:W-:Y:S03]  /*45e20*/  STL.64 [R1+0x45a8], R12 ;  /* 0x0045a80c01007387 */ /* 0x0081e60000100a00 */
[----:B0-----:R-:W3:Y:S04]  /*45e30*/  LDL.64 R12, [R1+0x30] ;  /* 0x00003000010c7983 */ /* 0x001ee80000100a00 */
[----:B---3--:R0:W-:Y:S01]  /*45e40*/  STL.64 [R1+0x45c8], R12 ;  /* 0x0045c80c01007387 */ /* 0x0081e20000100a00 */
[----:B------:R-:W3:Y:S03]  /*45e50*/  LDL.64 R16, [R1+0x10] ;  /* 0x0000100001107983 */ /* 0x000ee60000100a00 */
[----:B0-----:R-:W4:Y:S01]  /*45e60*/  LDL.64 R12, [R1+0x40] ;  /* 0x00004000010c7983 */ /* 0x001f220000100a00 */
[----:B------:R-:W-:Y:S03]  /*45e70*/  STL.64 [R1+0x45c0], R18 ;  /* 0x0045c01201007387 */ /* 0x000fe60000100a00 */
[----:B---3--:R0:W-:Y:S04]  /*45e80*/  STL.64 [R1+0x45b8], R16 ;  /* 0x0045b81001007387 */ /* 0x0081e80000100a00 */
        /* <DEDUP_REMOVED lines=19> */
[----:B------:R-:W4:Y:S02]  /*45fc0*/  LDL.LU.64 R4, [R1+0x45d0] ;  /* 0x0045d00001047983 */ /* 0x000f240000300a00 */
[----:B------:R-:W-:Y:S02]  /*45fd0*/  IMAD.MOV.U32 R2, RZ, RZ, R24 ;  /* 0x000000ffff027224 */ /* 0x000fe400078e0018 */
[----:B------:R-:W-:Y:S01]  /*45fe0*/  IMAD.MOV.U32 R0, RZ, RZ, R25 ;  /* 0x000000ffff007224 */ /* 0x000fe200078e0019 */
[----:B------:R-:W3:Y:S01]  /*45ff0*/  LDL.LU R24, [R1+0x1360] ;  /* 0x0013600001187983 */ /* 0x000ee20000300800 */
[----:B------:R-:W3:Y:S02]  /*46000*/  LDL.LU R25, [R1+0x1364] ;  /* 0x0013640001197983 */ /* 0x000ee40000300800 */
[----:B------:R-:W3:Y:S02]  /*46010*/  LDL.LU R26, [R1+0x1368] ;  /* 0x00136800011a7983 */ /* 0x000ee40000300800 */
[----:B------:R-:W3:Y:S01]  /*46020*/  LDL.LU R27, [R1+0x136c] ;  /* 0x00136c00011b7983 */ /* 0x000ee20000300800 */
[----:B------:R-:W-:Y:S01]  /*46030*/  STL [R1+0x44c4], R2 ;  /* 0x0044c40201007387 */ /* 0x000fe20000100800 */
[C---:B----4-:R-:W-:Y:S11]  /*46040*/  HMMA.16816.F32 R4, R20.reuse, R12, R4 ;  /* 0x0000000c1404723c */ /* 0x050ff60000001804 */
[----:B------:R-:W-:Y:S11]  /*46050*/  @!UPT UIADD3 URZ, URZ, URZ, URZ ;  /* 0x0000003f3f3ff290 */ /* 0x000ff6000fffe03f */
[----:B------:R-:W-:Y:S01]  /*46060*/  @!UPT UIADD3 URZ, URZ, URZ, URZ ;  /* 0x0000003f3f3ff290 */ /* 0x000fe2000fffe03f */
[----:B------:R0:W-:Y:S01]  /*46070*/  STL.64 [R1+0x430], R4 ;  /* 0x0004300401007387 */ /* 0x0001e20000100a00 */
[----:B------:R-:W-:Y:S02]  /*46080*/  STL.64 [R1+0x438], R6 ;  /* 0x0004380601007387 */ /* 0x000fe40000100a00 */
[----:B0-----:R-:W-:Y:S02]  /*46090*/  IMAD.MOV.U32 R5, RZ, RZ, R12 ;  /* 0x000000ffff057224 */ /* 0x001fe400078e000c */
[----:B------:R-:W-:Y:S02]  /*460a0*/  IMAD.MOV.U32 R4, RZ, RZ, R13 ;  /* 0x000000ffff047224 */ /* 0x000fe400078e000d */
[----:B------:R-:W4:Y:S02]  /*460b0*/  LDL.LU.64 R12, [R1+0x45c8] ;  /* 0x0045c800010c7983 */ /* 0x000f240000300a00 */
[----:B----4-:R-:W-:Y:S11]  /*460c0*/  HMMA.16816.F32 R16, R20, R12, R16 ;  /* 0x0000000c1410723c */ /* 0x010ff60000001810 */
        /* <DEDUP_REMOVED lines=8> */
[----:B------:R-:W2:Y:S01]  /*46150*/  LDL.LU.64 R14, [R1+0x45b0] ;  /* 0x0045b000010e7983 */ /* 0x000ea20000300a00 */
[----:B------:R-:W2:Y:S02]  /*46160*/  LDL.LU.64 R12, [R1+0x45a8] ;  /* 0x0045a800010c7983 */ /* 0x000ea40000300a00 */
[----:B------:R-:W-:Y:S02]  /*46170*/  STL.64 [R1+0x44d0], R6 ;  /* 0x0044d00601007387 */ /* 0x000fe40000100a00 */
[----:B------:R4:W-:Y:S02]  /*46180*/  STL.64 [R1+0x44c8], R4 ;  /* 0x0044c80401007387 */ /* 0x0009e40000100a00 */
[----:B----4-:R-:W-:-:S02]  /*46190*/  IMAD.MOV.U32 R4, RZ, RZ, R18 ;  /* 0x000000ffff047224 */ /* 0x010fc400078e0012 */
[----:B------:R-:W-:Y:S01]  /*461a0*/  IMAD.MOV.U32 R5, RZ, RZ, R19 ;  /* 0x000000ffff057224 */ /* 0x000fe200078e0013 */
[----:B------:R-:W4:Y:S01]  /*461b0*/  LDL.LU R18, [R1+0x45a0] ;  /* 0x0045a00001127983 */ /* 0x000f220000300800 */
[----:B------:R-:W3:Y:S03]  /*461c0*/  LDL.LU R19, [R1+0x459c] ;  /* 0x00459c0001137983 */ /* 0x000ee60000300800 */
[----:B------:R0:W-:Y:S02]  /*461d0*/  STL.64 [R1+0x44e8], R4 ;  /* 0x0044e80401007387 */ /* 0x0001e40000100a00 */
[----:B0-----:R-:W-:Y:S02]  /*461e0*/  IMAD.MOV.U32 R4, RZ, RZ, R3 ;  /* 0x000000ffff047224 */ /* 0x001fe400078e0003 */
[----:B------:R-:W-:Y:S01]  /*461f0*/  IMAD.MOV.U32 R5, RZ, RZ, R28 ;  /* 0x000000ffff057224 */ /* 0x000fe200078e001c */
[----:B------:R-:W3:Y:S04]  /*46200*/  LDL.LU R3, [R1+0x4598] ;  /* 0x0045980001037983 */ /* 0x000ee80000300800 */
[----:B------:R0:W-:Y:S04]  /*46210*/  STL.64 [R1+0x4500], R4 ;  /* 0x0045000401007387 */ /* 0x0001e80000100a00 */
[----:B0-----:R-:W3:Y:S01]  /*46220*/  LDL.64 R4, [R1+0x20] ;  /* 0x0000200001047983 */ /* 0x001ee20000100a00 */
[C---:B--2---:R-:W-:Y:S08]  /*46230*/  HMMA.16816.F32 R8, R20.reuse, R16, R8 ;  /* 0x000000101408723c */ /* 0x044ff00000001808 */
[----:B---3--:R-:W-:Y:S11]  /*46240*/  HMMA.16816.F32 R12, R20, R4, R12 ;  /* 0x00000004140c723c */ /* 0x008ff6000000180c */
[----:B------:R-:W-:Y:S11]  /*46250*/  @!UPT UIADD3 URZ, URZ, URZ, URZ ;  /* 0x0000003f3f3ff290 */ /* 0x000ff6000fffe03f */
[----:B------:R-:W-:Y:S01]  /*46260*/  @!UPT UIADD3 URZ, URZ, URZ, URZ ;  /* 0x0000003f3f3ff290 */ /* 0x000fe2000fffe03f */
[----:B------:R0:W-:Y:S01]  /*46270*/  STL.64 [R1+0x410], R12 ;  /* 0x0004100c01007387 */ /* 0x0001e20000100a00 */
[----:B------:R1:W-:Y:S03]  /*46280*/  STL.64 [R1+0x418], R14 ;  /* 0x0004180e01007387 */ /* 0x0003e60000100a00 */
[----:B0-----:R-:W2:Y:S01]  /*46290*/  LDL.LU.64 R12, [R1+0x4590] ;  /* 0x00459000010c7983 */ /* 0x001ea20000300a00 */
[----:B-1----:R-:W-:Y:S02]  /*462a0*/  IMAD.MOV.U32 R15, RZ, RZ, R4 ;  /* 0x000000ffff0f7224 */ /* 0x002fe400078e0004 */
[----:B------:R-:W-:Y:S02]  /*462b0*/  IMAD.MOV.U32 R14, RZ, RZ, R5 ;  /* 0x000000ffff0e7224 */ /* 0x000fe400078e0005 */
[----:B------:R-:W-:Y:S02]  /*462c0*/  IMAD.MOV.U32 R4, RZ, RZ, R19 ;  /* 0x000000ffff047224 */ /* 0x000fe400078e0013 */
[----:B----4-:R-:W-:-:S05]  /*462d0*/  IMAD.MOV.U32 R5, RZ, RZ, R18 ;  /* 0x000000ffff057224 */ /* 0x010fca00078e0012 */
[----:B------:R0:W-:Y:S04]  /*462e0*/  STL.64 [R1+0x4518], R4 ;  /* 0x0045180401007387 */ /* 0x0001e80000100a00 */
[----:B0-----:R-:W3:Y:S01]  /*462f0*/  LDL.64 R4, [R1] ;  /* 0x0000000001047983 */ /* 0x001ee20000100a00 */
[----:B------:R-:W-:Y:S02]  /*46300*/  STL.64 [R1+0x400], R8 ;  /* 0x0004000801007387 */ /* 0x000fe40000100a00 */
[----:B------:R0:W-:Y:S02]  /*46310*/  STL.64 [R1+0x408], R10 ;  /* 0x0004080a01007387 */ /* 0x0001e40000100a00 */
[----:B0-----:R-:W3:Y:S01]  /*46320*/  LDL.LU.64 R10, [R1+0x4588] ;  /* 0x00458800010a7983 */ /* 0x001ee20000300a00 */
[----:B------:R-:W3:Y:S02]  /*46330*/  LDL.LU.64 R8, [R1+0x4580] ;  /* 0x0045800001087983 */ /* 0x000ee40000300a00 */
[----:B------:R-:W-:-:S02]  /*46340*/  IMAD.MOV.U32 R28, RZ, RZ, R16 ;  /* 0x000000ffff1c7224 */ /* 0x000fc400078e0010 */
[----:B------:R-:W-:Y:S02]  /*46350*/  IMAD.MOV.U32 R19, RZ, RZ, R17 ;  /* 0x000000ffff137224 */ /* 0x000fe400078e0011 */
[----:B------:R-:W4:Y:S01]  /*46360*/  LDL.LU.64 R16, [R1+0x4578] ;  /* 0x0045780001107983 */ /* 0x000f220000300a00 */
[C---:B---3--:R-:W-:Y:S11]  /*46370*/  HMMA.16816.F32 R8, R20.reuse, R4, R8 ;  /* 0x000000041408723c */ /* 0x048ff60000001808 */
[----:B------:R-:W-:Y:S11]  /*46380*/  @!UPT UIADD3 URZ, URZ, URZ, URZ ;  /* 0x0000003f3f3ff290 */ /* 0x000ff6000fffe03f */
[----:B------:R-:W-:Y:S01]  /*46390*/  @!UPT UIADD3 URZ, URZ, URZ, URZ ;  /* 0x0000003f3f3ff290 */ /* 0x000fe2000fffe03f */
[----:B------:R-:W-:Y:S01]  /*463a0*/  STL.64 [R1+0x3f0], R8 ;  /* 0x0003f00801007387 */ /* 0x000fe20000100a00 */
[----:B------:R0:W-:Y:S03]  /*463b0*/  STL.64 [R1+0x3f8], R10 ;  /* 0x0003f80a01007387 */ /* 0x0001e60000100a00 */
[----:B0-----:R-:W3:Y:S01]  /*463c0*/  LDL.LU R10, [R1+0x4570] ;  /* 0x00457000010a7983 */ /* 0x001ee20000300800 */
[----:B------:R-:W2:Y:S01]  /*463d0*/  LDL.LU.64 R8, [R1+0x4568] ;  /* 0x0045680001087983 */ /* 0x000ea20000300a00 */
[----:B----4-:R-:W-:Y:S01]  /*463e0*/  HMMA.16816.F32 R24, R20, R16, R24 ;  /* 0x000000101418723c */ /* 0x010fe20000001818 */
[----:B------:R-:W-:Y:S02]  /*463f0*/  IMAD.MOV.U32 R2, RZ, RZ, R4 ;  /* 0x000000ffff027224 */ /* 0x000fe400078e0004 */
[----:B------:R-:W-:Y:S02]  /*46400*/  IMAD.MOV.U32 R29, RZ, RZ, R5 ;  /* 0x000000ffff1d7224 */ /* 0x000fe400078e0005 */
[----:B---3--:R-:W-:-:S02]  /*46410*/  IMAD.MOV.U32 R4, RZ, RZ, R10 ;  /* 0x000000ffff047224 */ /* 0x008fc400078e000a */
[----:B--2---:R-:W-:-:S05]  /*46420*/  IMAD.MOV.U32 R5, RZ, RZ, R9 ;  /* 0x000000ffff057224 */ /* 0x004fca00078e0009 */
[----:B------:R-:W-:Y:S11]  /*46430*/  STL.64 [R1+0x4530], R4 ;  /* 0x0045300401007387 */ /* 0x000ff60000100a00 */
[----:B------:R0:W-:Y:S02]  /*46440*/  STL.64 [R1+0x3e0], R24 ;  /* 0x0003e01801007387 */ /* 0x0001e40000100a00 */
[----:B------:R1:W-:Y:S01]  /*46450*/  STL.64 [R1+0x3e8], R26 ;  /* 0x0003e81a01007387 */ /* 0x0003e20000100a00 */
[----:B0-----:R-:W2:Y:S01]  /*46460*/  LDL.LU R24, [R1+0x1180] ;  /* 0x0011800001187983 */ /* 0x001ea20000300800 */
[----:B------:R-:W2:Y:S02]  /*46470*/  LDL.LU R25, [R1+0x1184] ;  /* 0x0011840001197983 */ /* 0x000ea40000300800 */
[----:B-1----:R-:W2:Y:S02]  /*46480*/  LDL.LU R26, [R1+0x1188] ;  /* 0x00118800011a7983 */ /* 0x002ea40000300800 */
[----:B------:R-:W-:Y:S01]  /*46490*/  IMAD.MOV.U32 R4, RZ, RZ, R8 ;  /* 0x000000ffff047224 */ /* 0x000fe200078e0008 */
[----:B------:R-:W2:Y:S01]  /*464a0*/  LDL.LU R27, [R1+0x118c] ;  /* 0x00118c00011b7983 */ /* 0x000ea20000300800 */
[----:B------:R-:W3:Y:S02]  /*464b0*/  LDL.LU R8, [R1+0x1350] ;  /* 0x0013500001087983 */ /* 0x000ee40000300800 */
[----:B------:R-:W3:Y:S02]  /*464c0*/  LDL.LU R9, [R1+0x1354] ;  /* 0x0013540001097983 */ /* 0x000ee40000300800 */
[----:B------:R-:W3:Y:S01]  /*464d0*/  LDL.LU R10, [R1+0x1358] ;  /* 0x00135800010a7983 */ /* 0x000ee20000300800 */
[----:B------:R-:W3:Y:S01]  /*464e0*/  LDL.LU R11, [R1+0x135c] ;  /* 0x00135c00010b7983 */ /* 0x000ee20000300800 */
[----:B------:R-:W-:Y:S02]  /*464f0*/  STL [R1+0x44e0], R19 ;  /* 0x0044e01301007387 */ /* 0x000fe40000100800 */
[----:B------:R0:W-:Y:S02]  /*46500*/  STL.64 [R1+0x44d8], R16 ;  /* 0x0044d81001007387 */ /* 0x0001e40000100a00 */
[----:B0-----:R-:W4:Y:S01]  /*46510*/  LDL.LU R16, [R1+0x1130] ;  /* 0x0011300001107983 */ /* 0x001f220000300800 */
[----:B------:R-:W4:Y:S02]  /*46520*/  LDL.LU R17, [R1+0x1134] ;  /* 0x0011340001117983 */ /* 0x000f240000300800 */
[----:B------:R-:W2:Y:S02]  /*46530*/  LDL.LU R18, [R1+0x1138] ;  /* 0x0011380001127983 */ /* 0x000ea40000300800 */
        /* <DEDUP_REMOVED lines=13> */
[C---:B---3--:R-:W-:Y:S01]  /*46610*/  HMMA.16816.F32 R8, R20.reuse, R12, R8 ;  /* 0x0000000c1408723c */ /* 0x048fe20000001808 */
        /* <DEDUP_REMOVED lines=16> */
[----:B------:R-:W-:Y:S02]  /*46720*/  STL.64 [R1+0x4410], R12 ;  /* 0x0044100c01007387 */ /* 0x000fe40000100a00 */
[----:B------:R-:W-:Y:S01]  /*46730*/  IMAD.MOV.U32 R5, RZ, RZ, R3 ;  /* 0x000000ffff057224 */ /* 0x000fe200078e0003 */
[----:B----4-:R-:W-:Y:S01]  /*46740*/  HMMA.16816.F32 R20, R20, R8, R24 ;  /* 0x000000081414723c */ /* 0x010fe20000001818 */
[----:B------:R-:W2:Y:S01]  /*46750*/  LDL.LU.64 R26, [R1+0x4550] ;  /* 0x00455000011a7983 */ /* 0x000ea20000300a00 */
[----:B------:R-:W2:Y:S11]  /*46760*/  LDL.LU.64 R24, [R1+0x4548] ;  /* 0x0045480001187983 */ /* 0x000eb60000300a00 */
[----:B------:R-:W-:Y:S10]  /*46770*/  @!UPT UIADD3 URZ, URZ, URZ, URZ ;  /* 0x0000003f3f3ff290 */ /* 0x000ff4000fffe03f */
[----:B------:R0:W-:Y:S01]  /*46780*/  STL.64 [R1+0x1a0], R20 ;  /* 0x0001a01401007387 */ /* 0x0001e20000100a00 */
[----:B------:R-:W-:Y:S03]  /*46790*/  STL.64 [R1+0x1a8], R22 ;  /* 0x0001a81601007387 */ /* 0x000fe60000100a00 */
[----:B0-----:R-:W4:Y:S01]  /*467a0*/  LDL.64 R20, [R1+0x70] ;  /* 0x0000700001147983 */ /* 0x001f220000100a00 */
[----:B---3--:R-:W-:Y:S02]  /*467b0*/  STL.64 [R1+0x4408], R10 ;  /* 0x0044080a01007387 */ /* 0x008fe40000100a00 */
[----:B------:R0:W-:Y:S02]  /*467c0*/  STL.64 [R1+0x4400], R8 ;  /* 0x0044000801007387 */ /* 0x0001e40000100a00 */
        /* <DEDUP_REMOVED lines=31> */
[----:B0-----:R-:W2:Y:S01]  /*469c0*/  LDL.LU.64 R4, [R1+0x44e8] ;  /* 0x0044e80001047983 */ /* 0x001ea20000300a00 */
[C---:B----4-:R-:W-:Y:S08]  /*469d0*/  HMMA.16816.F32 R8, R24.reuse, R20, R8 ;  /* 0x000000141808723c */ /* 0x050ff00000001808 */
[----:B--2---:R-:W-:Y:S01]  /*469e0*/  HMMA.16816.F32 R4, R24, R4, R16 ;  /* 0x000000041804723c */ /* 0x004fe20000001810 */
[----:B------:R-:W2:Y:S01]  /*469f0*/  LDL.LU R19, [R1+0x44e0] ;  /* 0x0044e00001137983 */ /* 0x000ea20000300800 */
[----:B------:R-:W3:Y:S05]  /*46a00*/  LDL.LU.64 R16, [R1+0x44d8] ;  /* 0x0044d80001107983 */ /* 0x000eea0000300a00 */
[----:B------:R-:W-:Y:S11]  /*46a10*/  IMAD.MOV.U32 R18, RZ, RZ, R20 ;  /* 0x000000ffff127224 */ /* 0x000ff600078e0014 */
[----:B------:R-:W-:Y:S05]  /*46a20*/  @!UPT UIADD3 URZ, URZ, URZ, URZ ;  /* 0x0000003f3f3ff290 */ /* 0x000fea000fffe03f */
[----:B------:R-:W-:Y:S01]  /*46a30*/  STL.64 [R1+0x150], R4 ;  /* 0x0001500401007387 */ /* 0x000fe20000100a00 */
[----:B------:R0:W-:Y:S03]  /*46a40*/  STL.64 [R1+0x158], R6 ;  /* 0x0001580601007387 */ /* 0x0001e60000100a00 */
[----:B0-----:R-:W4:Y:S01]  /*46a50*/  LDL.LU.64 R6, [R1+0x44d0] ;  /* 0x0044d00001067983 */ /* 0x001f220000300a00 */
[----:B------:R-:W2:Y:S02]  /*46a60*/  LDL.LU.64 R4, [R1+0x44c8] ;  /* 0x0044c80001047983 */ /* 0x000ea40000300a00 */
[----:B------:R0:W-:Y:S02]  /*46a70*/  STL.64 [R1+0x140], R8 ;  /* 0x0001400801007387 */ /* 0x0001e40000100a00 */
[----:B------:R1:W-:Y:S01]  /*46a80*/  STL.64 [R1+0x148], R10 ;  /* 0x0001480a01007387 */ /* 0x0003e20000100a00 */
[----:B------:R-:W-:Y:S04]  /*46a90*/  STL [R1+0x4420], R18 ;  /* 0x0044201201007387 */ /* 0x000fe80000100800 */
[----:B---3--:R3:W-:Y:S01]  /*46aa0*/  STL.64 [R1+0x4418], R16 ;  /* 0x0044181001007387 */ /* 0x0087e20000100a00 */
[----:B0-----:R-:W2:Y:S02]  /*46ab0*/  LDL.LU R8, [R1+0x12c0] ;  /* 0x0012c00001087983 */ /* 0x001ea40000300800 */
[----:B------:R-:W2:Y:S02]  /*46ac0*/  LDL.LU R9, [R1+0x12c4] ;  /* 0x0012c40001097983 */ /* 0x000ea40000300800 */
[----:B-1----:R-:W2:Y:S01]  /*46ad0*/  LDL.LU R10, [R1+0x12c8] ;  /* 0x0012c800010a7983 */ /* 0x002ea20000300800 */
[----:B------:R-:W2:Y:S01]  /*46ae0*/  LDL.LU R11, [R1+0x12cc] ;  /* 0x0012cc00010b7983 */ /* 0x000ea20000300800 */
[----:B---3--:R-:W-:-:S02]  /*46af0*/  IMAD.MOV.U32 R16, RZ, RZ, R2 ;  /* 0x000000ffff107224 */ /* 0x008fc400078e0002 */
[----:B------:R-:W-:Y:S01]  /*46b00*/  IMAD.MOV.U32 R17, RZ, RZ, R29 ;  /* 0x000000ffff117224 */ /* 0x000fe200078e001d */
[----:B--2---:R-:W-:Y:S01]  /*46b10*/  STL.64 [R1+0x4430], R10 ;  /* 0x0044300a01007387 */ /* 0x004fe20000100a00 */
[----:B------:R0:W-:Y:S02]  /*46b20*/  STL.64 [R1+0x4428], R8 ;  /* 0x0044280801007387 */ /* 0x0001e40000100a00 */
[----:B------:R-:W2:Y:S02]  /*46b30*/  LDL.LU R2, [R1+0x44c4] ;  /* 0x0044c40001027983 */ /* 0x000ea40000300800 */
[----:B------:R-:W3:Y:S01]  /*46b40*/  LDL.LU R29, [R1+0x44c0] ;  /* 0x0044c000011d7983 */ /* 0x000ee20000300800 */
[----:B------:R1:W-:Y:S04]  /*46b50*/  STL.64 [R1+0x4438], R16 ;  /* 0x0044381001007387 */ /* 0x0003e80000100a00 */
[----:B0-----:R-:W2:Y:S01]  /*46b60*/  LDL.LU R8, [R1+0x12e0] ;  /* 0x0012e00001087983 */ /* 0x001ea20000300800 */
[----:B------:R-:W2:Y:S02]  /*46b70*/  LDL.LU R9, [R1+0x12e4] ;  /* 0x0012e40001097983 */ /* 0x000ea40000300800 */
[----:B------:R-:W2:Y:S02]  /*46b80*/  LDL.LU R10, [R1+0x12e8] ;  /* 0x0012e800010a7983 */ /* 0x000ea40000300800 */
[----:B------:R-:W2:Y:S02]  /*46b90*/  LDL.LU R11, [R1+0x12ec] ;  /* 0x0012ec00010b7983 */ /* 0x000ea40000300800 */
[----:B-1----:R-:W-:-:S02]  /*46ba0*/  IMAD.MOV.U32 R16, RZ, RZ, R28 ;  /* 0x000000ffff107224 */ /* 0x002fc400078e001c */
[----:B------:R-:W-:Y:S01]  /*46bb0*/  IMAD.MOV.U32 R17, RZ, RZ, R19 ;  /* 0x000000ffff117224 */ /* 0x000fe200078e0013 */
[----:B--2---:R-:W-:Y:S01]  /*46bc0*/  STL.64 [R1+0x4448], R10 ;  /* 0x0044480a01007387 */ /* 0x004fe20000100a00 */
[----:B------:R0:W-:Y:S03]  /*46bd0*/  STL.64 [R1+0x4440], R8 ;  /* 0x0044400801007387 */ /* 0x0001e60000100a00 */
[----:B------:R1:W-:Y:S01]  /*46be0*/  STL.64 [R1+0x4450], R16 ;  /* 0x0044501001007387 */ /* 0x0003e20000100a00 */
        /* <DEDUP_REMOVED lines=13> */
[----:B----4-:R-:W-:-:S02]  /*46cc0*/  IMAD.MOV.U32 R16, RZ, RZ, R7 ;  /* 0x000000ffff107224 */ /* 0x010fc400078e0007 */
[----:B------:R-:W-:Y:S01]  /*46cd0*/  IMAD.MOV.U32 R17, RZ, RZ, R6 ;  /* 0x000000ffff117224 */ /* 0x000fe200078e0006 */
[----:B--2---:R-:W-:Y:S01]  /*46ce0*/  STL.64 [R1+0x4478], R10 ;  /* 0x0044780a01007387 */ /* 0x004fe20000100a00 */
[----:B------:R-:W-:Y:S03]  /*46cf0*/  STL.64 [R1+0x4470], R8 ;  /* 0x0044700801007387 */ /* 0x000fe60000100a00 */
[----:B------:R0:W-:Y:S02]  /*46d00*/  STL.64 [R1+0x4480], R16 ;  /* 0x0044801001007387 */ /* 0x0001e40000100a00 */
[----:B0-----:R-:W-:Y:S02]  /*46d10*/  IMAD.MOV.U32 R16, RZ, RZ, R5 ;  /* 0x000000ffff107224 */ /* 0x001fe400078e0005 */
[----:B------:R-:W-:-:S05]  /*46d20*/  IMAD.MOV.U32 R17, RZ, RZ, R4 ;  /* 0x000000ffff117224 */ /* 0x000fca00078e0004 */
[----:B------:R0:W-:Y:S04]  /*46d30*/  STL.64 [R1+0x4498], R16 ;  /* 0x0044981001007387 */ /* 0x0001e80000100a00 */
[----:B0-----:R-:W2:Y:S01]  /*46d40*/  LDL.LU R16, [R1+0x1330] ;  /* 0x0013300001107983 */ /* 0x001ea20000300800 */
[----:B------:R-:W2:Y:S02]  /*46d50*/  LDL.LU R17, [R1+0x1334] ;  /* 0x0013340001117983 */ /* 0x000ea40000300800 */
[----:B------:R-:W4:Y:S02]  /*46d60*/  LDL.LU R18, [R1+0x1338] ;  /* 0x0013380001127983 */ /* 0x000f240000300800 */
[----:B------:R-:W4:Y:S02]  /*46d70*/  LDL.LU R19, [R1+0x133c] ;  /* 0x00133c0001137983 */ /* 0x000f240000300800 */
[----:B----4-:R-:W-:Y:S01]  /*46d80*/  STL.64 [R1+0x44a8], R18 ;  /* 0x0044a81201007387 */ /* 0x010fe20000100a00 */
[----:B--2---:R0:W-:Y:S03]  /*46d90*/  STL.64 [R1+0x44a0], R16 ;  /* 0x0044a01001007387 */ /* 0x0041e60000100a00 */
[----:B0-----:R-:W2:Y:S01]  /*46da0*/  LDL.64 R16, [R1+0x60] ;  /* 0x0000600001107983 */ /* 0x001ea20000100a00 */
[----:B------:R-:W4:Y:S02]  /*46db0*/  LDL.LU R8, [R1+0x1310] ;  /* 0x0013100001087983 */ /* 0x000f240000300800 */
[----:B------:R-:W4:Y:S02]  /*46dc0*/  LDL.LU R9, [R1+0x1314] ;  /* 0x0013140001097983 */ /* 0x000f240000300800 */
[----:B------:R-:W2:Y:S01]  /*46dd0*/  LDL.LU R10, [R1+0x1318] ;  /* 0x00131800010a7983 */ /* 0x000ea20000300800 */
[----:B------:R-:W2:Y:S04]  /*46de0*/  LDL.LU R11, [R1+0x131c] ;  /* 0x00131c00010b7983 */ /* 0x000ea80000300800 */
[----:B--2---:R-:W-:Y:S01]  /*46df0*/  STL.64 [R1+0x4490], R10 ;  /* 0x0044900a01007387 */ /* 0x004fe20000100a00 */
[----:B----4-:R0:W-:Y:S03]  /*46e00*/  STL.64 [R1+0x4488], R8 ;  /* 0x0044880801007387 */ /* 0x0101e60000100a00 */
[----:B0-----:R-:W2:Y:S01]  /*46e10*/  LDL.LU R8, [R1+0x1320] ;  /* 0x0013200001087983 */ /* 0x001ea20000300800 */
[----:B------:R-:W2:Y:S02]  /*46e20*/  LDL.LU R9, [R1+0x1324] ;  /* 0x0013240001097983 */ /* 0x000ea40000300800 */
[----:B------:R-:W4:Y:S02]  /*46e30*/  LDL.LU R10, [R1+0x1328] ;  /* 0x00132800010a7983 */ /* 0x000f240000300800 */
[----:B------:R-:W4:Y:S02]  /*46e40*/  LDL.LU R11, [R1+0x132c] ;  /* 0x00132c00010b7983 */ /* 0x000f240000300800 */
[----:B------:R-:W-:-:S02]  /*46e50*/  IMAD.MOV.U32 R3, RZ, RZ, R21 ;  /* 0x000000ffff037224 */ /* 0x000fc400078e0015 */
[----:B---3--:R-:W0:Y:S04]  /*46e60*/  LDSM.16.MT88.4 R20, [R29+0x8280] ;  /* 0x008280001d14783b */ /* 0x008e280000004200 */
[----:B----4-:R-:W-:Y:S01]  /*46e70*/  STL.64 [R1+0x44b8], R10 ;  /* 0x0044b80a01007387 */ /* 0x010fe20000100a00 */
[----:B--2---:R1:W-:Y:S03]  /*46e80*/  STL.64 [R1+0x44b0], R8 ;  /* 0x0044b00801007387 */ /* 0x0043e60000100a00 */
[----:B-1----:R-:W2:Y:S01]  /*46e90*/  LDL.LU R8, [R1+0x1340] ;  /* 0x0013400001087983 */ /* 0x002ea20000300800 */
[----:B------:R-:W2:Y:S02]  /*46ea0*/  LDL.LU R9, [R1+0x1344] ;  /* 0x0013440001097983 */ /* 0x000ea40000300800 */
[----:B------:R-:W2:Y:S02]  /*46eb0*/  LDL.LU R10, [R1+0x1348] ;  /* 0x00134800010a7983 */ /* 0x000ea40000300800 */
[----:B------:R-:W2:Y:S01]  /*46ec0*/  LDL.LU R11, [R1+0x134c] ;  /* 0x00134c00010b7983 */ /* 0x000ea20000300800 */
[----:B------:R-:W3:Y:S01]  /*46ed0*/  LDL.LU R12, [R1+0x12d0] ;  /* 0x0012d000010c7983 */ /* 0x000ee20000300800 */
[----:B------:R-:W3:Y:S02]  /*46ee0*/  LDL.LU R13, [R1+0x12d4] ;  /* 0x0012d400010d7983 */ /* 0x000ee40000300800 */
[----:B------:R-:W3:Y:S02]  /*46ef0*/  LDL.LU R14, [R1+0x12d8] ;  /* 0x0012d800010e7983 */ /* 0x000ee40000300800 */
[----:B------:R-:W3:Y:S01]  /*46f00*/  LDL.LU R15, [R1+0x12dc] ;  /* 0x0012dc00010f7983 */ /* 0x000ee20000300800 */
[----:B0-----:R-:W-:Y:S01]  /*46f10*/  STL.64 [R1+0x4320], R22 ;  /* 0x0043201601007387 */ /* 0x001fe20000100a00 */
[----:B------:R0:W-:Y:S02]  /*46f20*/  STL.64 [R1+0x4318], R20 ;  /* 0x0043181401007387 */ /* 0x0001e40000100a00 */
[----:B------:R-:W4:Y:S02]  /*46f30*/  LDL.LU R4, [R1+0x1110] ;  /* 0x0011100001047983 */ /* 0x000f240000300800 */
[----:B------:R-:W4:Y:S01]  /*46f40*/  LDL.LU R5, [R1+0x1114] ;  /* 0x0011140001057983 */ /* 0x000f220000300800 */
[----:B------:R-:W4:Y:S01]  /*46f50*/  LDL.LU R6, [R1+0x1118] ;  /* 0x0011180001067983 */ /* 0x000f220000300800 */
[----:B------:R-:W4:Y:S02]  /*46f60*/  LDL.LU R7, [R1+0x111c] ;  /* 0x00111c0001077983 */ /* 0x000f240000300800 */
[----:B0-----:R-:W-:-:S02]  /*46f70*/  IMAD.MOV.U32 R20, RZ, RZ, R2 ;  /* 0x000000ffff147224 */ /* 0x001fc400078e0002 */
[----:B------:R-:W-:Y:S02]  /*46f80*/  IMAD.MOV.U32 R21, RZ, RZ, R0 ;  /* 0x000000ffff157224 */ /* 0x000fe400078e0000 */
[----:B------:R-:W-:Y:S02]  /*46f90*/  IMAD.MOV.U32 R2, RZ, RZ, R16 ;  /* 0x000000ffff027224 */ /* 0x000fe400078e0010 */
        /* <DEDUP_REMOVED lines=9> */
[----:B------:R-:W2:Y:S02]  /*47030*/  LDL.LU.64 R16, [R1+0x44a0] ;  /* 0x0044a00001107983 */ /* 0x000ea40000300a00 */
[C---:B--2---:R-:W-:Y:S11]  /*47040*/  HMMA.16816.F32 R16, R24.reuse, R20, R16 ;  /* 0x000000141810723c */ /* 0x044ff60000001810 */
[----:B------:R-:W-:Y:S11]  /*47050*/  @!UPT UIADD3 URZ, URZ, URZ, URZ ;  /* 0x0000003f3f3ff290 */ /* 0x000ff6000fffe03f */
[----:B------:R-:W-:Y:S01]  /*47060*/  @!UPT UIADD3 URZ, URZ, URZ, URZ ;  /* 0x0000003f3f3ff290 */ /* 0x000fe2000fffe03f */
[----:B------:R0:W-:Y:S01]  /*47070*/  STL.64 [R1+0x3b0], R16 ;  /* 0x0003b01001007387 */ /* 0x0001e20000100a00 */
[----:B------:R-:W-:Y:S03]  /*47080*/  STL.64 [R1+0x3b8], R18 ;  /* 0x0003b81201007387 */ /* 0x000fe60000100a00 */
[----:B0-----:R-:W2:Y:S01]  /*47090*/  LDL.LU.64 R16, [R1+0x4498] ;  /* 0x0044980001107983 */ /* 0x001ea20000300a00 */
[----:B------:R0:W-:Y:S03]  /*470a0*/  STL.64 [R1+0x43a8], R20 ;  /* 0x0043a81401007387 */ /* 0x0001e60000100a00 */
[----:B0-----:R-:W2:Y:S04]  /*470b0*/  LDL.64 R20, [R1+0x90] ;  /* 0x0000900001147983 */ /* 0x001ea80000100a00 */
[----:B--2---:R0:W-:Y:S04]  /*470c0*/  STL.64 [R1+0x43d0], R20 ;  /* 0x0043d01401007387 */ /* 0x0041e80000100a00 */
[----:B0-----:R-:W2:Y:S01]  /*470d0*/  LDL.LU R20, [R1+0x10e0] ;  /* 0x0010e00001147983 */ /* 0x001ea20000300800 */
[----:B------:R-:W2:Y:S02]  /*470e0*/  LDL.LU R21, [R1+0x10e4] ;  /* 0x0010e40001157983 */ /* 0x000ea40000300800 */
[----:B------:R-:W2:Y:S02]  /*470f0*/  LDL.LU R22, [R1+0x10e8] ;  /* 0x0010e80001167983 */ /* 0x000ea40000300800 */
[----:B------:R-:W2:Y:S01]  /*47100*/  LDL.LU R23, [R1+0x10ec] ;  /* 0x0010ec0001177983 */ /* 0x000ea20000300800 */
[C---:B------:R-:W-:Y:S01]  /*47110*/  HMMA.16816.F32 R16, R24.reuse, R16, R8 ;  /* 0x000000101810723c */ /* 0x040fe20000001808 */
[----:B--2---:R-:W-:Y:S01]  /*47120*/  STL.64 [R1+0x43e0], R22 ;  /* 0x0043e01601007387 */ /* 0x004fe20000100a00 */
[----:B------:R0:W-:Y:S03]  /*47130*/  STL.64 [R1+0x43d8], R20 ;  /* 0x0043d81401007387 */ /* 0x0001e60000100a00 */
[----:B0-----:R-:W2:Y:S04]  /*47140*/  LDL.64 R20, [R1+0xb0] ;  /* 0x0000b00001147983 */ /* 0x001ea80000100a00 */
[----:B--2---:R0:W-:Y:S04]  /*47150*/  STL.64 [R1+0x43e8], R20 ;  /* 0x0043e81401007387 */ /* 0x0041e80000100a00 */
[----:B0-----:R-:W2:Y:S01]  /*47160*/  LDL.64 R20, [R1+0xc0] ;  /* 0x0000c00001147983 */ /* 0x001ea20000100a00 */
[----:B------:R-:W2:Y:S02]  /*47170*/  LDL.LU.64 R10, [R1+0x4490] ;  /* 0x00449000010a7983 */ /* 0x000ea40000300a00 */
[----:B------:R-:W2:Y:S07]  /*47180*/  LDL.LU.64 R8, [R1+0x4488] ;  /* 0x0044880001087983 */ /* 0x000eae0000300a00 */
[----:B------:R0:W-:Y:S01]  /*47190*/  STL.64 [R1+0x3a0], R16 ;  /* 0x0003a01001007387 */ /* 0x0001e20000100a00 */
[----:B------:R2:W-:Y:S04]  /*471a0*/  STL.64 [R1+0x3a8], R18 ;  /* 0x0003a81201007387 */ /* 0x0005e80000100a00 */
        /* <DEDUP_REMOVED lines=28> */
[----:B0-----:R-:W2:Y:S01]  /*47370*/  LDL.LU R18, [R1+0x4420] ;  /* 0x0044200001127983 */ /* 0x001ea20000300800 */
[----:B------:R-:W3:Y:S02]  /*47380*/  LDL.LU.64 R16, [R1+0x4418] ;  /* 0x0044180001107983 */ /* 0x000ee40000300a00 */
[C---:B---3--:R-:W-:Y:S11]  /*47390*/  HMMA.16816.F32 R12, R24.reuse, R16, R12 ;  /* 0x00000010180c723c */ /* 0x048ff6000000180c */
[----:B------:R-:W-:Y:S11]  /*473a0*/  @!UPT UIADD3 URZ, URZ, URZ, URZ ;  /* 0x0000003f3f3ff290 */ /* 0x000ff6000fffe03f */
[----:B------:R-:W-:Y:S01]  /*473b0*/  @!UPT UIADD3 URZ, URZ, URZ, URZ ;  /* 0x0000003f3f3ff290 */ /* 0x000fe2000fffe03f */
[----:B------:R0:W-:Y:S01]  /*473c0*/  STL.64 [R1+0x350], R12 ;  /* 0x0003500c01007387 */ /* 0x0001e20000100a00 */
[----:B------:R-:W-:Y:S03]  /*473d0*/  STL.64 [R1+0x358], R14 ;  /* 0x0003580e01007387 */ /* 0x000fe60000100a00 */
[----:B0-----:R-:W2:Y:S01]  /*473e0*/  LDL.LU.64 R12, [R1+0x4410] ;  /* 0x00441000010c7983 */ /* 0x001ea20000300a00 */
        /* <DEDUP_REMOVED lines=8> */
[----:B------:R-:W4:Y:S02]  /*47470*/  LDL.LU.64 R8, [R1+0x4400] ;  /* 0x0044000001087983 */ /* 0x000f240000300a00 */
[----:B------:R0:W-:Y:S02]  /*47480*/  STL.64 [R1+0x4338], R12 ;  /* 0x0043380c01007387 */ /* 0x0001e40000100a00 */
[----:B0-----:R-:W3:Y:S01]  /*47490*/  LDL.LU R12, [R1+0x10d0] ;  /* 0x0010d000010c7983 */ /* 0x001ee20000300800 */
[----:B------:R-:W3:Y:S02]  /*474a0*/  LDL.LU R13, [R1+0x10d4] ;  /* 0x0010d400010d7983 */ /* 0x000ee40000300800 */
[----:B------:R-:W3:Y:S02]  /*474b0*/  LDL.LU R14, [R1+0x10d8] ;  /* 0x0010d800010e7983 */ /* 0x000ee40000300800 */
[----:B------:R-:W3:Y:S01]  /*474c0*/  LDL.LU R15, [R1+0x10dc] ;  /* 0x0010dc00010f7983 */ /* 0x000ee20000300800 */
[----:B----4-:R-:W-:Y:S01]  /*474d0*/  HMMA.16816.F32 R24, R24, R8, R4 ;  /* 0x000000081818723c */ /* 0x010fe20000001804 */
[----:B------:R-:W4:Y:S01]  /*474e0*/  LDL.LU.64 R6, [R1+0x43f8] ;  /* 0x0043f80001067983 */ /* 0x000f220000300a00 */
[----:B------:R-:W4:Y:S11]  /*474f0*/  LDL.LU.64 R4, [R1+0x43f0] ;  /* 0x0043f00001047983 */ /* 0x000f360000300a00 */
[----:B------:R-:W-:Y:S10]  /*47500*/  @!UPT UIADD3 URZ, URZ, URZ, URZ ;  /* 0x0000003f3f3ff290 */ /* 0x000ff4000fffe03f */
[----:B------:R0:W-:Y:S01]  /*47510*/  STL.64 [R1+0x130], R24 ;  /* 0x0001301801007387 */ /* 0x0001e20000100a00 */
[----:B------:R-:W-:Y:S03]  /*47520*/  STL.64 [R1+0x138], R26 ;  /* 0x0001381a01007387 */ /* 0x000fe60000100a00 */
[----:B0-----:R-:W3:Y:S01]  /*47530*/  LDL.64 R24, [R1+0xa0] ;  /* 0x0000a00001187983 */ /* 0x001ee20000100a00 */
[----:B--2---:R-:W-:Y:S02]  /*47540*/  STL.64 [R1+0x4330], R10 ;  /* 0x0043300a01007387 */ /* 0x004fe40000100a00 */
[----:B------:R0:W-:Y:S02]  /*47550*/  STL.64 [R1+0x4328], R8 ;  /* 0x0043280801007387 */ /* 0x0001e40000100a00 */
[----:B0-----:R-:W4:Y:S01]  /*47560*/  LDL.LU R8, [R1+0x1100] ;  /* 0x0011000001087983 */ /* 0x001f220000300800 */
[----:B------:R-:W4:Y:S02]  /*47570*/  LDL.LU R9, [R1+0x1104] ;  /* 0x0011040001097983 */ /* 0x000f240000300800 */
[----:B------:R-:W4:Y:S02]  /*47580*/  LDL.LU R10, [R1+0x1108] ;  /* 0x00110800010a7983 */ /* 0x000f240000300800 */
[----:B------:R-:W4:Y:S02]  /*47590*/  LDL.LU R11, [R1+0x110c] ;  /* 0x00110c00010b7983 */ /* 0x000f240000300800 */
[C---:B----4-:R-:W-:Y:S11]  /*475a0*/  HMMA.16816.F32 R8, R4.reuse, R20, R8 ;  /* 0x000000140408723c */ /* 0x050ff60000001808 */
[----:B------:R-:W-:Y:S11]  /*475b0*/  @!UPT UIADD3 URZ, URZ, URZ, URZ ;  /* 0x0000003f3f3ff290 */ /* 0x000ff6000fffe03f */
[----:B------:R-:W-:Y:S01]  /*475c0*/  @!UPT UIADD3 URZ, URZ, URZ, URZ ;  /* 0x0000003f3f3ff290 */ /* 0x000fe2000fffe03f */
[----:B------:R0:W-:Y:S01]  /*475d0*/  STL.64 [R1+0x120], R8 ;  /* 0x0001200801007387 */ /* 0x0001e20000100a00 */
[----:B------:R-:W-:Y:S02]  /*475e0*/  STL.64 [R1+0x128], R10 ;  /* 0x0001280a01007387 */ /* 0x000fe40000100a00 */
[----:B0-----:R-:W-:Y:S02]  /*475f0*/  IMAD.MOV.U32 R8, RZ, RZ, R21 ;  /* 0x000000ffff087224 */ /* 0x001fe400078e0015 */
[----:B------:R-:W-:Y:S02]  /*47600*/  IMAD.MOV.U32 R9, RZ, RZ, R20 ;  /* 0x000000ffff097224 */ /* 0x000fe400078e0014 */
[----:B------:R-:W2:Y:S01]  /*47610*/  LDL.LU.64 R20, [R1+0x43e8] ;  /* 0x0043e80001147983 */ /* 0x000ea20000300a00 */
[----:B------:R0:W-:Y:S02]  /*47620*/  STL [R1+0x434c], R8 ;  /* 0x00434c0801007387 */ /* 0x0001e40000100800 */
[----:B------:R1:W-:Y:S01]  /*47630*/  STL [R1+0x4348], R9 ;  /* 0x0043480901007387 */ /* 0x0003e20000100800 */
[----:B0-----:R-:W2:Y:S01]  /*47640*/  LDL.LU R8, [R1+0x10f0] ;  /* 0x0010f00001087983 */ /* 0x001ea20000300800 */
[----:B-1----:R-:W2:Y:S02]  /*47650*/  LDL.LU R9, [R1+0x10f4] ;  /* 0x0010f40001097983 */ /* 0x002ea40000300800 */
[----:B------:R-:W2:Y:S02]  /*47660*/  LDL.LU R10, [R1+0x10f8] ;  /* 0x0010f800010a7983 */ /* 0x000ea40000300800 */
[----:B------:R-:W2:Y:S02]  /*47670*/  LDL.LU R11, [R1+0x10fc] ;  /* 0x0010fc00010b7983 */ /* 0x000ea40000300800 */
[C---:B--2---:R-:W-:Y:S11]  /*47680*/  HMMA.16816.F32 R8, R4.reuse, R20, R8 ;  /* 0x000000140408723c */ /* 0x044ff60000001808 */
[----:B------:R-:W-:Y:S11]  /*47690*/  @!UPT UIADD3 URZ, URZ, URZ, URZ ;  /* 0x0000003f3f3ff290 */ /* 0x000ff6000fffe03f */
[----:B------:R-:W-:Y:S01]  /*476a0*/  @!UPT UIADD3 URZ, URZ, URZ, URZ ;  /* 0x0000003f3f3ff290 */ /* 0x000fe2000fffe03f */
[----:B------:R-:W-:Y:S01]  /*476b0*/  STL.64 [R1+0x110], R8 ;  /* 0x0001100801007387 */ /* 0x000fe20000100a00 */
[----:B------:R0:W-:Y:S02]  /*476c0*/  STL.64 [R1+0x118], R10 ;  /* 0x0001180a01007387 */ /* 0x0001e40000100a00 */
[----:B------:R-:W3:Y:S02]  /*476d0*/  LDL.LU.64 R22, [R1+0x43e0] ;  /* 0x0043e00001167983 */ /* 0x000ee40000300a00 */
[----:B0-----:R-:W-:Y:S02]  /*476e0*/  IMAD.MOV.U32 R11, RZ, RZ, R20 ;  /* 0x000000ffff0b7224 */ /* 0x001fe400078e0014 */
[----:B------:R-:W-:Y:S02]  /*476f0*/  IMAD.MOV.U32 R10, RZ, RZ, R21 ;  /* 0x000000ffff0a7224 */ /* 0x000fe400078e0015 */
[----:B------:R-:W3:Y:S01]  /*47700*/  LDL.LU.64 R20, [R1+0x43d8] ;  /* 0x0043d80001147983 */ /* 0x000ee20000300a00 */
[----:B------:R-:W-:Y:S01]  /*47710*/  STL [R1+0x4350], R11 ;  /* 0x0043500b01007387 */ /* 0x000fe20000100800 */
[C---:B---3--:R-:W-:Y:S11]  /*47720*/  HMMA.16816.F32 R20, R4.reuse, R24, R20 ;  /* 0x000000180414723c */ /* 0x048ff60000001814 */
[----:B------:R-:W-:Y:S11]  /*47730*/  @!UPT UIADD3 URZ, URZ, URZ, URZ ;  /* 0x0000003f3f3ff290 */ /* 0x000ff6000fffe03f */
[----:B------:R-:W-:Y:S01]  /*47740*/  @!UPT UIADD3 URZ, URZ, URZ, URZ ;  /* 0x0000003f3f3ff290 */ /* 0x000fe2000fffe03f */
[----:B------:R0:W-:Y:S01]  /*47750*/  STL.64 [R1+0x100], R20 ;  /* 0x0001001401007387 */ /* 0x0001e20000100a00 */
[----:B------:R-:W-:Y:S03]  /*47760*/  STL.64 [R1+0x108], R22 ;  /* 0x0001081601007387 */ /* 0x000fe60000100a00 */
[----:B0-----:R-:W2:Y:S02]  /*47770*/  LDL.LU.64 R20, [R1+0x43d0] ;  /* 0x0043d00001147983 */ /* 0x001ea40000300a00 */
[----:B--2---:R-:W-:Y:S01]  /*47780*/  HMMA.16816.F32 R12, R4, R20, R12 ;  /* 0x00000014040c723c */ /* 0x004fe2000000180c */
[----:B------:R-:W-:Y:S11]  /*47790*/  IMAD.MOV.U32 R9, RZ, RZ, R20 ;  /* 0x000000ffff097224 */ /* 0x000ff600078e0014 */
[----:B------:R-:W-:Y:S11]  /*477a0*/  @!UPT UIADD3 URZ, URZ, URZ, URZ ;  /* 0x0000003f3f3ff290 */ /* 0x000ff6000fffe03f */
[----:B------:R-:W-:Y:S01]  /*477b0*/  STL.64 [R1+0xf0], R12 ;  /* 0x0000f00c01007387 */ /* 0x000fe20000100a00 */
[----:B------:R-:W-:Y:S02]  /*477c0*/  STL.64 [R1+0xf8], R14 ;  /* 0x0000f80e01007387 */ /* 0x000fe40000100a00 */
[----:B------:R-:W-:Y:S02]  /*477d0*/  STL [R1+0x43cc], R10 ;  /* 0x0043cc0a01007387 */ /* 0x000fe40000100800 */
[----:B------:R0:W-:Y:S01]  /*477e0*/  STL [R1+0x43c8], R9 ;  /* 0x0043c80901007387 */ /* 0x0001e20000100800 */
[----:B------:R-:W2:Y:S04]  /*477f0*/  LDL.LU R8, [R1+0x10c0] ;  /* 0x0010c00001087983 */ /* 0x000ea80000300800 */
[----:B0-----:R-:W2:Y:S01]  /*47800*/  LDL.LU R9, [R1+0x10c4] ;  /* 0x0010c40001097983 */ /* 0x001ea20000300800 */
[----:B------:R-:W2:Y:S02]  /*47810*/  LDL.LU R10, [R1+0x10c8] ;  /* 0x0010c800010a7983 */ /* 0x000ea40000300800 */
[----:B------:R-:W2:Y:S02]  /*47820*/  LDL.LU R11, [R1+0x10cc] ;  /* 0x0010cc00010b7983 */ /* 0x000ea40000300800 */
[----:B------:R-:W3:Y:S01]  /*47830*/  LDL.LU R12, [R1+0x12a0] ;  /* 0x0012a000010c7983 */ /* 0x000ee20000300800 */
[----:B------:R-:W3:Y:S01]  /*47840*/  LDL.LU R13, [R1+0x12a4] ;  /* 0x0012a400010d7983 */ /* 0x000ee20000300800 */
[----:B------:R-:W4:Y:S02]  /*47850*/  LDL.LU R14, [R1+0x12a8] ;  /* 0x0012a800010e7983 */ /* 0x000f240000300800 */
[----:B------:R-:W4:Y:S02]  /*47860*/  LDL.LU R15, [R1+0x12ac] ;  /* 0x0012ac00010f7983 */ /* 0x000f240000300800 */
[----:B------:R-:W-:-:S02]  /*47870*/  IMAD.MOV.U32 R16, RZ, RZ, R21 ;  /* 0x000000ffff107224 */ /* 0x000fc400078e0015 */
[----:B------:R-:W-:Y:S02]  /*47880*/  IMAD.MOV.U32 R20, RZ, RZ, R2 ;  /* 0x000000ffff147224 */ /* 0x000fe400078e0002 */
[----:B------:R-:W-:Y:S02]  /*47890*/  IMAD.MOV.U32 R21, RZ, RZ, R0 ;  /* 0x000000ffff157224 */ /* 0x000fe400078e0000 */
[----:B------:R-:W-:Y:S01]  /*478a0*/  IMAD.MOV.U32 R17, RZ, RZ, R24 ;  /* 0x000000ffff117224 */ /* 0x000fe200078e0018 */
[----:B----4-:R-:W-:Y:S01]  /*478b0*/  STL.64 [R1+0x43b8], R14 ;  /* 0x0043b80e01007387 */ /* 0x010fe20000100a00 */
[----:B---3--:R-:W-:Y:S02]  /*478c0*/  STL.64 [R1+0x43b0], R12 ;  /* 0x0043b00c01007387 */ /* 0x008fe40000100a00 */
[----:B------:R0:W-:Y:S02]  /*478d0*/  STL.64 [R1+0x43c0], R20 ;  /* 0x0043c01401007387 */ /* 0x0001e40000100a00 */
[----:B0-----:R-:W3:Y:S01]  /*478e0*/  LDL.LU R20, [R1+0x10b0] ;  /* 0x0010b00001147983 */ /* 0x001ee20000300800 */
[----:B------:R-:W3:Y:S02]  /*478f0*/  LDL.LU R21, [R1+0x10b4] ;  /* 0x0010b40001157983 */ /* 0x000ee40000300800 */
[----:B------:R-:W3:Y:S02]  /*47900*/  LDL.LU R22, [R1+0x10b8] ;  /* 0x0010b80001167983 */ /* 0x000ee40000300800 */
[----:B------:R-:W3:Y:S01]  /*47910*/  LDL.LU R23, [R1+0x10bc] ;  /* 0x0010bc0001177983 */ /* 0x000ee20000300800 */
[----:B------:R-:W4:Y:S01]  /*47920*/  LDL.LU R12, [R1+0x12b0] ;  /* 0x0012b000010c7983 */ /* 0x000f220000300800 */
[----:B------:R-:W4:Y:S02]  /*47930*/  LDL.LU R13, [R1+0x12b4] ;  /* 0x0012b400010d7983 */ /* 0x000f240000300800 */
[----:B------:R-:W4:Y:S02]  /*47940*/  LDL.LU R14, [R1+0x12b8] ;  /* 0x0012b800010e7983 */ /* 0x000f240000300800 */
[----:B------:R-:W4:Y:S01]  /*47950*/  LDL.LU R15, [R1+0x12bc] ;  /* 0x0012bc00010f7983 */ /* 0x000f220000300800 */
[----:B------:R0:W-:Y:S04]  /*47960*/  STL.64 [R1+0x4388], R16 ;  /* 0x0043881001007387 */ /* 0x0001e80000100a00 */
[----:B0-----:R-:W2:Y:S01]  /*47970*/  LDL.64 R16, [R1+0x80] ;  /* 0x0000800001107983 */ /* 0x001ea20000100a00 */
[----:B------:R-:W-:Y:S01]  /*47980*/  IMAD.MOV.U32 R24, RZ, RZ, R18 ;  /* 0x000000ffff187224 */ /* 0x000fe200078e0012 */
[----:B--2---:R-:W-:Y:S11]  /*47990*/  HMMA.16816.F32 R8, R4, R16, R8 ;  /* 0x000000100408723c */ /* 0x004ff60000001808 */
[----:B------:R-:W-:Y:S11]  /*479a0*/  @!UPT UIADD3 URZ, URZ, URZ, URZ ;  /* 0x0000003f3f3ff290 */ /* 0x000ff6000fffe03f */
[----:B------:R-:W-:Y:S01]  /*479b0*/  @!UPT UIADD3 URZ, URZ, URZ, URZ ;  /* 0x0000003f3f3ff290 */ /* 0x000fe2000fffe03f */
[----:B------:R-:W-:Y:S01]  /*479c0*/  STL.64 [R1+0xe0], R8 ;  /* 0x0000e00801007387 */ /* 0x000fe20000100a00 */
[----:B------:R0:W-:Y:S03]  /*479d0*/  STL.64 [R1+0xe8], R10 ;  /* 0x0000e80a01007387 */ /* 0x0001e60000100a00 */
[----:B0-----:R-:W2:Y:S01]  /*479e0*/  LDL.LU R10, [R1+0x43cc] ;  /* 0x0043cc00010a7983 */ /* 0x001ea20000300800 */
[----:B------:R-:W2:Y:S02]  /*479f0*/  LDL.LU R9, [R1+0x43c8] ;  /* 0x0043c80001097983 */ /* 0x000ea40000300800 */
[----:B------:R-:W-:Y:S02]  /*47a00*/  IMAD.MOV.U32 R11, RZ, RZ, R16 ;  /* 0x000000ffff0b7224 */ /* 0x000fe400078e0010 */
[----:B------:R-:W-:Y:S01]  /*47a10*/  IMAD.MOV.U32 R8, RZ, RZ, R17 ;  /* 0x000000ffff087224 */ /* 0x000fe200078e0011 */
[----:B------:R-:W2:Y:S01]  /*47a20*/  LDL.LU R16, [R1+0x1280] ;  /* 0x0012800001107983 */ /* 0x000ea20000300800 */
[----:B------:R-:W2:Y:S02]  /*47a30*/  LDL.LU R17, [R1+0x1284] ;  /* 0x0012840001117983 */ /* 0x000ea40000300800 */
[----:B------:R-:W2:Y:S02]  /*47a40*/  LDL.LU R18, [R1+0x1288] ;  /* 0x0012880001127983 */ /* 0x000ea40000300800 */
[----:B------:R-:W2:Y:S02]  /*47a50*/  LDL.LU R19, [R1+0x128c] ;  /* 0x00128c0001137983 */ /* 0x000ea40000300800 */
[----:B--2---:R-:W-:Y:S01]  /*47a60*/  STL.64 [R1+0x4398], R18 ;  /* 0x0043981201007387 */ /* 0x004fe20000100a00 */
[----:B------:R0:W-:Y:S03]  /*47a70*/  STL.64 [R1+0x4390], R16 ;  /* 0x0043901001007387 */ /* 0x0001e60000100a00 */
[----:B0-----:R-:W2:Y:S01]  /*47a80*/  LDL.64 R16, [R1+0x40] ;  /* 0x0000400001107983 */ /* 0x001ea20000100a00 */
[----:B------:R-:W-:Y:S02]  /*47a90*/  STL.64 [R1+0x4360], R10 ;  /* 0x0043600a01007387 */ /* 0x000fe40000100a00 */
[----:B------:R0:W-:Y:S02]  /*47aa0*/  STL.64 [R1+0x4358], R8 ;  /* 0x0043580801007387 */ /* 0x0001e40000100a00 */
[----:B0-----:R-:W2:Y:S04]  /*47ab0*/  LDL.64 R8, [R1+0x10] ;  /* 0x0000100001087983 */ /* 0x001ea80000100a00 */
[----:B--2---:R0:W-:Y:S04]  /*47ac0*/  STL.64 [R1+0x4378], R8 ;  /* 0x0043780801007387 */ /* 0x0041e80000100a00 */
[----:B0-----:R-:W2:Y:S01]  /*47ad0*/  LDL.64 R8, [R1+0x20] ;  /* 0x0000200001087983 */ /* 0x001ea20000100a00 */
[----:B------:R-:W-:-:S02]  /*47ae0*/  IMAD.MOV.U32 R28, RZ, RZ, R25 ;  /* 0x000000ffff1c7224 */ /* 0x000fc400078e0019 */
[----:B------:R-:W-:Y:S01]  /*47af0*/  IMAD.MOV.U32 R25, RZ, RZ, R3 ;  /* 0x000000ffff197224 */ /* 0x000fe200078e0003 */
[----:B--2---:R0:W-:Y:S04]  /*47b00*/  STL.64 [R1+0x4380], R8 ;  /* 0x0043800801007387 */ /* 0x0041e80000100a00 */
[----:B0-----:R-:W2:Y:S02]  /*47b10*/  LDL.64 R8, [R1+0x30] ;  /* 0x0000300001087983 */ /* 0x001ea40000100a00 */
[C---:B---3--:R-:W-:Y:S02]  /*47b20*/  HMMA.16816.F32 R24, R4.reuse, R24, R20 ;  /* 0x000000180418723c */ /* 0x048fe40000001814 */
[----:B--2---:R0:W-:Y:S04]  /*47b30*/  STL.64 [R1+0x43a0], R8 ;  /* 0x0043a00801007387 */ /* 0x0041e80000100a00 */
[----:B0-----:R-:W2:Y:S01]  /*47b40*/  LDL.LU R8, [R1+0x1290] ;  /* 0x0012900001087983 */ /* 0x001ea20000300800 */
[----:B------:R-:W2:Y:S02]  /*47b50*/  LDL.LU R9, [R1+0x1294] ;  /* 0x0012940001097983 */ /* 0x000ea40000300800 */
[----:B------:R-:W2:Y:S02]  /*47b60*/  LDL.LU R10, [R1+0x1298] ;  /* 0x00129800010a7983 */ /* 0x000ea40000300800 */
[----:B------:R-:W2:Y:S01]  /*47b70*/  LDL.LU R11, [R1+0x129c] ;  /* 0x00129c00010b7983 */ /* 0x000ea20000300800 */
[----:B------:R-:W4:Y:S11]  /*47b80*/  LDL.LU.64 R20, [R1+0x43c0] ;  /* 0x0043c00001147983 */ /* 0x000f360000300a00 */
[----:B------:R-:W-:Y:S02]  /*47b90*/  STL.64 [R1+0xd0], R24 ;  /* 0x0000d01801007387 */ /* 0x000fe40000100a00 */
[----:B------:R-:W-:Y:S02]  /*47ba0*/  STL.64 [R1+0xd8], R26 ;  /* 0x0000d81a01007387 */ /* 0x000fe40000100a00 */
[----:B------:R-:W0:Y:S04]  /*47bb0*/  LDSM.16.MT88.4 R24, [R29+0x8300] ;  /* 0x008300001d18783b */ /* 0x000e280000004200 */
[----:B------:R-:W-:Y:S04]  /*47bc0*/  STL [R1+0x4298], R29 ;  /* 0x0042981d01007387 */ /* 0x000fe80000100800 */
[----:B0-----:R-:W-:Y:S01]  /*47bd0*/  STL.64 [R1+0x41c8], R26 ;  /* 0x0041c81a01007387 */ /* 0x001fe20000100a00 */
[----:B------:R0:W-:Y:S03]  /*47be0*/  STL.64 [R1+0x41c0], R24 ;  /* 0x0041c01801007387 */ /* 0x0001e60000100a00 */
[----:B0-----:R-:W3:Y:S01]  /*47bf0*/  LDL.LU R24, [R1+0x1270] ;  /* 0x0012700001187983 */ /* 0x001ee20000300800 */
[----:B------:R-:W3:Y:S02]  /*47c00*/  LDL.LU R25, [R1+0x1274] ;  /* 0x0012740001197983 */ /* 0x000ee40000300800 */
[----:B------:R-:W3:Y:S02]  /*47c10*/  LDL.LU R26, [R1+0x1278] ;  /* 0x00127800011a7983 */ /* 0x000ee40000300800 */
[----:B------:R-:W3:Y:S01]  /*47c20*/  LDL.LU R27, [R1+0x127c] ;  /* 0x00127c00011b7983 */ /* 0x000ee20000300800 */
[C---:B----4-:R-:W-:Y:S01]  /*47c30*/  HMMA.16816.F32 R20, R4.reuse, R20, R12 ;  /* 0x000000140414723c */ /* 0x050fe2000000180c */
[----:B------:R-:W4:Y:S01]  /*47c40*/  LDL.LU.64 R14, [R1+0x43b8] ;  /* 0x0043b800010e7983 */ /* 0x000f220000300a00 */
[----:B------:R-:W4:Y:S11]  /*47c50*/  LDL.LU.64 R12, [R1+0x43b0] ;  /* 0x0043b000010c7983 */ /* 0x000f360000300a00 */
[----:B------:R-:W-:Y:S10]  /*47c60*/  @!UPT UIADD3 URZ, URZ, URZ, URZ ;  /* 0x0000003f3f3ff290 */ /* 0x000ff4000fffe03f */
[----:B------:R0:W-:Y:S01]  /*47c70*/  STL.64 [R1+0x330], R20 ;  /* 0x0003301401007387 */ /* 0x0001e20000100a00 */
[----:B------:R4:W-:Y:S03]  /*47c80*/  STL.64 [R1+0x338], R22 ;  /* 0x0003381601007387 */ /* 0x0009e60000100a00 */
[----:B0-----:R-:W4:Y:S02]  /*47c90*/  LDL.LU.64 R20, [R1+0x43a8] ;  /* 0x0043a80001147983 */ /* 0x001f240000300a00 */
[C---:B----4-:R-:W-:Y:S02]  /*47ca0*/  HMMA.16816.F32 R20, R4.reuse, R20, R12 ;  /* 0x000000140414723c */ /* 0x050fe4000000180c */
[----:B------:R-:W4:Y:S11]  /*47cb0*/  LDL.LU R12, [R1+0x1090] ;  /* 0x00109000010c7983 */ /* 0x000f360000300800 */
[----:B------:R-:W-:Y:S10]  /*47cc0*/  @!UPT UIADD3 URZ, URZ, URZ, URZ ;  /* 0x0000003f3f3ff290 */ /* 0x000ff4000fffe03f */
[----:B------:R-:W-:Y:S01]  /*47cd0*/  STL.64 [R1+0x320], R20 ;  /* 0x0003201401007387 */ /* 0x000fe20000100a00 */
[----:B------:R-:W-:Y:S02]  /*47ce0*/  STL.64 [R1+0x328], R22 ;  /* 0x0003281601007387 */ /* 0x000fe40000100a00 */
[----:B------:R-:W4:Y:S02]  /*47cf0*/  LDL.LU R13, [R1+0x1094] ;  /* 0x00109400010d7983 */ /* 0x000f240000300800 */
[----:B------:R-:W3:Y:S01]  /*47d00*/  LDL.LU R14, [R1+0x1098] ;  /* 0x00109800010e7983 */ /* 0x000ee20000300800 */
[----:B------:R-:W3:Y:S01]  /*47d10*/  LDL.LU R15, [R1+0x109c] ;  /* 0x00109c00010f7983 */ /* 0x000ee20000300800 */
[C---:B--2---:R-:W-:Y:S01]  /*47d20*/  HMMA.16816.F32 R8, R4.reuse, R16, R8 ;  /* 0x000000100408723c */ /* 0x044fe20000001808 */
[----:B------:R-:W-:Y:S02]  /*47d30*/  IMAD.MOV.U32 R2, RZ, RZ, R16 ;  /* 0x000000ffff027224 */ /* 0x000fe400078e0010 */
[----:B------:R-:W-:Y:S01]  /*47d40*/  IMAD.MOV.U32 R0, RZ, RZ, R17 ;  /* 0x000000ffff007224 */ /* 0x000fe200078e0011 */
[----:B---3--:R-:W-:Y:S01]  /*47d50*/  STL.64 [R1+0x4370], R14 ;  /* 0x0043700e01007387 */ /* 0x008fe20000100a00 */
[----:B----4-:R0:W-:Y:S03]  /*47d60*/  STL.64 [R1+0x4368], R12 ;  /* 0x0043680c01007387 */ /* 0x0101e60000100a00 */
[----:B0-----:R-:W2:Y:S01]  /*47d70*/  LDL.LU R12, [R1+0x10a0] ;  /* 0x0010a000010c7983 */ /* 0x001ea20000300800 */
[----:B------:R-:W2:Y:S02]  /*47d80*/  LDL.LU R13, [R1+0x10a4] ;  /* 0x0010a400010d7983 */ /* 0x000ea40000300800 */
[----:B------:R-:W2:Y:S02]  /*47d90*/  LDL.LU R14, [R1+0x10a8] ;  /* 0x0010a800010e7983 */ /* 0x000ea40000300800 */
[----:B------:R-:W2:Y:S01]  /*47da0*/  LDL.LU R15, [R1+0x10ac] ;  /* 0x0010ac00010f7983 */ /* 0x000ea20000300800 */
[----:B------:R-:W3:Y:S01]  /*47db0*/  LDL.LU R20, [R1+0x1080] ;  /* 0x0010800001147983 */ /* 0x000ee20000300800 */
[----:B------:R-:W3:Y:S02]  /*47dc0*/  LDL.LU R21, [R1+0x1084] ;  /* 0x0010840001157983 */ /* 0x000ee40000300800 */
[----:B------:R-:W3:Y:S02]  /*47dd0*/  LDL.LU R22, [R1+0x1088] ;  /* 0x0010880001167983 */ /* 0x000ee40000300800 */
[----:B------:R-:W3:Y:S04]  /*47de0*/  LDL.LU R23, [R1+0x108c] ;  /* 0x00108c0001177983 */ /* 0x000ee80000300800 */
[----:B------:R0:W-:Y:S01]  /*47df0*/  STL.64 [R1+0x310], R8 ;  /* 0x0003100801007387 */ /* 0x0001e20000100a00 */
[----:B------:R-:W-:Y:S03]  /*47e00*/  STL.64 [R1+0x318], R10 ;  /* 0x0003180a01007387 */ /* 0x000fe60000100a00 */
[----:B0-----:R-:W4:Y:S01]  /*47e10*/  LDL.LU.64 R8, [R1+0x43a0] ;  /* 0x0043a00001087983 */ /* 0x001f220000300a00 */
[----:B------:R-:W4:Y:S02]  /*47e20*/  LDL.LU.64 R18, [R1+0x4398] ;  /* 0x0043980001127983 */ /* 0x000f240000300a00 */
[----:B------:R-:W4:Y:S02]  /*47e30*/  LDL.LU.64 R16, [R1+0x4390] ;  /* 0x0043900001107983 */ /* 0x000f240000300a00 */
[----:B------:R-:W2:Y:S01]  /*47e40*/  LDL R3, [R1+0x1730] ;  /* 0x0017300001037983 */ /* 0x000ea20000100800 */
[C---:B----4-:R-:W-:Y:S11]  /*47e50*/  HMMA.16816.F32 R16, R4.reuse, R8, R16 ;  /* 0x000000080410723c */ /* 0x050ff60000001810 */
[----:B------:R-:W-:Y:S11]  /*47e60*/  @!UPT UIADD3 URZ, URZ, URZ, URZ ;  /* 0x0000003f3f3ff290 */ /* 0x000ff6000fffe03f */
[----:B------:R-:W-:Y:S01]  /*47e70*/  @!UPT UIADD3 URZ, URZ, URZ, URZ ;  /* 0x0000003f3f3ff290 */ /* 0x000fe2000fffe03f */
[----:B------:R0:W-:Y:S01]  /*47e80*/  STL.64 [R1+0x300], R16 ;  /* 0x0003001001007387 */ /* 0x0001e20000100a00 */
[----:B------:R1:W-:Y:S03]  /*47e90*/  STL.64 [R1+0x308], R18 ;  /* 0x0003081201007387 */ /* 0x0003e60000100a00 */
[----:B0-----:R-:W4:Y:S01]  /*47ea0*/  LDL.LU.64 R16, [R1+0x4388] ;  /* 0x0043880001107983 */ /* 0x001f220000300a00 */
        /* <DEDUP_REMOVED lines=8> */
[----:B0-----:R-:W-:Y:S02]  /*47f30*/  IMAD.MOV.U32 R25, RZ, RZ, R8 ;  /* 0x000000ffff197224 */ /* 0x001fe400078e0008 */
[----:B------:R-:W-:Y:S02]  /*47f40*/  IMAD.MOV.U32 R24, RZ, RZ, R9 ;  /* 0x000000ffff187224 */ /* 0x000fe400078e0009 */
[----:B------:R-:W2:Y:S02]  /*47f50*/  LDL.LU.64 R8, [R1+0x4378] ;  /* 0x0043780001087983 */ /* 0x000ea40000300a00 */
[----:B--2---:R-:W-:Y:S11]  /*47f60*/  HMMA.16816.F32 R12, R4, R8, R12 ;  /* 0x00000008040c723c */ /* 0x004ff6000000180c */
[----:B------:R-:W-:Y:S11]  /*47f70*/  @!UPT UIADD3 URZ, URZ, URZ, URZ ;  /* 0x0000003f3f3ff290 */ /* 0x000ff6000fffe03f */
[----:B------:R-:W-:Y:S01]  /*47f80*/  @!UPT UIADD3 URZ, URZ, URZ, URZ ;  /* 0x0000003f3f3ff290 */ /* 0x000fe2000fffe03f */
[----:B------:R-:W-:Y:S01]  /*47f90*/  STL.64 [R1+0x1420], R12 ;  /* 0x0014200c01007387 */ /* 0x000fe20000100a00 */
[----:B------:R0:W-:Y:S03]  /*47fa0*/  STL.64 [R1+0x1428], R14 ;  /* 0x0014280e01007387 */ /* 0x0001e60000100a00 */
[----:B0-----:R-:W2:Y:S01]  /*47fb0*/  LDL.LU.64 R14, [R1+0x4370] ;  /* 0x00437000010e7983 */ /* 0x001ea20000300a00 */
[----:B------:R-:W2:Y:S02]  /*47fc0*/  LDL.LU.64 R12, [R1+0x4368] ;  /* 0x00436800010c7983 */ /* 0x000ea40000300a00 */
[----:B------:R-:W2:Y:S02]  /*47fd0*/  LDL.LU.64 R10, [R1+0x4360] ;  /* 0x00436000010a7983 */ /* 0x000ea40000300a00 */
[----:B------:R-:W-:Y:S02]  /*47fe0*/  IMAD.MOV.U32 R27, RZ, RZ, R8 ;  /* 0x000000ffff1b7224 */ /* 0x000fe400078e0008 */
[----:B------:R-:W-:-:S02]  /*47ff0*/  IMAD.MOV.U32 R26, RZ, RZ, R9 ;  /* 0x000000ffff1a7224 */ /* 0x000fc400078e0009 */
[----:B------:R-:W3:Y:S03]  /*48000*/  LDL.LU.64 R8, [R1+0x4358] ;  /* 0x0043580001087983 */ /* 0x000ee60000300a00 */
[----:B------:R-:W-:Y:S02]  /*48010*/  STL.64 [R1+0x42a8], R26 ;  /* 0x0042a81a01007387 */ /* 0x000fe40000100a00 */
[----:B------:R2:W-:Y:S02]  /*48020*/  STL.64 [R1+0x42a0], R24 ;  /* 0x0042a01801007387 */ /* 0x0005e40000100a00 */
[----:B--2---:R-:W-:Y:S02]  /*48030*/  IMAD.MOV.U32 R24, RZ, RZ, R11 ;  /* 0x000000ffff187224 */ /* 0x004fe400078e000b */
[----:B------:R-:W2:Y:S01]  /*48040*/  LDL.LU R11, [R1+0x4350] ;  /* 0x00435000010b7983 */ /* 0x000ea20000300800 */
[----:B---3--:R-:W-:-:S03]  /*48050*/  IMAD.MOV.U32 R25, RZ, RZ, R8 ;  /* 0x000000ffff197224 */ /* 0x008fc600078e0008 */
[----:B------:R-:W3:Y:S02]  /*48060*/  LDL.LU R8, [R1+0x434c] ;  /* 0x00434c0001087983 */ /* 0x000ee40000300800 */
[----:B------:R0:W-:Y:S02]  /*48070*/  STL.64 [R1+0x42b8], R24 ;  /* 0x0042b81801007387 */ /* 0x0001e40000100a00 */
[----:B0-----:R-:W-:Y:S02]  /*48080*/  IMAD.MOV.U32 R24, RZ, RZ, R9 ;  /* 0x000000ffff187224 */ /* 0x001fe400078e0009 */
[----:B----4-:R-:W-:Y:S01]  /*48090*/  IMAD.MOV.U32 R25, RZ, RZ, R16 ;  /* 0x000000ffff197224 */ /* 0x010fe200078e0010 */
[----:B------:R-:W4:Y:S01]  /*480a0*/  LDL.LU R9, [R1+0x4348] ;  /* 0x0043480001097983 */ /* 0x000f220000300800 */
[----:B------:R-:W3:Y:S03]  /*480b0*/  LDL.LU R16, [R1+0x4344] ;  /* 0x0043440001107983 */ /* 0x000ee60000300800 */
[----:B------:R0:W-:Y:S02]  /*480c0*/  STL.64 [R1+0x42d0], R24 ;  /* 0x0042d01801007387 */ /* 0x0001e40000100a00 */
[----:B0-----:R-:W-:-:S02]  /*480d0*/  IMAD.MOV.U32 R24, RZ, RZ, R17 ;  /* 0x000000ffff187224 */ /* 0x001fc400078e0011 */
[----:B------:R-:W-:Y:S01]  /*480e0*/  IMAD.MOV.U32 R25, RZ, RZ, R28 ;  /* 0x000000ffff197224 */ /* 0x000fe200078e001c */
[----:B------:R-:W3:Y:S04]  /*480f0*/  LDL.LU R17, [R1+0x4340] ;  /* 0x0043400001117983 */ /* 0x000ee80000300800 */
[----:B------:R0:W-:Y:S02]  /*48100*/  STL.64 [R1+0x42e8], R24 ;  /* 0x0042e81801007387 */ /* 0x0001e40000100a00 */
[----:B0-----:R-:W-:Y:S02]  /*48110*/  IMAD.MOV.U32 R25, RZ, RZ, R10 ;  /* 0x000000ffff197224 */ /* 0x001fe400078e000a */
[----:B--2---:R-:W-:-:S05]  /*48120*/  IMAD.MOV.U32 R24, RZ, RZ, R11 ;  /* 0x000000ffff187224 */ /* 0x004fca00078e000b */
[----:B------:R0:W-:Y:S04]  /*48130*/  STL.64 [R1+0x4300], R24 ;  /* 0x0043001801007387 */ /* 0x0001e80000100a00 */
[----:B0-----:R-:W2:Y:S01]  /*48140*/  LDL.64 R24, [R1] ;  /* 0x0000000001187983 */ /* 0x001ea20000100a00 */
[C---:B---3--:R-:W-:Y:S08]  /*48150*/  HMMA.16816.F32 R20, R4.reuse, R16, R20 ;  /* 0x000000100414723c */ /* 0x048ff00000001814 */
[----:B--2---:R-:W-:Y:S01]  /*48160*/  HMMA.16816.F32 R12, R4, R24, R12 ;  /* 0x00000018040c723c */ /* 0x004fe2000000180c */
[----:B------:R-:W-:-:S02]  /*48170*/  IMAD.MOV.U32 R28, RZ, RZ, R25 ;  /* 0x000000ffff1c7224 */ /* 0x000fc400078e0019 */
[----:B------:R-:W-:-:S04]  /*48180*/  IMAD.MOV.U32 R29, RZ, RZ, R24 ;  /* 0x000000ffff1d7224 */ /* 0x000fc800078e0018 */
[----:B------:R-:W-:Y:S02]  /*48190*/  IMAD.MOV.U32 R25, RZ, RZ, R8 ;  /* 0x000000ffff197224 */ /* 0x000fe400078e0008 */
[----:B----4-:R-:W-:Y:S11]  /*481a0*/  IMAD.MOV.U32 R24, RZ, RZ, R9 ;  /* 0x000000ffff187224 */ /* 0x010ff600078e0009 */
[----:B------:R-:W-:Y:S03]  /*481b0*/  @!UPT UIADD3 URZ, URZ, URZ, URZ ;  /* 0x0000003f3f3ff290 */ /* 0x000fe6000fffe03f */
[----:B------:R0:W-:Y:S01]  /*481c0*/  STL.64 [R1+0x1410], R12 ;  /* 0x0014100c01007387 */ /* 0x0001e20000100a00 */
[----:B------:R-:W-:Y:S03]  /*481d0*/  STL.64 [R1+0x1418], R14 ;  /* 0x0014180e01007387 */ /* 0x000fe60000100a00 */
[----:B0-----:R-:W2:Y:S01]  /*481e0*/  LDL.LU.64 R12, [R1+0x4338] ;  /* 0x00433800010c7983 */ /* 0x001ea20000300a00 */
[----:B------:R0:W-:Y:S02]  /*481f0*/  STL.64 [R1+0x1400], R20 ;  /* 0x0014001401007387 */ /* 0x0001e40000100a00 */
[----:B------:R1:W-:Y:S01]  /*48200*/  STL.64 [R1+0x1408], R22 ;  /* 0x0014081601007387 */ /* 0x0003e20000100a00 */
        /* <DEDUP_REMOVED lines=39> */
[----:B------:R-:W-:Y:S01]  /*48480*/  STL.64 [R1+0x13f0], R8 ;  /* 0x0013f00801007387 */ /* 0x000fe20000100a00 */
[----:B------:R0:W-:Y:S03]  /*48490*/  STL.64 [R1+0x13f8], R10 ;  /* 0x0013f80a01007387 */ /* 0x0001e60000100a00 */
[----:B0-----:R-:W4:Y:S01]  /*484a0*/  LDL.LU.64 R10, [R1+0x4330] ;  /* 0x00433000010a7983 */ /* 0x001f220000300a00 */
[----:B------:R-:W3:Y:S02]  /*484b0*/  LDL.LU.64 R8, [R1+0x4328] ;  /* 0x0043280001087983 */ /* 0x000ee40000300a00 */
[----:B---3--:R-:W-:Y:S01]  /*484c0*/  HMMA.16816.F32 R4, R4, R8, R20 ;  /* 0x000000080404723c */ /* 0x008fe20000001814 */
[----:B------:R-:W2:Y:S01]  /*484d0*/  LDL.LU.64 R22, [R1+0x4320] ;  /* 0x0043200001167983 */ /* 0x000ea20000300a00 */
[----:B------:R-:W2:Y:S11]  /*484e0*/  LDL.LU.64 R20, [R1+0x4318] ;  /* 0x0043180001147983 */ /* 0x000eb60000300a00 */
[----:B------:R-:W-:Y:S10]  /*484f0*/  @!UPT UIADD3 URZ, URZ, URZ, URZ ;  /* 0x0000003f3f3ff290 */ /* 0x000ff4000fffe03f */
[----:B------:R0:W-:Y:S01]  /*48500*/  STL.64 [R1+0x1200], R4 ;  /* 0x0012000401007387 */ /* 0x0001e20000100a00 */
[----:B------:R-:W-:Y:S03]  /*48510*/  STL.64 [R1+0x1208], R6 ;  /* 0x0012080601007387 */ /* 0x000fe60000100a00 */
[----:B0-----:R-:W3:Y:S01]  /*48520*/  LDL.64 R4, [R1+0x70] ;  /* 0x0000700001047983 */ /* 0x001ee20000100a00 */
[----:B----4-:R-:W-:Y:S02]  /*48530*/  STL.64 [R1+0x41d8], R10 ;  /* 0x0041d80a01007387 */ /* 0x010fe40000100a00 */
[----:B------:R0:W-:Y:S02]  /*48540*/  STL.64 [R1+0x41d0], R8 ;  /* 0x0041d00801007387 */ /* 0x0001e40000100a00 */
        /* <DEDUP_REMOVED lines=32> */
[----:B---3--:R-:W-:Y:S01]  /*48750*/  HMMA.16816.F32 R8, R20, R4, R8 ;  /* 0x000000041408723c */ /* 0x008fe20000001808 */
[----:B------:R-:W-:Y:S02]  /*48760*/  IMAD.MOV.U32 R15, RZ, RZ, R4 ;  /* 0x000000ffff0f7224 */ /* 0x000fe400078e0004 */
[----:B------:R-:W-:-:S05]  /*48770*/  IMAD.MOV.U32 R14, RZ, RZ, R5 ;  /* 0x000000ffff0e7224 */ /* 0x000fca00078e0005 */
[----:B--2---:R-:W-:Y:S01]  /*48780*/  HMMA.16816.F32 R24, R20, R24, R16 ;  /* 0x000000181418723c */ /* 0x004fe20000001810 */
[----:B------:R-:W2:Y:S11]  /*48790*/  LDL.LU.64 R18, [R1+0x42b0] ;  /* 0x0042b00001127983 */ /* 0x000eb60000300a00 */
[----:B------:R-:W-:Y:S11]  /*487a0*/  @!UPT UIADD3 URZ, URZ, URZ, URZ ;  /* 0x0000003f3f3ff290 */ /* 0x000ff6000fffe03f */
[----:B------:R-:W-:Y:S01]  /*487b0*/  STL.64 [R1+0x11b0], R24 ;  /* 0x0011b01801007387 */ /* 0x000fe20000100a00 */
[----:B------:R0:W-:Y:S03]  /*487c0*/  STL.64 [R1+0x11b8], R26 ;  /* 0x0011b81a01007387 */ /* 0x0001e60000100a00 */
[----:B0-----:R-:W3:Y:S01]  /*487d0*/  LDL.LU.64 R26, [R1+0x42a8] ;  /* 0x0042a800011a7983 */ /* 0x001ee20000300a00 */
[----:B------:R-:W4:Y:S02]  /*487e0*/  LDL.LU.64 R24, [R1+0x42a0] ;  /* 0x0042a00001187983 */ /* 0x000f240000300a00 */
[----:B------:R-:W-:Y:S02]  /*487f0*/  STL.64 [R1+0x11a0], R8 ;  /* 0x0011a00801007387 */ /* 0x000fe40000100a00 */
[----:B------:R-:W-:Y:S01]  /*48800*/  STL.64 [R1+0x11a8], R10 ;  /* 0x0011a80a01007387 */ /* 0x000fe20000100a00 */
[----:B------:R-:W-:Y:S01]  /*48810*/  STL.64 [R1+0x41e8], R14 ;  /* 0x0041e80e01007387 */ /* 0x000fe20000100a00 */
[----:B------:R0:W-:Y:S03]  /*48820*/  STL.64 [R1+0x41e0], R12 ;  /* 0x0041e00c01007387 */ /* 0x0001e60000100a00 */
[----:B0-----:R-:W2:Y:S01]  /*48830*/  LDL.LU R12, [R1+0xf00] ;  /* 0x000f0000010c7983 */ /* 0x001ea20000300800 */
[----:B------:R-:W2:Y:S02]  /*48840*/  LDL.LU R13, [R1+0xf04] ;  /* 0x000f0400010d7983 */ /* 0x000ea40000300800 */
[----:B------:R-:W2:Y:S02]  /*48850*/  LDL.LU R14, [R1+0xf08] ;  /* 0x000f0800010e7983 */ /* 0x000ea40000300800 */
[----:B------:R-:W2:Y:S02]  /*48860*/  LDL.LU R15, [R1+0xf0c] ;  /* 0x000f0c00010f7983 */ /* 0x000ea40000300800 */
[----:B--2---:R-:W-:Y:S01]  /*48870*/  STL.64 [R1+0x41f8], R14 ;  /* 0x0041f80e01007387 */ /* 0x004fe20000100a00 */
[----:B------:R0:W-:Y:S02]  /*48880*/  STL.64 [R1+0x41f0], R12 ;  /* 0x0041f00c01007387 */ /* 0x0001e40000100a00 */
[----:B0-----:R-:W-:-:S02]  /*48890*/  IMAD.MOV.U32 R12, RZ, RZ, R29 ;  /* 0x000000ffff0c7224 */ /* 0x001fc400078e001d */
[----:B------:R-:W-:Y:S01]  /*488a0*/  IMAD.MOV.U32 R13, RZ, RZ, R28 ;  /* 0x000000ffff0d7224 */ /* 0x000fe200078e001c */
[----:B------:R-:W2:Y:S04]  /*488b0*/  LDL.LU R29, [R1+0x4298] ;  /* 0x00429800011d7983 */ /* 0x000ea80000300800 */
[----:B------:R3:W-:Y:S01]  /*488c0*/  STL.64 [R1+0x4210], R12 ;  /* 0x0042100c01007387 */ /* 0x0007e20000100a00 */
[----:B------:R-:W4:Y:S02]  /*488d0*/  LDL.LU R8, [R1+0xef0] ;  /* 0x000ef00001087983 */ /* 0x000f240000300800 */
[----:B------:R-:W4:Y:S02]  /*488e0*/  LDL.LU R9, [R1+0xef4] ;  /* 0x000ef40001097983 */ /* 0x000f240000300800 */
[----:B------:R-:W4:Y:S01]  /*488f0*/  LDL.LU R10, [R1+0xef8] ;  /* 0x000ef800010a7983 */ /* 0x000f220000300800 */
[----:B------:R-:W4:Y:S01]  /*48900*/  LDL.LU R11, [R1+0xefc] ;  /* 0x000efc00010b7983 */ /* 0x000f220000300800 */
[----:B---3--:R-:W-:-:S02]  /*48910*/  IMAD.MOV.U32 R12, RZ, RZ, R27 ;  /* 0x000000ffff0c7224 */ /* 0x008fc400078e001b */
[----:B------:R-:W-:-:S05]  /*48920*/  IMAD.MOV.U32 R13, RZ, RZ, R26 ;  /* 0x000000ffff0d7224 */ /* 0x000fca00078e001a */
[----:B------:R-:W-:Y:S04]  /*48930*/  STL.64 [R1+0x4228], R12 ;  /* 0x0042280c01007387 */ /* 0x000fe80000100a00 */
[----:B--2---:R-:W0:Y:S04]  /*48940*/  LDSM.16.MT88.4 R4, [R29+0x8380] ;  /* 0x008380001d04783b */ /* 0x004e280000004200 */
[----:B----4-:R-:W-:Y:S01]  /*48950*/  STL.64 [R1+0x4208], R10 ;  /* 0x0042080a01007387 */ /* 0x010fe20000100a00 */
[----:B------:R1:W-:Y:S03]  /*48960*/  STL.64 [R1+0x4200], R8 ;  /* 0x0042000801007387 */ /* 0x0003e60000100a00 */
[----:B-1----:R-:W2:Y:S01]  /*48970*/  LDL.LU R8, [R1+0xf20] ;  /* 0x000f200001087983 */ /* 0x002ea20000300800 */
        /* <DEDUP_REMOVED lines=20> */
[----:B------:R-:W3:Y:S01]  /*48ac0*/  LDL.LU R11, [R1+0xf5c] ;  /* 0x000f5c00010b7983 */ /* 0x000ee20000300800 */
[----:B------:R-:W4:Y:S01]  /*48ad0*/  LDL.LU R16, [R1+0xf90] ;  /* 0x000f900001107983 */ /* 0x000f220000300800 */
[----:B------:R-:W4:Y:S02]  /*48ae0*/  LDL.LU R17, [R1+0xf94] ;  /* 0x000f940001117983 */ /* 0x000f240000300800 */
[----:B------:R-:W2:Y:S02]  /*48af0*/  LDL.LU R18, [R1+0xf98] ;  /* 0x000f980001127983 */ /* 0x000ea40000300800 */
[----:B------:R-:W2:Y:S02]  /*48b00*/  LDL.LU R19, [R1+0xf9c] ;  /* 0x000f9c0001137983 */ /* 0x000ea40000300800 */
[----:B------:R-:W-:-:S02]  /*48b10*/  IMAD.MOV.U32 R12, RZ, RZ, R2 ;  /* 0x000000ffff0c7224 */ /* 0x000fc400078e0002 */
[----:B------:R-:W-:Y:S01]  /*48b20*/  IMAD.MOV.U32 R13, RZ, RZ, R0 ;  /* 0x000000ffff0d7224 */ /* 0x000fe200078e0000 */
[----:B--2---:R-:W-:Y:S01]  /*48b30*/  STL.64 [R1+0x4288], R18 ;  /* 0x0042881201007387 */ /* 0x004fe20000100a00 */
[----:B----4-:R1:W-:Y:S03]  /*48b40*/  STL.64 [R1+0x4280], R16 ;  /* 0x0042801001007387 */ /* 0x0103e60000100a00 */
[----:B-1----:R-:W2:Y:S01]  /*48b50*/  LDL.64 R16, [R1+0x60] ;  /* 0x0000600001107983 */ /* 0x002ea20000100a00 */
[----:B------:R1:W-:Y:S03]  /*48b60*/  STL.64 [R1+0x4270], R12 ;  /* 0x0042700c01007387 */ /* 0x0003e60000100a00 */
[----:B-1----:R-:W4:Y:S04]  /*48b70*/  LDL.64 R12, [R1+0x50] ;  /* 0x00005000010c7983 */ /* 0x002f280000100a00 */
[----:B----4-:R1:W-:Y:S04]  /*48b80*/  STL.64 [R1+0x4290], R12 ;  /* 0x0042900c01007387 */ /* 0x0103e80000100a00 */
[----:B-1----:R-:W2:Y:S01]  /*48b90*/  LDL.LU R12, [R1+0xff0] ;  /* 0x000ff000010c7983 */ /* 0x002ea20000300800 */
[----:B------:R-:W2:Y:S02]  /*48ba0*/  LDL.LU R13, [R1+0xff4] ;  /* 0x000ff400010d7983 */ /* 0x000ea40000300800 */
[----:B------:R-:W2:Y:S02]  /*48bb0*/  LDL.LU R14, [R1+0xff8] ;  /* 0x000ff800010e7983 */ /* 0x000ea40000300800 */
[----:B------:R-:W2:Y:S01]  /*48bc0*/  LDL.LU R15, [R1+0xffc] ;  /* 0x000ffc00010f7983 */ /* 0x000ea20000300800 */
[----:B---3--:R-:W-:Y:S01]  /*48bd0*/  STL.64 [R1+0x4250], R10 ;  /* 0x0042500a01007387 */ /* 0x008fe20000100a00 */
[----:B------:R1:W-:Y:S03]  /*48be0*/  STL.64 [R1+0x4248], R8 ;  /* 0x0042480801007387 */ /* 0x0003e60000100a00 */
[----:B-1----:R-:W3:Y:S01]  /*48bf0*/  LDL.LU R8, [R1+0xf60] ;  /* 0x000f600001087983 */ /* 0x002ee20000300800 */
[----:B------:R-:W3:Y:S02]  /*48c00*/  LDL.LU R9, [R1+0xf64] ;  /* 0x000f640001097983 */ /* 0x000ee40000300800 */
[----:B------:R-:W4:Y:S02]  /*48c10*/  LDL.LU R10, [R1+0xf68] ;  /* 0x000f6800010a7983 */ /* 0x000f240000300800 */
[----:B------:R-:W4:Y:S02]  /*48c20*/  LDL.LU R11, [R1+0xf6c] ;  /* 0x000f6c00010b7983 */ /* 0x000f240000300800 */
[----:B----4-:R-:W-:Y:S01]  /*48c30*/  STL.64 [R1+0x4268], R10 ;  /* 0x0042680a01007387 */ /* 0x010fe20000100a00 */
[----:B---3--:R1:W-:Y:S03]  /*48c40*/  STL.64 [R1+0x4260], R8 ;  /* 0x0042600801007387 */ /* 0x0083e60000100a00 */
[----:B-1----:R-:W3:Y:S01]  /*48c50*/  LDL.LU R8, [R1+0xf80] ;  /* 0x000f800001087983 */ /* 0x002ee20000300800 */
[----:B------:R-:W3:Y:S02]  /*48c60*/  LDL.LU R9, [R1+0xf84] ;  /* 0x000f840001097983 */ /* 0x000ee40000300800 */
[----:B------:R-:W3:Y:S02]  /*48c70*/  LDL.LU R10, [R1+0xf88] ;  /* 0x000f8800010a7983 */ /* 0x000ee40000300800 */
[----:B------:R-:W3:Y:S01]  /*48c80*/  LDL.LU R11, [R1+0xf8c] ;  /* 0x000f8c00010b7983 */ /* 0x000ee20000300800 */
[----:B------:R-:W4:Y:S01]  /*48c90*/  LDL.LU R24, [R1+0xee0] ;  /* 0x000ee00001187983 */ /* 0x000f220000300800 */
[----:B------:R-:W4:Y:S02]  /*48ca0*/  LDL.LU R25, [R1+0xee4] ;  /* 0x000ee40001197983 */ /* 0x000f240000300800 */
[----:B------:R-:W4:Y:S02]  /*48cb0*/  LDL.LU R26, [R1+0xee8] ;  /* 0x000ee800011a7983 */ /* 0x000f240000300800 */
[----:B------:R-:W4:Y:S01]  /*48cc0*/  LDL.LU R27, [R1+0xeec] ;  /* 0x000eec00011b7983 */ /* 0x000f220000300800 */
[----:B0-----:R-:W-:Y:S01]  /*48cd0*/  STL.64 [R1+0x40d0], R6 ;  /* 0x0040d00601007387 */ /* 0x001fe20000100a00 */
[----:B------:R0:W-:Y:S03]  /*48ce0*/  STL.64 [R1+0x40c8], R4 ;  /* 0x0040c80401007387 */ /* 0x0001e60000100a00 */
[----:B0-----:R-:W3:Y:S01]  /*48cf0*/  LDL.LU R4, [R1+0xec0] ;  /* 0x000ec00001047983 */ /* 0x001ee20000300800 */
[----:B------:R-:W3:Y:S02]  /*48d00*/  LDL.LU R5, [R1+0xec4] ;  /* 0x000ec40001057983 */ /* 0x000ee40000300800 */
[----:B------:R-:W3:Y:S02]  /*48d10*/  LDL.LU R6, [R1+0xec8] ;  /* 0x000ec80001067983 */ /* 0x000ee40000300800 */
[----:B------:R-:W3:Y:S01]  /*48d20*/  LDL.LU R7, [R1+0xecc] ;  /* 0x000ecc0001077983 */ /* 0x000ee20000300800 */
[----:B--2---:R-:W-:Y:S01]  /*48d30*/  HMMA.16816.F32 R12, R20, R16, R12 ;  /* 0x00000010140c723c */ /* 0x004fe2000000180c */
[----:B------:R-:W-:-:S02]  /*48d40*/  IMAD.MOV.U32 R2, RZ, RZ, R16 ;  /* 0x000000ffff027224 */ /* 0x000fc400078e0010 */
[----:B------:R-:W-:Y:S01]  /*48d50*/  IMAD.MOV.U32 R0, RZ, RZ, R17 ;  /* 0x000000ffff007224 */ /* 0x000fe200078e0011 */
[----:B---3--:R-:W-:Y:S01]  /*48d60*/  STL.64 [R1+0x41b8], R6 ;  /* 0x0041b80601007387 */ /* 0x008fe20000100a00 */
[----:B------:R0:W-:Y:S03]  /*48d70*/  STL.64 [R1+0x41b0], R4 ;  /* 0x0041b00401007387 */ /* 0x0001e60000100a00 */
[----:B0-----:R-:W2:Y:S01]  /*48d80*/  LDL.LU R4, [R1+0xed0] ;  /* 0x000ed00001047983 */ /* 0x001ea20000300800 */
[----:B------:R-:W2:Y:S02]  /*48d90*/  LDL.LU R5, [R1+0xed4] ;  /* 0x000ed40001057983 */ /* 0x000ea40000300800 */
[----:B------:R-:W2:Y:S02]  /*48da0*/  LDL.LU R6, [R1+0xed8] ;  /* 0x000ed80001067983 */ /* 0x000ea40000300800 */
[----:B------:R-:W2:Y:S01]  /*48db0*/  LDL.LU R7, [R1+0xedc] ;  /* 0x000edc0001077983 */ /* 0x000ea20000300800 */
[----:B------:R-:W-:Y:S09]  /*48dc0*/  STL [R1+0x39ec], R29 ;  /* 0x0039ec1d01007387 */ /* 0x000ff20000100800 */
[----:B------:R0:W-:Y:S02]  /*48dd0*/  STL.64 [R1+0x13e0], R12 ;  /* 0x0013e00c01007387 */ /* 0x0001e40000100a00 */
[----:B------:R-:W-:Y:S01]  /*48de0*/  STL.64 [R1+0x13e8], R14 ;  /* 0x0013e80e01007387 */ /* 0x000fe20000100a00 */
        /* <DEDUP_REMOVED lines=11> */
[----:B------:R-:W2:Y:S02]  /*48ea0*/  LDL.LU.64 R12, [R1+0x4270] ;  /* 0x00427000010c7983 */ /* 0x000ea40000300a00 */
        /* <DEDUP_REMOVED lines=43> */
[----:B------:R0:W-:Y:S02]  /*49160*/  STL.64 [R1+0x4188], R16 ;  /* 0x0041881001007387 */ /* 0x0001e40000100a00 */
[----:B------:R-:W-:Y:S01]  /*49170*/  STL.64 [R1+0x41a8], R18 ;  /* 0x0041a81201007387 */ /* 0x000fe20000100a00 */
[----:B0-----:R-:W3:Y:S01]  /*49180*/  LDL.64 R16, [R1+0xb0] ;  /* 0x0000b00001107983 */ /* 0x001ee20000100a00 */
        /* <DEDUP_REMOVED lines=17> */
[----:B0-----:R-:W4:Y:S02]  /*492a0*/  LDL.64 R8, [R1+0xc0] ;  /* 0x0000c00001087983 */ /* 0x001f240000100a00 */
[----:B----4-:R-:W-:Y:S01]  /*492b0*/  HMMA.16816.F32 R4, R24, R8, R4 ;  /* 0x000000081804723c */ /* 0x010fe20000001804 */
[----:B------:R-:W-:-:S02]  /*492c0*/  IMAD.MOV.U32 R29, RZ, RZ, R8 ;  /* 0x000000ffff1d7224 */ /* 0x000fc400078e0008 */
[----:B------:R-:W-:Y:S11]  /*492d0*/  IMAD.MOV.U32 R28, RZ, RZ, R9 ;  /* 0x000000ffff1c7224 */ /* 0x000ff600078e0009 */
[----:B------:R-:W-:Y:S09]  /*492e0*/  @!UPT UIADD3 URZ, URZ, URZ, URZ ;  /* 0x0000003f3f3ff290 */ /* 0x000ff2000fffe03f */
[----:B------:R-:W-:Y:S01]  /*492f0*/  STL.64 [R1+0x1180], R4 ;  /* 0x0011800401007387 */ /* 0x000fe20000100a00 */
[----:B------:R0:W-:Y:S03]  /*49300*/  STL.64 [R1+0x1188], R6 ;  /* 0x0011880601007387 */ /* 0x0001e60000100a00 */
[----:B0-----:R-:W3:Y:S01]  /*49310*/  LDL.LU.64 R6, [R1+0x41b8] ;  /* 0x0041b80001067983 */ /* 0x001ee20000300a00 */
[----:B------:R-:W3:Y:S02]  /*49320*/  LDL.LU.64 R4, [R1+0x41b0] ;  /* 0x0041b00001047983 */ /* 0x000ee40000300a00 */
[----:B------:R-:W2:Y:S02]  /*49330*/  LDL.64 R8, [R1+0x20] ;  /* 0x0000200001087983 */ /* 0x000ea40000100a00 */
[----:B--2---:R0:W-:Y:S04]  /*49340*/  STL.64 [R1+0x4130], R8 ;  /* 0x0041300801007387 */ /* 0x0041e80000100a00 */
[----:B0-----:R-:W2:Y:S01]  /*49350*/  LDL.64 R8, [R1+0x40] ;  /* 0x0000400001087983 */ /* 0x001ea20000100a00 */
[----:B---3--:R-:W-:Y:S03]  /*49360*/  HMMA.16816.F32 R4, R24, R16, R4 ;  /* 0x000000101804723c */ /* 0x008fe60000001804 */
[----:B--2---:R0:W-:Y:S04]  /*49370*/  STL.64 [R1+0x4148], R8 ;  /* 0x0041480801007387 */ /* 0x0041e80000100a00 */
[----:B0-----:R-:W2:Y:S01]  /*49380*/  LDL.LU R8, [R1+0xeb0] ;  /* 0x000eb00001087983 */ /* 0x001ea20000300800 */
[----:B------:R-:W2:Y:S02]  /*49390*/  LDL.LU R9, [R1+0xeb4] ;  /* 0x000eb40001097983 */ /* 0x000ea40000300800 */
[----:B------:R-:W2:Y:S02]  /*493a0*/  LDL.LU R10, [R1+0xeb8] ;  /* 0x000eb800010a7983 */ /* 0x000ea40000300800 */
[----:B------:R-:W2:Y:S11]  /*493b0*/  LDL.LU R11, [R1+0xebc] ;  /* 0x000ebc00010b7983 */ /* 0x000eb60000300800 */
[----:B------:R0:W-:Y:S01]  /*493c0*/  STL.64 [R1+0x1170], R4 ;  /* 0x0011700401007387 */ /* 0x0001e20000100a00 */
[----:B------:R-:W-:Y:S02]  /*493d0*/  STL.64 [R1+0x1178], R6 ;  /* 0x0011780601007387 */ /* 0x000fe40000100a00 */
[----:B------:R-:W3:Y:S02]  /*493e0*/  LDL.LU.64 R18, [R1+0x41a8] ;  /* 0x0041a80001127983 */ /* 0x000ee40000300a00 */
[----:B0-----:R-:W-:-:S02]  /*493f0*/  IMAD.MOV.U32 R5, RZ, RZ, R16 ;  /* 0x000000ffff057224 */ /* 0x001fc400078e0010 */
[----:B------:R-:W-:Y:S01]  /*49400*/  IMAD.MOV.U32 R4, RZ, RZ, R17 ;  /* 0x000000ffff047224 */ /* 0x000fe200078e0011 */
[----:B--2---:R-:W-:Y:S11]  /*49410*/  HMMA.16816.F32 R8, R24, R20, R8 ;  /* 0x000000141808723c */ /* 0x004ff60000001808 */
[----:B------:R-:W-:Y:S11]  /*49420*/  @!UPT UIADD3 URZ, URZ, URZ, URZ ;  /* 0x0000003f3f3ff290 */ /* 0x000ff6000fffe03f */
[----:B------:R-:W-:Y:S01]  /*49430*/  @!UPT UIADD3 URZ, URZ, URZ, URZ ;  /* 0x0000003f3f3ff290 */ /* 0x000fe2000fffe03f */
[----:B------:R3:W-:Y:S01]  /*49440*/  STL.64 [R1+0x1160], R8 ;  /* 0x0011600801007387 */ /* 0x0007e20000100a00 */
[----:B------:R-:W-:Y:S02]  /*49450*/  STL.64 [R1+0x1168], R10 ;  /* 0x0011680a01007387 */ /* 0x000fe40000100a00 */
[----:B------:R-:W2:Y:S02]  /*49460*/  LDL.LU R16, [R1+0xe90] ;  /* 0x000e900001107983 */ /* 0x000ea40000300800 */
[----:B------:R-:W2:Y:S02]  /*49470*/  LDL.LU R17, [R1+0xe94] ;  /* 0x000e940001117983 */ /* 0x000ea40000300800 */
[----:B---3--:R-:W-:Y:S02]  /*49480*/  IMAD.MOV.U32 R9, RZ, RZ, R18 ;  /* 0x000000ffff097224 */ /* 0x008fe400078e0012 */
[----:B------:R-:W-:Y:S01]  /*49490*/  IMAD.MOV.U32 R8, RZ, RZ, R19 ;  /* 0x000000ffff087224 */ /* 0x000fe200078e0013 */
[----:B------:R-:W3:Y:S01]  /*494a0*/  LDL.LU R18, [R1+0xe98] ;  /* 0x000e980001127983 */ /* 0x000ee20000300800 */
[----:B------:R-:W3:Y:S02]  /*494b0*/  LDL.LU R19, [R1+0xe9c] ;  /* 0x000e9c0001137983 */ /* 0x000ee40000300800 */
[----:B------:R-:W-:-:S02]  /*494c0*/  IMAD.MOV.U32 R6, RZ, RZ, R21 ;  /* 0x000000ffff067224 */ /* 0x000fc400078e0015 */
[----:B------:R-:W4:Y:S02]  /*494d0*/  LDL.LU R12, [R1+0xea0] ;  /* 0x000ea000010c7983 */ /* 0x000f240000300800 */
[----:B------:R-:W-:Y:S02]  /*494e0*/  IMAD.MOV.U32 R7, RZ, RZ, R20 ;  /* 0x000000ffff077224 */ /* 0x000fe400078e0014 */
[----:B------:R-:W-:Y:S01]  /*494f0*/  IMAD.MOV.U32 R21, RZ, RZ, R14 ;  /* 0x000000ffff157224 */ /* 0x000fe200078e000e */
[----:B------:R-:W4:Y:S01]  /*49500*/  LDL.LU R13, [R1+0xea4] ;  /* 0x000ea400010d7983 */ /* 0x000f220000300800 */
[----:B------:R-:W-:Y:S02]  /*49510*/  IMAD.MOV.U32 R20, RZ, RZ, R15 ;  /* 0x000000ffff147224 */ /* 0x000fe400078e000f */
[----:B------:R-:W4:Y:S02]  /*49520*/  LDL.LU R14, [R1+0xea8] ;  /* 0x000ea800010e7983 */ /* 0x000f240000300800 */
[----:B------:R-:W4:Y:S01]  /*49530*/  LDL.LU R15, [R1+0xeac] ;  /* 0x000eac00010f7983 */ /* 0x000f220000300800 */
[----:B---3--:R-:W-:Y:S01]  /*49540*/  STL.64 [R1+0x4198], R18 ;  /* 0x0041981201007387 */ /* 0x008fe20000100a00 */
[----:B--2---:R0:W-:Y:S03]  /*49550*/  STL.64 [R1+0x4190], R16 ;  /* 0x0041901001007387 */ /* 0x0041e60000100a00 */
[----:B0-----:R-:W4:Y:S01]  /*49560*/  LDL.64 R16, [R1+0x90] ;  /* 0x0000900001107983 */ /* 0x001f220000100a00 */
[----:B------:R0:W-:Y:S03]  /*49570*/  STL.64 [R1+0x4180], R20 ;  /* 0x0041801401007387 */ /* 0x0001e60000100a00 */
[----:B0-----:R-:W2:Y:S01]  /*49580*/  LDL.64 R20, [R1+0x80] ;  /* 0x0000800001147983 */ /* 0x001ea20000100a00 */
[----:B------:R-:W-:Y:S02]  /*49590*/  STL.64 [R1+0x4160], R8 ;  /* 0x0041600801007387 */ /* 0x000fe40000100a00 */
[----:B------:R-:W-:Y:S02]  /*495a0*/  STL.64 [R1+0x4140], R6 ;  /* 0x0041400601007387 */ /* 0x000fe40000100a00 */
[----:B------:R0:W-:Y:S02]  /*495b0*/  STL.64 [R1+0x4138], R4 ;  /* 0x0041380401007387 */ /* 0x0001e40000100a00 */
[----:B0-----:R-:W3:Y:S01]  /*495c0*/  LDL.LU R4, [R1+0xe50] ;  /* 0x000e500001047983 */ /* 0x001ee20000300800 */
[----:B------:R-:W3:Y:S02]  /*495d0*/  LDL.LU R5, [R1+0xe54] ;  /* 0x000e540001057983 */ /* 0x000ee40000300800 */
[----:B------:R-:W2:Y:S02]  /*495e0*/  LDL.LU R6, [R1+0xe58] ;  /* 0x000e580001067983 */ /* 0x000ea40000300800 */
[----:B------:R-:W2:Y:S02]  /*495f0*/  LDL.LU R7, [R1+0xe5c] ;  /* 0x000e5c0001077983 */ /* 0x000ea40000300800 */
[----:B------:R-:W-:-:S02]  /*49600*/  IMAD.MOV.U32 R8, RZ, RZ, R2 ;  /* 0x000000ffff087224 */ /* 0x000fc400078e0002 */
[----:B------:R-:W-:-:S05]  /*49610*/  IMAD.MOV.U32 R9, RZ, RZ, R0 ;  /* 0x000000ffff097224 */ /* 0x000fca00078e0000 */
[----:B------:R0:W-:Y:S04]  /*49620*/  STL.64 [R1+0x4178], R8 ;  /* 0x0041780801007387 */ /* 0x0001e80000100a00 */
[----:B0-----:R-:W4:Y:S01]  /*49630*/  LDL.LU R8, [R1+0xe80] ;  /* 0x000e800001087983 */ /* 0x001f220000300800 */
[----:B------:R-:W4:Y:S02]  /*49640*/  LDL.LU R9, [R1+0xe84] ;  /* 0x000e840001097983 */ /* 0x000f240000300800 */
[----:B------:R-:W4:Y:S02]  /*49650*/  LDL.LU R10, [R1+0xe88] ;  /* 0x000e8800010a7983 */ /* 0x000f240000300800 */
[----:B------:R-:W4:Y:S01]  /*49660*/  LDL.LU R11, [R1+0xe8c] ;  /* 0x000e8c00010b7983 */ /* 0x000f220000300800 */
[----:B--2---:R-:W-:Y:S01]  /*49670*/  STL.64 [R1+0x4158], R6 ;  /* 0x0041580601007387 */ /* 0x004fe20000100a00 */
[----:B---3--:R0:W-:Y:S03]  /*49680*/  STL.64 [R1+0x4150], R4 ;  /* 0x0041500401007387 */ /* 0x0081e60000100a00 */
[----:B0-----:R-:W2:Y:S01]  /*49690*/  LDL.LU R4, [R1+0xe60] ;  /* 0x000e600001047983 */ /* 0x001ea20000300800 */
[----:B------:R-:W2:Y:S02]  /*496a0*/  LDL.LU R5, [R1+0xe64] ;  /* 0x000e640001057983 */ /* 0x000ea40000300800 */
[----:B------:R-:W3:Y:S02]  /*496b0*/  LDL.LU R6, [R1+0xe68] ;  /* 0x000e680001067983 */ /* 0x000ee40000300800 */
[----:B------:R-:W3:Y:S01]  /*496c0*/  LDL.LU R7, [R1+0xe6c] ;  /* 0x000e6c0001077983 */ /* 0x000ee20000300800 */
[C---:B----4-:R-:W-:Y:S01]  /*496d0*/  HMMA.16816.F32 R12, R24.reuse, R16, R12 ;  /* 0x00000010180c723c */ /* 0x050fe2000000180c */
[----:B---3--:R-:W-:Y:S01]  /*496e0*/  STL.64 [R1+0x4170], R6 ;  /* 0x0041700601007387 */ /* 0x008fe20000100a00 */
[----:B--2---:R0:W-:Y:S03]  /*496f0*/  STL.64 [R1+0x4168], R4 ;  /* 0x0041680401007387 */ /* 0x0041e60000100a00 */
[----:B0-----:R-:W2:Y:S01]  /*49700*/  LDL.LU R4, [R1+0xe70] ;  /* 0x000e700001047983 */ /* 0x001ea20000300800 */
[----:B------:R-:W2:Y:S02]  /*49710*/  LDL.LU R5, [R1+0xe74] ;  /* 0x000e740001057983 */ /* 0x000ea40000300800 */
[----:B------:R-:W2:Y:S02]  /*49720*/  LDL.LU R6, [R1+0xe78] ;  /* 0x000e780001067983 */ /* 0x000ea40000300800 */
[----:B------:R-:W2:Y:S11]  /*49730*/  LDL.LU R7, [R1+0xe7c] ;  /* 0x000e7c0001077983 */ /* 0x000eb60000300800 */
[----:B------:R-:W-:Y:S02]  /*49740*/  @!UPT UIADD3 URZ, URZ, URZ, URZ ;  /* 0x0000003f3f3ff290 */ /* 0x000fe4000fffe03f */
        /* <DEDUP_REMOVED lines=8> */
[C---:B----4-:R-:W-:Y:S01]  /*497d0*/  HMMA.16816.F32 R16, R24.reuse, R20, R16 ;  /* 0x000000141810723c */ /* 0x050fe20000001810 */
[----:B---3--:R0:W-:Y:S04]  /*497e0*/  STL.64 [R1+0x40e8], R12 ;  /* 0x0040e80c01007387 */ /* 0x0081e80000100a00 */
[----:B0-----:R-:W3:Y:S01]  /*497f0*/  LDL.LU R12, [R1+0xe30] ;  /* 0x000e3000010c7983 */ /* 0x001ee20000300800 */
[----:B------:R-:W3:Y:S02]  /*49800*/  LDL.LU R13, [R1+0xe34] ;  /* 0x000e3400010d7983 */ /* 0x000ee40000300800 */
[----:B------:R-:W3:Y:S02]  /*49810*/  LDL.LU R14, [R1+0xe38] ;  /* 0x000e3800010e7983 */ /* 0x000ee40000300800 */
[----:B------:R-:W3:Y:S11]  /*49820*/  LDL.LU R15, [R1+0xe3c] ;  /* 0x000e3c00010f7983 */ /* 0x000ef60000300800 */
[----:B------:R-:W-:Y:S02]  /*49830*/  @!UPT UIADD3 URZ, URZ, URZ, URZ ;  /* 0x0000003f3f3ff290 */ /* 0x000fe4000fffe03f */
[----:B------:R0:W-:Y:S01]  /*49840*/  STL.64 [R1+0x1140], R16 ;  /* 0x0011401001007387 */ /* 0x0001e20000100a00 */
[----:B------:R1:W-:Y:S03]  /*49850*/  STL.64 [R1+0x1148], R18 ;  /* 0x0011481201007387 */ /* 0x0003e60000100a00 */
[----:B0-----:R-:W4:Y:S01]  /*49860*/  LDL.LU.64 R16, [R1+0x4188] ;  /* 0x0041880001107983 */ /* 0x001f220000300a00 */
[----:B-1----:R-:W-:Y:S02]  /*49870*/  IMAD.MOV.U32 R19, RZ, RZ, R20 ;  /* 0x000000ffff137224 */ /* 0x002fe400078e0014 */
[----:B------:R-:W-:Y:S02]  /*49880*/  IMAD.MOV.U32 R18, RZ, RZ, R21 ;  /* 0x000000ffff127224 */ /* 0x000fe400078e0015 */
[----:B------:R-:W2:Y:S03]  /*49890*/  LDL.LU.64 R20, [R1+0x4180] ;  /* 0x0041800001147983 */ /* 0x000ea60000300a00 */
[----:B------:R-:W-:Y:S01]  /*498a0*/  STL.64 [R1+0x4100], R18 ;  /* 0x0041001201007387 */ /* 0x000fe20000100a00 */
[----:B----4-:R0:W-:Y:S01]  /*498b0*/  STL.64 [R1+0x40f8], R16 ;  /* 0x0040f81001007387 */ /* 0x0101e20000100a00 */
[C---:B--2---:R-:W-:Y:S03]  /*498c0*/  HMMA.16816.F32 R20, R24.reuse, R20, R8 ;  /* 0x000000141814723c */ /* 0x044fe60000001808 */
[----:B0-----:R-:W2:Y:S01]  /*498d0*/  LDL.64 R16, [R1+0x30] ;  /* 0x0000300001107983 */ /* 0x001ea20000100a00 */
[----:B------:R-:W4:Y:S11]  /*498e0*/  LDL.LU.64 R8, [R1+0x4178] ;  /* 0x0041780001087983 */ /* 0x000f360000300a00 */
[----:B------:R-:W-:Y:S08]  /*498f0*/  @!UPT UIADD3 URZ, URZ, URZ, URZ ;  /* 0x0000003f3f3ff290 */ /* 0x000ff0000fffe03f */
[----:B------:R-:W-:Y:S01]  /*49900*/  STL.64 [R1+0x1130], R20 ;  /* 0x0011301401007387 */ /* 0x000fe20000100a00 */
[----:B------:R-:W-:Y:S02]  /*49910*/  STL.64 [R1+0x1138], R22 ;  /* 0x0011381601007387 */ /* 0x000fe40000100a00 */
[----:B------:R-:W0:Y:S04]  /*49920*/  LDSM.16.MT88.4 R20, [R3+0x8000] ;  /* 0x008000000314783b */ /* 0x000e280000004200 */
[----:B------:R-:W-:Y:S01]  /*49930*/  STL [R1+0x4060], R3 ;  /* 0x0040600301007387 */ /* 0x000fe20000100800 */
[----:B0-----:R-:W-:Y:S01]  /*49940*/  STL.64 [R1+0x3f90], R22 ;  /* 0x003f901601007387 */ /* 0x001fe20000100a00 */
[----:B------:R0:W-:Y:S03]  /*49950*/  STL.64 [R1+0x3f88], R20 ;  /* 0x003f881401007387 */ /* 0x0001e60000100a00 */
[----:B0-----:R-:W2:Y:S01]  /*49960*/  LDL.LU R20, [R1+0xe40] ;  /* 0x000e400001147983 */ /* 0x001ea20000300800 */
[----:B------:R-:W2:Y:S02]  /*49970*/  LDL.LU R21, [R1+0xe44] ;  /* 0x000e440001157983 */ /* 0x000ea40000300800 */
[----:B------:R-:W2:Y:S02]  /*49980*/  LDL.LU R22, [R1+0xe48] ;  /* 0x000e480001167983 */ /* 0x000ea40000300800 */
[----:B------:R-:W2:Y:S01]  /*49990*/  LDL.LU R23, [R1+0xe4c] ;  /* 0x000e4c0001177983 */ /* 0x000ea20000300800 */
        /* <DEDUP_REMOVED lines=12> */
[----:B------:R-:W-:Y:S03]  /*49a60*/  STL.64 [R1+0x1348], R10 ;  /* 0x0013480a01007387 */ /* 0x000fe60000100a00 */
        /* <DEDUP_REMOVED lines=8> */
[----:B------:R-:W3:Y:S02]  /*49af0*/  LDL.LU.64 R4, [R1+0x4138] ;  /* 0x0041380001047983 */ /* 0x000ee40000300a00 */
[----:B------:R-:W3:Y:S01]  /*49b00*/  LDL.LU.64 R8, [R1+0x4130] ;  /* 0x0041300001087983 */ /* 0x000ee20000300a00 */
[C---:B--2---:R-:W-:Y:S01]  /*49b10*/  HMMA.16816.F32 R20, R24.reuse, R16, R20 ;  /* 0x000000101814723c */ /* 0x044fe20000001814 */
[----:B------:R-:W-:Y:S11]  /*49b20*/  STL [R1+0x4064], R2 ;  /* 0x0040640201007387 */ /* 0x000ff60000100800 */
[----:B------:R-:W-:Y:S11]  /*49b30*/  @!UPT UIADD3 URZ, URZ, URZ, URZ ;  /* 0x0000003f3f3ff290 */ /* 0x000ff6000fffe03f */
[----:B------:R0:W-:Y:S01]  /*49b40*/  STL.64 [R1+0x1320], R20 ;  /* 0x0013201401007387 */ /* 0x0001e20000100a00 */
[----:B------:R1:W-:Y:S02]  /*49b50*/  STL.64 [R1+0x1328], R22 ;  /* 0x0013281601007387 */ /* 0x0003e40000100a00 */
[----:B0-----:R-:W-:Y:S02]  /*49b60*/  IMAD.MOV.U32 R21, RZ, RZ, R16 ;  /* 0x000000ffff157224 */ /* 0x001fe400078e0010 */
[----:B------:R-:W-:Y:S01]  /*49b70*/  IMAD.MOV.U32 R20, RZ, RZ, R17 ;  /* 0x000000ffff147224 */ /* 0x000fe200078e0011 */
[C---:B---3--:R-:W-:Y:S01]  /*49b80*/  HMMA.16816.F32 R12, R24.reuse, R8, R12 ;  /* 0x00000008180c723c */ /* 0x048fe2000000180c */
[----:B-1----:R-:W-:Y:S02]  /*49b90*/  IMAD.MOV.U32 R23, RZ, RZ, R8 ;  /* 0x000000ffff177224 */ /* 0x002fe400078e0008 */
[----:B------:R-:W-:Y:S11]  /*49ba0*/  IMAD.MOV.U32 R22, RZ, RZ, R9 ;  /* 0x000000ffff167224 */ /* 0x000ff600078e0009 */
[----:B------:R-:W-:Y:S09]  /*49bb0*/  @!UPT UIADD3 URZ, URZ, URZ, URZ ;  /* 0x0000003f3f3ff290 */ /* 0x000ff2000fffe03f */
[----:B------:R-:W-:Y:S01]  /*49bc0*/  STL.64 [R1+0x1310], R12 ;  /* 0x0013100c01007387 */ /* 0x000fe20000100a00 */
[----:B------:R-:W-:Y:S02]  /*49bd0*/  STL.64 [R1+0x1318], R14 ;  /* 0x0013180e01007387 */ /* 0x000fe40000100a00 */
[----:B------:R-:W-:Y:S02]  /*49be0*/  STL.64 [R1+0x4058], R22 ;  /* 0x0040581601007387 */ /* 0x000fe40000100a00 */
[----:B------:R0:W-:Y:S02]  /*49bf0*/  STL.64 [R1+0x4050], R20 ;  /* 0x0040501401007387 */ /* 0x0001e40000100a00 */
[----:B0-----:R-:W2:Y:S01]  /*49c00*/  LDL.LU R20, [R1+0xd90] ;  /* 0x000d900001147983 */ /* 0x001ea20000300800 */
[----:B------:R-:W2:Y:S02]  /*49c10*/  LDL.LU R21, [R1+0xd94] ;  /* 0x000d940001157983 */ /* 0x000ea40000300800 */
[----:B------:R-:W3:Y:S02]  /*49c20*/  LDL.LU R22, [R1+0xd98] ;  /* 0x000d980001167983 */ /* 0x000ee40000300800 */
[----:B------:R-:W3:Y:S01]  /*49c30*/  LDL.LU R23, [R1+0xd9c] ;  /* 0x000d9c0001177983 */ /* 0x000ee20000300800 */
[----:B------:R-:W2:Y:S04]  /*49c40*/  LDL.64 R16, [R1] ;  /* 0x0000000001107983 */ /* 0x000ea80000100a00 */
[----:B--2---:R0:W-:Y:S01]  /*49c50*/  STL.64 [R1+0x4118], R16 ;  /* 0x0041181001007387 */ /* 0x0041e20000100a00 */
[----:B------:R-:W2:Y:S02]  /*49c60*/  LDL.LU R12, [R1+0xe00] ;  /* 0x000e0000010c7983 */ /* 0x000ea40000300800 */
[----:B------:R-:W2:Y:S02]  /*49c70*/  LDL.LU R13, [R1+0xe04] ;  /* 0x000e0400010d7983 */ /* 0x000ea40000300800 */
[----:B------:R-:W2:Y:S01]  /*49c80*/  LDL.LU R14, [R1+0xe08] ;  /* 0x000e0800010e7983 */ /* 0x000ea20000300800 */
[----:B------:R-:W2:Y:S04]  /*49c90*/  LDL.LU R15, [R1+0xe0c] ;  /* 0x000e0c00010f7983 */ /* 0x000ea80000300800 */
[----:B0-----:R-:W3:Y:S04]  /*49ca0*/  LDL.64 R16, [R1+0x10] ;  /* 0x0000100001107983 */ /* 0x001ee80000100a00 */
        /* <DEDUP_REMOVED lines=16> */
[----:B------:R-:W3:Y:S02]  /*49db0*/  LDL.LU R22, [R1+0xda8] ;  /* 0x000da80001167983 */ /* 0x000ee40000300800 */
[----:B------:R-:W3:Y:S01]  /*49dc0*/  LDL.LU R23, [R1+0xdac] ;  /* 0x000dac0001177983 */ /* 0x000ee20000300800 */
[----:B--2---:R-:W-:Y:S01]  /*49dd0*/  HMMA.16816.F32 R12, R24, R16, R12 ;  /* 0x00000010180c723c */ /* 0x004fe2000000180c */
[----:B---3--:R-:W-:Y:S01]  /*49de0*/  STL.64 [R1+0x4080], R22 ;  /* 0x0040801601007387 */ /* 0x008fe20000100a00 */
[----:B------:R4:W-:Y:S02]  /*49df0*/  STL.64 [R1+0x4078], R20 ;  /* 0x0040781401007387 */ /* 0x0009e40000100a00 */
[----:B----4-:R-:W-:-:S02]  /*49e00*/  IMAD.MOV.U32 R20, RZ, RZ, R7 ;  /* 0x000000ffff147224 */ /* 0x010fc400078e0007 */
[----:B------:R-:W-:-:S05]  /*49e10*/  IMAD.MOV.U32 R21, RZ, RZ, R6 ;  /* 0x000000ffff157224 */ /* 0x000fca00078e0006 */
[----:B------:R0:W-:Y:S01]  /*49e20*/  STL.64 [R1+0x4098], R20 ;  /* 0x0040981401007387 */ /* 0x0001e20000100a00 */
[----:B------:R-:W2:Y:S02]  /*49e30*/  LDL.LU R8, [R1+0xdf0] ;  /* 0x000df00001087983 */ /* 0x000ea40000300800 */
[----:B------:R-:W2:Y:S02]  /*49e40*/  LDL.LU R9, [R1+0xdf4] ;  /* 0x000df40001097983 */ /* 0x000ea40000300800 */
[----:B------:R-:W2:Y:S01]  /*49e50*/  LDL.LU R10, [R1+0xdf8] ;  /* 0x000df800010a7983 */ /* 0x000ea20000300800 */
[----:B------:R-:W2:Y:S01]  /*49e60*/  LDL.LU R11, [R1+0xdfc] ;  /* 0x000dfc00010b7983 */ /* 0x000ea20000300800 */
[----:B0-----:R-:W-:Y:S02]  /*49e70*/  IMAD.MOV.U32 R20, RZ, RZ, R5 ;  /* 0x000000ffff147224 */ /* 0x001fe400078e0005 */
[----:B------:R-:W-:Y:S02]  /*49e80*/  IMAD.MOV.U32 R21, RZ, RZ, R4 ;  /* 0x000000ffff157224 */ /* 0x000fe400078e0004 */
[----:B------:R-:W3:Y:S01]  /*49e90*/  LDL.LU R4, [R1+0xde0] ;  /* 0x000de00001047983 */ /* 0x000ee20000300800 */
[----:B------:R-:W3:Y:S02]  /*49ea0*/  LDL.LU R5, [R1+0xde4] ;  /* 0x000de40001057983 */ /* 0x000ee40000300800 */
[----:B------:R-:W3:Y:S02]  /*49eb0*/  LDL.LU R6, [R1+0xde8] ;  /* 0x000de80001067983 */ /* 0x000ee40000300800 */
[----:B------:R-:W3:Y:S01]  /*49ec0*/  LDL.LU R7, [R1+0xdec] ;  /* 0x000dec0001077983 */ /* 0x000ee20000300800 */
[----:B------:R0:W-:Y:S01]  /*49ed0*/  STL.64 [R1+0x40b0], R20 ;  /* 0x0040b01401007387 */ /* 0x0001e20000100a00 */
[----:B------:R-:W-:Y:S02]  /*49ee0*/  STL.64 [R1+0x1300], R12 ;  /* 0x0013000c01007387 */ /* 0x000fe40000100a00 */
[----:B------:R1:W-:Y:S02]  /*49ef0*/  STL.64 [R1+0x1308], R14 ;  /* 0x0013080e01007387 */ /* 0x0003e40000100a00 */
[----:B0-----:R-:W-:-:S02]  /*49f00*/  IMAD.MOV.U32 R20, RZ, RZ, R29 ;  /* 0x000000ffff147224 */ /* 0x001fc400078e001d */
[----:B------:R-:W-:Y:S01]  /*49f10*/  IMAD.MOV.U32 R21, RZ, RZ, R28 ;  /* 0x000000ffff157224 */ /* 0x000fe200078e001c */
[----:B-1----:R-:W4:Y:S01]  /*49f20*/  LDL.LU.64 R14, [R1+0x4128] ;  /* 0x00412800010e7983 */ /* 0x002f220000300a00 */
[----:B------:R-:W4:Y:S02]  /*49f30*/  LDL.LU.64 R12, [R1+0x4120] ;  /* 0x00412000010c7983 */ /* 0x000f240000300a00 */
[----:B------:R-:W-:Y:S02]  /*49f40*/  IMAD.MOV.U32 R29, RZ, RZ, R16 ;  /* 0x000000ffff1d7224 */ /* 0x000fe400078e0010 */
[----:B------:R-:W-:Y:S02]  /*49f50*/  IMAD.MOV.U32 R28, RZ, RZ, R17 ;  /* 0x000000ffff1c7224 */ /* 0x000fe400078e0011 */
        /* <DEDUP_REMOVED lines=9> */
[----:B------:R-:W2:Y:S02]  /*49ff0*/  LDL.LU.64 R18, [R1+0x4100] ;  /* 0x0041000001127983 */ /* 0x000ea40000300a00 */
        /* <DEDUP_REMOVED lines=21> */
[----:B--2---:R-:W-:Y:S01]  /*4a150*/  STL.64 [R1+0x40c0], R18 ;  /* 0x0040c01201007387 */ /* 0x004fe20000100a00 */
        /* <DEDUP_REMOVED lines=8> */
[----:B0-----:R-:W3:Y:S01]  /*4a1e0*/  LDL.LU.64 R10, [R1+0x40e0] ;  /* 0x0040e000010a7983 */ /* 0x001ee20000300a00 */
[----:B------:R-:W2:Y:S02]  /*4a1f0*/  LDL.LU.64 R8, [R1+0x40d8] ;  /* 0x0040d80001087983 */ /* 0x000ea40000300a00 */
[----:B------:R-:W-:Y:S01]  /*4a200*/  STL.64 [R1+0x3fa8], R12 ;  /* 0x003fa80c01007387 */ /* 0x000fe20000100a00 */
[----:B--2---:R-:W-:Y:S01]  /*4a210*/  HMMA.16816.F32 R24, R24, R8, R4 ;  /* 0x000000081818723c */ /* 0x004fe20000001804 */
        /* <DEDUP_REMOVED lines=34> */
[----:B----4-:R-:W-:Y:S02]  /*4a440*/  IMAD.MOV.U32 R12, RZ, RZ, R15 ;  /* 0x000000ffff0c7224 */ /* 0x010fe400078e000f */
[----:B------:R-:W-:-:S07]  /*4a450*/  IMAD.MOV.U32 R13, RZ, RZ, R14 ;  /* 0x000000ffff0d7224 */ /* 0x000fce00078e000e */
[C---:B--2---:R-:W-:Y:S01]  /*4a460*/  HMMA.16816.F32 R12, R4.reuse, R12, R20 ;  /* 0x0000000c040c723c */ /* 0x044fe20000001814 */
[----:B------:R-:W2:Y:S01]  /*4a470*/  LDL.LU.64 R22, [R1+0x4070] ;  /* 0x0040700001167983 */ /* 0x000ea20000300a00 */
[----:B------:R-:W2:Y:S11]  /*4a480*/  LDL.LU.64 R20, [R1+0x4068] ;  /* 0x0040680001147983 */ /* 0x000eb60000300a00 */
[----:B------:R-:W-:Y:S10]  /*4a490*/  @!UPT UIADD3 URZ, URZ, URZ, URZ ;  /* 0x0000003f3f3ff290 */ /* 0x000ff4000fffe03f */
[----:B------:R0:W-:Y:S01]  /*4a4a0*/  STL.64 [R1+0x10e0], R12 ;  /* 0x0010e00c01007387 */ /* 0x0001e20000100a00 */
[----:B------:R1:W-:Y:S03]  /*4a4b0*/  STL.64 [R1+0x10e8], R14 ;  /* 0x0010e80e01007387 */ /* 0x0003e60000100a00 */
[----:B0-----:R-:W4:Y:S01]  /*4a4c0*/  LDL.LU R12, [R1+0xd00] ;  /* 0x000d0000010c7983 */ /* 0x001f220000300800 */
[----:B------:R-:W4:Y:S02]  /*4a4d0*/  LDL.LU R13, [R1+0xd04] ;  /* 0x000d0400010d7983 */ /* 0x000f240000300800 */
[----:B-1----:R-:W2:Y:S02]  /*4a4e0*/  LDL.LU R14, [R1+0xd08] ;  /* 0x000d0800010e7983 */ /* 0x002ea40000300800 */
[----:B------:R-:W2:Y:S01]  /*4a4f0*/  LDL.LU R15, [R1+0xd0c] ;  /* 0x000d0c00010f7983 */ /* 0x000ea20000300800 */
[----:B---3--:R-:W-:Y:S01]  /*4a500*/  HMMA.16816.F32 R8, R4, R24, R8 ;  /* 0x000000180408723c */ /* 0x008fe20000001808 */
[----:B--2---:R-:W-:Y:S01]  /*4a510*/  STL.64 [R1+0x3fb8], R14 ;  /* 0x003fb80e01007387 */ /* 0x004fe20000100a00 */
[----:B----4-:R0:W-:Y:S02]  /*4a520*/  STL.64 [R1+0x3fb0], R12 ;  /* 0x003fb00c01007387 */ /* 0x0101e40000100a00 */
[----:B0-----:R-:W-:-:S02]  /*4a530*/  IMAD.MOV.U32 R12, RZ, RZ, R2 ;  /* 0x000000ffff0c7224 */ /* 0x001fc400078e0002 */
[----:B------:R-:W-:Y:S01]  /*4a540*/  IMAD.MOV.U32 R13, RZ, RZ, R3 ;  /* 0x000000ffff0d7224 */ /* 0x000fe200078e0003 */
[----:B------:R-:W2:Y:S01]  /*4a550*/  LDL.LU R2, [R1+0x4064] ;  /* 0x0040640001027983 */ /* 0x000ea20000300800 */
[----:B------:R-:W3:Y:S03]  /*4a560*/  LDL.LU R3, [R1+0x4060] ;  /* 0x0040600001037983 */ /* 0x000ee60000300800 */
[----:B------:R0:W-:Y:S02]  /*4a570*/  STL.64 [R1+0x3fd0], R12 ;  /* 0x003fd00c01007387 */ /* 0x0001e40000100a00 */
[----:B0-----:R-:W-:Y:S02]  /*4a580*/  IMAD.MOV.U32 R12, RZ, RZ, R19 ;  /* 0x000000ffff0c7224 */ /* 0x001fe400078e0013 */
[----:B------:R-:W-:-:S07]  /*4a590*/  IMAD.MOV.U32 R13, RZ, RZ, R18 ;  /* 0x000000ffff0d7224 */ /* 0x000fce00078e0012 */
[----:B------:R-:W-:Y:S01]  /*4a5a0*/  HMMA.16816.F32 R12, R4, R12, R20 ;  /* 0x0000000c040c723c */ /* 0x000fe20000001814 */
[----:B------:R-:W4:Y:S01]  /*4a5b0*/  LDL.LU.64 R22, [R1+0x4058] ;  /* 0x0040580001167983 */ /* 0x000f220000300a00 */
[----:B------:R-:W2:Y:S02]  /*4a5c0*/  LDL.LU.64 R20, [R1+0x4050] ;  /* 0x0040500001147983 */ /* 0x000ea40000300a00 */
[----:B------:R-:W-:Y:S02]  /*4a5d0*/  IMAD.MOV.U32 R19, RZ, RZ, R24 ;  /* 0x000000ffff137224 */ /* 0x000fe400078e0018 */
[----:B------:R-:W-:Y:S11]  /*4a5e0*/  IMAD.MOV.U32 R18, RZ, RZ, R25 ;  /* 0x000000ffff127224 */ /* 0x000ff600078e0019 */
[----:B------:R-:W-:Y:S06]  /*4a5f0*/  @!UPT UIADD3 URZ, URZ, URZ, URZ ;  /* 0x0000003f3f3ff290 */ /* 0x000fec000fffe03f */
[----:B------:R0:W-:Y:S01]  /*4a600*/  STL.64 [R1+0x10d0], R12 ;  /* 0x0010d00c01007387 */ /* 0x0001e20000100a00 */
[----:B------:R-:W-:Y:S02]  /*4a610*/  STL.64 [R1+0x10d8], R14 ;  /* 0x0010d80e01007387 */ /* 0x000fe40000100a00 */
[----:B------:R-:W-:Y:S02]  /*4a620*/  STL.64 [R1+0x10c0], R8 ;  /* 0x0010c00801007387 */ /* 0x000fe40000100a00 */
[----:B------:R-:W-:Y:S02]  /*4a630*/  STL.64 [R1+0x10c8], R10 ;  /* 0x0010c80a01007387 */ /* 0x000fe40000100a00 */
[----:B0-----:R-:W-:Y:S02]  /*4a640*/  IMAD.MOV.U32 R12, RZ, RZ, R29 ;  /* 0x000000ffff0c7224 */ /* 0x001fe400078e001d */
[----:B------:R-:W-:-:S05]  /*4a650*/  IMAD.MOV.U32 R13, RZ, RZ, R28 ;  /* 0x000000ffff0d7224 */ /* 0x000fca00078e001c */
[----:B------:R4:W-:Y:S04]  /*4a660*/  STL.64 [R1+0x3fe8], R12 ;  /* 0x003fe80c01007387 */ /* 0x0009e80000100a00 */
[----:B---3--:R-:W0:Y:S01]  /*4a670*/  LDSM.16.MT88.4 R24, [R3+0x8080] ;  /* 0x008080000318783b */ /* 0x008e220000004200 */
[----:B----4-:R-:W-:Y:S02]  /*4a680*/  IMAD.MOV.U32 R12, RZ, RZ, R23 ;  /* 0x000000ffff0c7224 */ /* 0x010fe400078e0017 */
[----:B------:R-:W-:-:S05]  /*4a690*/  IMAD.MOV.U32 R13, RZ, RZ, R22 ;  /* 0x000000ffff0d7224 */ /* 0x000fca00078e0016 */
[----:B------:R-:W-:Y:S01]  /*4a6a0*/  STL.64 [R1+0x4000], R12 ;  /* 0x0040000c01007387 */ /* 0x000fe20000100a00 */
[----:B------:R-:W-:Y:S02]  /*4a6b0*/  STL.64 [R1+0x3fc8], R18 ;  /* 0x003fc81201007387 */ /* 0x000fe40000100a00 */
[----:B------:R1:W-:Y:S02]  /*4a6c0*/  STL.64 [R1+0x3fc0], R16 ;  /* 0x003fc01001007387 */ /* 0x0003e40000100a00 */
[----:B-1----:R-:W3:Y:S01]  /*4a6d0*/  LDL.LU R16, [R1+0xd10] ;  /* 0x000d100001107983 */ /* 0x002ee20000300800 */
[----:B------:R-:W3:Y:S02]  /*4a6e0*/  LDL.LU R17, [R1+0xd14] ;  /* 0x000d140001117983 */ /* 0x000ee40000300800 */
[----:B------:R-:W4:Y:S02]  /*4a6f0*/  LDL.LU R18, [R1+0xd18] ;  /* 0x000d180001127983 */ /* 0x000f240000300800 */
[----:B------:R-:W4:Y:S02]  /*4a700*/  LDL.LU R19, [R1+0xd1c] ;  /* 0x000d1c0001137983 */ /* 0x000f240000300800 */
[----:B--2---:R-:W-:-:S02]  /*4a710*/  IMAD.MOV.U32 R12, RZ, RZ, R21 ;  /* 0x000000ffff0c7224 */ /* 0x004fc400078e0015 */
[----:B------:R-:W-:-:S05]  /*4a720*/  IMAD.MOV.U32 R13, RZ, RZ, R20 ;  /* 0x000000ffff0d7224 */ /* 0x000fca00078e0014 */
[----:B------:R1:W-:Y:S02]  /*4a730*/  STL.64 [R1+0x4018], R12 ;  /* 0x0040180c01007387 */ /* 0x0003e40000100a00 */
[----:B-1----:R-:W-:Y:S02]  /*4a740*/  IMAD.MOV.U32 R12, RZ, RZ, R2 ;  /* 0x000000ffff0c7224 */ /* 0x002fe400078e0002 */
[----:B------:R-:W-:Y:S01]  /*4a750*/  IMAD.MOV.U32 R13, RZ, RZ, R0 ;  /* 0x000000ffff0d7224 */ /* 0x000fe200078e0000 */
[----:B----4-:R-:W-:Y:S01]  /*4a760*/  STL.64 [R1+0x3fe0], R18 ;  /* 0x003fe01201007387 */ /* 0x010fe20000100a00 */
[----:B---3--:R1:W-:Y:S03]  /*4a770*/  STL.64 [R1+0x3fd8], R16 ;  /* 0x003fd81001007387 */ /* 0x0083e60000100a00 */
[----:B-1----:R-:W2:Y:S01]  /*4a780*/  LDL.LU R16, [R1+0xd20] ;  /* 0x000d200001107983 */ /* 0x002ea20000300800 */
[----:B------:R-:W2:Y:S02]  /*4a790*/  LDL.LU R17, [R1+0xd24] ;  /* 0x000d240001117983 */ /* 0x000ea40000300800 */
[----:B------:R-:W3:Y:S02]  /*4a7a0*/  LDL.LU R18, [R1+0xd28] ;  /* 0x000d280001127983 */ /* 0x000ee40000300800 */
[----:B------:R-:W3:Y:S01]  /*4a7b0*/  LDL.LU R19, [R1+0xd2c] ;  /* 0x000d2c0001137983 */ /* 0x000ee20000300800 */
[----:B------:R1:W-:Y:S04]  /*4a7c0*/  STL.64 [R1+0x4030], R12 ;  /* 0x0040300c01007387 */ /* 0x0003e80000100a00 */
[----:B-1----:R-:W4:Y:S04]  /*4a7d0*/  LDL.64 R12, [R1+0x50] ;  /* 0x00005000010c7983 */ /* 0x002f280000100a00 */
[----:B----4-:R1:W-:Y:S04]  /*4a7e0*/  STL.64 [R1+0x4038], R12 ;  /* 0x0040380c01007387 */ /* 0x0103e80000100a00 */
[----:B-1----:R-:W4:Y:S01]  /*4a7f0*/  LDL.64 R12, [R1+0x60] ;  /* 0x00006000010c7983 */ /* 0x002f220000100a00 */
[----:B---3--:R-:W-:Y:S02]  /*4a800*/  STL.64 [R1+0x3ff8], R18 ;  /* 0x003ff81201007387 */ /* 0x008fe40000100a00 */
[----:B--2---:R1:W-:Y:S02]  /*4a810*/  STL.64 [R1+0x3ff0], R16 ;  /* 0x003ff01001007387 */ /* 0x0043e40000100a00 */
        /* <DEDUP_REMOVED lines=30> */
[----:B0-----:R-:W-:Y:S01]  /*4aa00*/  STL.64 [R1+0x3ea0], R26 ;  /* 0x003ea01a01007387 */ /* 0x001fe20000100a00 */
[----:B------:R0:W-:Y:S02]  /*4aa10*/  STL.64 [R1+0x3e98], R24 ;  /* 0x003e981801007387 */ /* 0x0001e40000100a00 */
[----:B----4-:R-:W-:-:S02]  /*4aa20*/  IMAD.MOV.U32 R2, RZ, RZ, R12 ;  /* 0x000000ffff027224 */ /* 0x010fc400078e000c */
[----:B------:R-:W-:Y:S01]  /*4aa30*/  IMAD.MOV.U32 R0, RZ, RZ, R13 ;  /* 0x000000ffff007224 */ /* 0x000fe200078e000d */
[----:B0-----:R-:W4:Y:S01]  /*4aa40*/  LDL.LU R24, [R1+0xd60] ;  /* 0x000d600001187983 */ /* 0x001f220000300800 */
[----:B------:R-:W4:Y:S02]  /*4aa50*/  LDL.LU R25, [R1+0xd64] ;  /* 0x000d640001197983 */ /* 0x000f240000300800 */
[----:B------:R-:W4:Y:S02]  /*4aa60*/  LDL.LU R26, [R1+0xd68] ;  /* 0x000d6800011a7983 */ /* 0x000f240000300800 */
[----:B------:R-:W4:Y:S01]  /*4aa70*/  LDL.LU R27, [R1+0xd6c] ;  /* 0x000d6c00011b7983 */ /* 0x000f220000300800 */
[C---:B--2---:R-:W-:Y:S11]  /*4aa80*/  HMMA.16816.F32 R16, R4.reuse, R12, R16 ;  /* 0x0000000c0410723c */ /* 0x044ff60000001810 */
[----:B------:R-:W-:Y:S11]  /*4aa90*/  @!UPT UIADD3 URZ, URZ, URZ, URZ ;  /* 0x0000003f3f3ff290 */ /* 0x000ff6000fffe03f */
[----:B------:R-:W-:Y:S01]  /*4aaa0*/  @!UPT UIADD3 URZ, URZ, URZ, URZ ;  /* 0x0000003f3f3ff290 */ /* 0x000fe2000fffe03f */
[----:B------:R-:W-:Y:S01]  /*4aab0*/  STL.64 [R1+0x12c0], R16 ;  /* 0x0012c01001007387 */ /* 0x000fe20000100a00 */
[----:B------:R0:W-:Y:S03]  /*4aac0*/  STL.64 [R1+0x12c8], R18 ;  /* 0x0012c81201007387 */ /* 0x0001e60000100a00 */
[----:B0-----:R-:W2:Y:S01]  /*4aad0*/  LDL.LU.64 R18, [R1+0x4048] ;  /* 0x0040480001127983 */ /* 0x001ea20000300a00 */
[----:B------:R-:W2:Y:S02]  /*4aae0*/  LDL.LU.64 R16, [R1+0x4040] ;  /* 0x0040400001107983 */ /* 0x000ea40000300a00 */
        /* <DEDUP_REMOVED lines=8> */
[----:B------:R-:W2:Y:S03]  /*4ab70*/  LDL.LU.64 R12, [R1+0x4030] ;  /* 0x00403000010c7983 */ /* 0x000ea60000300a00 */
[----:B------:R0:W-:Y:S02]  /*4ab80*/  STL.64 [R1+0x3f70], R24 ;  /* 0x003f701801007387 */ /* 0x0001e40000100a00 */
[----:B0-----:R-:W4:Y:S01]  /*4ab90*/  LDL.64 R24, [R1+0xb0] ;  /* 0x0000b00001187983 */ /* 0x001f220000100a00 */
[C---:B--2---:R-:W-:Y:S03]  /*4aba0*/  HMMA.16816.F32 R12, R4.reuse, R12, R16 ;  /* 0x0000000c040c723c */ /* 0x044fe60000001810 */
[----:B----4-:R0:W-:Y:S04]  /*4abb0*/  STL.64 [R1+0x3f80], R24 ;  /* 0x003f801801007387 */ /* 0x0101e80000100a00 */
[----:B0-----:R-:W2:Y:S01]  /*4abc0*/  LDL.64 R24, [R1+0xc0] ;  /* 0x0000c00001187983 */ /* 0x001ea20000100a00 */
[----:B------:R-:W4:Y:S02]  /*4abd0*/  LDL.LU.64 R18, [R1+0x4028] ;  /* 0x0040280001127983 */ /* 0x000f240000300a00 */
[----:B------:R-:W4:Y:S11]  /*4abe0*/  LDL.LU.64 R16, [R1+0x4020] ;  /* 0x0040200001107983 */ /* 0x000f360000300a00 */
[----:B------:R-:W-:Y:S02]  /*4abf0*/  @!UPT UIADD3 URZ, URZ, URZ, URZ ;  /* 0x0000003f3f3ff290 */ /* 0x000fe4000fffe03f */
        /* <DEDUP_REMOVED lines=36> */
[----:B------:R-:W-:Y:S03]  /*4ae40*/  STL.64 [R1+0x1258], R14 ;  /* 0x0012580e01007387 */ /* 0x000fe60000100a00 */
[----:B0-----:R-:W3:Y:S01]  /*4ae50*/  LDL.LU.64 R12, [R1+0x3fa8] ;  /* 0x003fa800010c7983 */ /* 0x001ee20000300a00 */
[----:B------:R0:W-:Y:S02]  /*4ae60*/  STL [R1+0x3ec4], R16 ;  /* 0x003ec41001007387 */ /* 0x0001e40000100800 */
[----:B------:R1:W-:Y:S02]  /*4ae70*/  STL [R1+0x3ec0], R17 ;  /* 0x003ec01101007387 */ /* 0x0003e40000100800 */
[----:B----4-:R2:W-:Y:S01]  /*4ae80*/  STL.64 [R1+0x3f78], R18 ;  /* 0x003f781201007387 */ /* 0x0105e20000100a00 */
[----:B0-----:R-:W4:Y:S01]  /*4ae90*/  LDL.LU R16, [R1+0xcc0] ;  /* 0x000cc00001107983 */ /* 0x001f220000300800 */
[----:B-1----:R-:W4:Y:S03]  /*4aea0*/  LDL.LU R17, [R1+0xcc4] ;  /* 0x000cc40001117983 */ /* 0x002f260000300800 */
[----:B--2---:R-:W4:Y:S01]  /*4aeb0*/  LDL.LU R18, [R1+0xcc8] ;  /* 0x000cc80001127983 */ /* 0x004f220000300800 */
[----:B------:R-:W4:Y:S01]  /*4aec0*/  LDL.LU R19, [R1+0xccc] ;  /* 0x000ccc0001137983 */ /* 0x000f220000300800 */
[C---:B---3--:R-:W-:Y:S11]  /*4aed0*/  HMMA.16816.F32 R8, R4.reuse, R12, R8 ;  /* 0x0000000c0408723c */ /* 0x048ff60000001808 */
[----:B------:R-:W-:Y:S11]  /*4aee0*/  @!UPT UIADD3 URZ, URZ, URZ, URZ ;  /* 0x0000003f3f3ff290 */ /* 0x000ff6000fffe03f */
[----:B------:R-:W-:Y:S01]  /*4aef0*/  @!UPT UIADD3 URZ, URZ, URZ, URZ ;  /* 0x0000003f3f3ff290 */ /* 0x000fe2000fffe03f */
[----:B------:R-:W-:Y:S01]  /*4af00*/  STL.64 [R1+0x1240], R8 ;  /* 0x0012400801007387 */ /* 0x000fe20000100a00 */
[----:B------:R0:W-:Y:S03]  /*4af10*/  STL.64 [R1+0x1248], R10 ;  /* 0x0012480a01007387 */ /* 0x0001e60000100a00 */
[----:B0-----:R-:W2:Y:S01]  /*4af20*/  LDL.LU.64 R10, [R1+0x3fa0] ;  /* 0x003fa000010a7983 */ /* 0x001ea20000300a00 */
[----:B------:R-:W3:Y:S02]  /*4af30*/  LDL.LU.64 R8, [R1+0x3f98] ;  /* 0x003f980001087983 */ /* 0x000ee40000300a00 */
[----:B------:R0:W-:Y:S02]  /*4af40*/  STL [R1+0x3ebc], R12 ;  /* 0x003ebc0c01007387 */ /* 0x0001e40000100800 */
[----:B------:R1:W-:Y:S01]  /*4af50*/  STL [R1+0x3eb8], R13 ;  /* 0x003eb80d01007387 */ /* 0x0003e20000100800 */
[----:B0-----:R-:W2:Y:S01]  /*4af60*/  LDL.LU R12, [R1+0xcb0] ;  /* 0x000cb000010c7983 */ /* 0x001ea20000300800 */
[----:B-1----:R-:W2:Y:S02]  /*4af70*/  LDL.LU R13, [R1+0xcb4] ;  /* 0x000cb400010d7983 */ /* 0x002ea40000300800 */
[----:B------:R-:W2:Y:S02]  /*4af80*/  LDL.LU R14, [R1+0xcb8] ;  /* 0x000cb800010e7983 */ /* 0x000ea40000300800 */
[----:B------:R-:W2:Y:S01]  /*4af90*/  LDL.LU R15, [R1+0xcbc] ;  /* 0x000cbc00010f7983 */ /* 0x000ea20000300800 */
[----:B---3--:R-:W-:Y:S01]  /*4afa0*/  HMMA.16816.F32 R4, R4, R8, R20 ;  /* 0x000000080404723c */ /* 0x008fe20000001814 */
[----:B------:R-:W3:Y:S01]  /*4afb0*/  LDL.LU.64 R22, [R1+0x3f90] ;  /* 0x003f900001167983 */ /* 0x000ee20000300a00 */
[----:B------:R-:W3:Y:S11]  /*4afc0*/  LDL.LU.64 R20, [R1+0x3f88] ;  /* 0x003f880001147983 */ /* 0x000ef60000300a00 */
[----:B------:R-:W-:Y:S10]  /*4afd0*/  @!UPT UIADD3 URZ, URZ, URZ, URZ ;  /* 0x0000003f3f3ff290 */ /* 0x000ff4000fffe03f */
[----:B------:R0:W-:Y:S01]  /*4afe0*/  STL.64 [R1+0x10b0], R4 ;  /* 0x0010b00401007387 */ /* 0x0001e20000100a00 */
[----:B------:R-:W-:Y:S03]  /*4aff0*/  STL.64 [R1+0x10b8], R6 ;  /* 0x0010b80601007387 */ /* 0x000fe60000100a00 */
[----:B0-----:R-:W3:Y:S01]  /*4b000*/  LDL.64 R4, [R1+0x90] ;  /* 0x0000900001047983 */ /* 0x001ee20000100a00 */
[----:B--2---:R-:W-:Y:S02]  /*4b010*/  STL.64 [R1+0x3eb0], R10 ;  /* 0x003eb00a01007387 */ /* 0x004fe40000100a00 */
[----:B------:R0:W-:Y:S02]  /*4b020*/  STL.64 [R1+0x3ea8], R8 ;  /* 0x003ea80801007387 */ /* 0x0001e40000100a00 */
[----:B0-----:R-:W3:Y:S01]  /*4b030*/  LDL.LU R8, [R1+0xcd0] ;  /* 0x000cd00001087983 */ /* 0x001ee20000300800 */
[----:B------:R-:W3:Y:S02]  /*4b040*/  LDL.LU R9, [R1+0xcd4] ;  /* 0x000cd40001097983 */ /* 0x000ee40000300800 */
[----:B------:R-:W3:Y:S02]  /*4b050*/  LDL.LU R10, [R1+0xcd8] ;  /* 0x000cd800010a7983 */ /* 0x000ee40000300800 */
[----:B------:R-:W3:Y:S02]  /*4b060*/  LDL.LU R11, [R1+0xcdc] ;  /* 0x000cdc00010b7983 */ /* 0x000ee40000300800 */
[C---:B---3--:R-:W-:Y:S11]  /*4b070*/  HMMA.16816.F32 R8, R20.reuse, R24, R8 ;  /* 0x000000181408723c */ /* 0x048ff60000001808 */
[----:B------:R-:W-:Y:S11]  /*4b080*/  @!UPT UIADD3 URZ, URZ, URZ, URZ ;  /* 0x0000003f3f3ff290 */ /* 0x000ff6000fffe03f */
[----:B------:R-:W-:Y:S01]  /*4b090*/  @!UPT UIADD3 URZ, URZ, URZ, URZ ;  /* 0x0000003f3f3ff290 */ /* 0x000fe2000fffe03f */
[----:B------:R0:W-:Y:S01]  /*4b0a0*/  STL.64 [R1+0x1230], R8 ;  /* 0x0012300801007387 */ /* 0x0001e20000100a00 */
[----:B------:R1:W-:Y:S02]  /*4b0b0*/  STL.64 [R1+0x1238], R10 ;  /* 0x0012380a01007387 */ /* 0x0003e40000100a00 */
[----:B0-----:R-:W-:Y:S02]  /*4b0c0*/  IMAD.MOV.U32 R9, RZ, RZ, R24 ;  /* 0x000000ffff097224 */ /* 0x001fe400078e0018 */
[----:B------:R-:W-:Y:S02]  /*4b0d0*/  IMAD.MOV.U32 R8, RZ, RZ, R25 ;  /* 0x000000ffff087224 */ /* 0x000fe400078e0019 */
[----:B------:R-:W4:Y:S02]  /*4b0e0*/  LDL.LU.64 R24, [R1+0x3f80] ;  /* 0x003f800001187983 */ /* 0x000f240000300a00 */
[----:B----4-:R-:W-:Y:S01]  /*4b0f0*/  HMMA.16816.F32 R16, R20, R24, R16 ;  /* 0x000000181410723c */ /* 0x010fe20000001810 */
[----:B-1----:R-:W-:-:S02]  /*4b100*/  IMAD.MOV.U32 R11, RZ, RZ, R24 ;  /* 0x000000ffff0b7224 */ /* 0x002fc400078e0018 */
[----:B------:R-:W-:Y:S11]  /*4b110*/  IMAD.MOV.U32 R10, RZ, RZ, R25 ;  /* 0x000000ffff0a7224 */ /* 0x000ff600078e0019 */
[----:B------:R-:W-:Y:S09]  /*4b120*/  @!UPT UIADD3 URZ, URZ, URZ, URZ ;  /* 0x0000003f3f3ff290 */ /* 0x000ff2000fffe03f */
[----:B------:R-:W-:Y:S01]  /*4b130*/  STL.64 [R1+0x10a0], R16 ;  /* 0x0010a01001007387 */ /* 0x000fe20000100a00 */
[----:B------:R0:W-:Y:S03]  /*4b140*/  STL.64 [R1+0x10a8], R18 ;  /* 0x0010a81201007387 */ /* 0x0001e60000100a00 */
[----:B0-----:R-:W2:Y:S01]  /*4b150*/  LDL.LU.64 R18, [R1+0x3f78] ;  /* 0x003f780001127983 */ /* 0x001ea20000300a00 */
[----:B------:R-:W3:Y:S02]  /*4b160*/  LDL.LU.64 R24, [R1+0x3f70] ;  /* 0x003f700001187983 */ /* 0x000ee40000300a00 */
[----:B------:R-:W-:Y:S02]  /*4b170*/  STL.64 [R1+0x3ed0], R10 ;  /* 0x003ed00a01007387 */ /* 0x000fe40000100a00 */
[----:B------:R0:W-:Y:S02]  /*4b180*/  STL.64 [R1+0x3ec8], R8 ;  /* 0x003ec80801007387 */ /* 0x0001e40000100a00 */
[----:B0-----:R-:W4:Y:S04]  /*4b190*/  LDL.64 R8, [R1] ;  /* 0x0000000001087983 */ /* 0x001f280000100a00 */
[----:B----4-:R0:W-:Y:S04]  /*4b1a0*/  STL.64 [R1+0x3ed8], R8 ;  /* 0x003ed80801007387 */ /* 0x0101e80000100a00 */
[----:B0-----:R-:W4:Y:S04]  /*4b1b0*/  LDL.64 R8, [R1+0x10] ;  /* 0x0000100001087983 */ /* 0x001f280000100a00 */
[----:B----4-:R0:W-:Y:S04]  /*4b1c0*/  STL.64 [R1+0x3ef0], R8 ;  /* 0x003ef00801007387 */ /* 0x0101e80000100a00 */
[----:B0-----:R-:W4:Y:S02]  /*4b1d0*/  LDL.64 R8, [R1+0xa0] ;  /* 0x0000a00001087983 */ /* 0x001f240000100a00 */
[C---:B----4-:R-:W-:Y:S11]  /*4b1e0*/  HMMA.16816.F32 R12, R20.reuse, R8, R12 ;  /* 0x00000008140c723c */ /* 0x050ff6000000180c */
[----:B------:R-:W-:Y:S11]  /*4b1f0*/  @!UPT UIADD3 URZ, URZ, URZ, URZ ;  /* 0x0000003f3f3ff290 */ /* 0x000ff6000fffe03f */
[----:B------:R-:W-:Y:S01]  /*4b200*/  @!UPT UIADD3 URZ, URZ, URZ, URZ ;  /* 0x0000003f3f3ff290 */ /* 0x000fe2000fffe03f */
[----:B------:R-:W-:Y:S01]  /*4b210*/  STL.64 [R1+0x1070], R12 ;  /* 0x0010700c01007387 */ /* 0x000fe20000100a00 */
[----:B------:R0:W-:Y:S02]  /*4b220*/  STL.64 [R1+0x1078], R14 ;  /* 0x0010780e01007387 */ /* 0x0001e40000100a00 */
[----:B0-----:R-:W-:Y:S02]  /*4b230*/  IMAD.MOV.U32 R15, RZ, RZ, R8 ;  /* 0x000000ffff0f7224 */ /* 0x001fe400078e0008 */
[----:B------:R-:W-:Y:S02]  /*4b240*/  IMAD.MOV.U32 R14, RZ, RZ, R9 ;  /* 0x000000ffff0e7224 */ /* 0x000fe400078e0009 */
[----:B------:R-:W4:Y:S04]  /*4b250*/  LDL.64 R8, [R1+0x20] ;  /* 0x0000200001087983 */ /* 0x000f280000100a00 */
[----:B----4-:R0:W-:Y:S04]  /*4b260*/  STL.64 [R1+0x3f08], R8 ;  /* 0x003f080801007387 */ /* 0x0101e80000100a00 */
[----:B0-----:R-:W4:Y:S01]  /*4b270*/  LDL.LU R8, [R1+0xca0] ;  /* 0x000ca00001087983 */ /* 0x001f220000300800 */
[----:B------:R-:W4:Y:S02]  /*4b280*/  LDL.LU R9, [R1+0xca4] ;  /* 0x000ca40001097983 */ /* 0x000f240000300800 */
[----:B------:R-:W4:Y:S02]  /*4b290*/  LDL.LU R10, [R1+0xca8] ;  /* 0x000ca800010a7983 */ /* 0x000f240000300800 */
[----:B------:R-:W4:Y:S02]  /*4b2a0*/  LDL.LU R11, [R1+0xcac] ;  /* 0x000cac00010b7983 */ /* 0x000f240000300800 */
[----:B----4-:R-:W-:Y:S11]  /*4b2b0*/  HMMA.16816.F32 R8, R20, R4, R8 ;  /* 0x000000041408723c */ /* 0x010ff60000001808 */
[----:B------:R-:W-:Y:S11]  /*4b2c0*/  @!UPT UIADD3 URZ, URZ, URZ, URZ ;  /* 0x0000003f3f3ff290 */ /* 0x000ff6000fffe03f */
[----:B------:R-:W-:Y:S01]  /*4b2d0*/  @!UPT UIADD3 URZ, URZ, URZ, URZ ;  /* 0x0000003f3f3ff290 */ /* 0x000fe2000fffe03f */
[----:B------:R0:W-:Y:S01]  /*4b2e0*/  STL.64 [R1+0x1040], R8 ;  /* 0x0010400801007387 */ /* 0x0001e20000100a00 */
[----:B------:R-:W-:Y:S03]  /*4b2f0*/  STL.64 [R1+0x1048], R10 ;  /* 0x0010480a01007387 */ /* 0x000fe60000100a00 */
[----:B0-----:R-:W4:Y:S01]  /*4b300*/  LDL.64 R8, [R1+0x30] ;  /* 0x0000300001087983 */ /* 0x001f220000100a00 */
[----:B------:R-:W-:Y:S02]  /*4b310*/  IMAD.MOV.U32 R12, RZ, RZ, R4 ;  /* 0x000000ffff0c7224 */ /* 0x000fe400078e0004 */
[----:B------:R-:W-:Y:S01]  /*4b320*/  IMAD.MOV.U32 R13, RZ, RZ, R5 ;  /* 0x000000ffff0d7224 */ /* 0x000fe200078e0005 */
[----:B----4-:R-:W-:Y:S01]  /*4b330*/  STL.64 [R1+0x3f20], R8 ;  /* 0x003f200801007387 */ /* 0x010fe20000100a00 */
[----:B------:R-:W-:Y:S03]  /*4b340*/  STL.64 [R1+0x3ee8], R14 ;  /* 0x003ee80e01007387 */ /* 0x000fe60000100a00 */
[----:B------:R0:W-:Y:S02]  /*4b350*/  STL.64 [R1+0x3ee0], R12 ;  /* 0x003ee00c01007387 */ /* 0x0001e40000100a00 */
[----:B0-----:R-:W4:Y:S01]  /*4b360*/  LDL.LU R12, [R1+0x14b0] ;  /* 0x0014b000010c7983 */ /* 0x001f220000300800 */
[----:B------:R-:W4:Y:S02]  /*4b370*/  LDL.LU R13, [R1+0x14b4] ;  /* 0x0014b400010d7983 */ /* 0x000f240000300800 */
[----:B------:R-:W2:Y:S02]  /*4b380*/  LDL.LU R14, [R1+0x14b8] ;  /* 0x0014b800010e7983 */ /* 0x000ea40000300800 */
[----:B------:R-:W2:Y:S01]  /*4b390*/  LDL.LU R15, [R1+0x14bc] ;  /* 0x0014bc00010f7983 */ /* 0x000ea20000300800 */
[----:B------:R-:W2:Y:S04]  /*4b3a0*/  LDL.64 R8, [R1+0x40] ;  /* 0x0000400001087983 */ /* 0x000ea80000100a00 */
[----:B--2---:R3:W-:Y:S02]  /*4b3b0*/  STL.64 [R1+0x3f38], R8 ;  /* 0x003f380801007387 */ /* 0x0047e40000100a00 */
[----:B---3--:R-:W-:-:S02]  /*4b3c0*/  IMAD.MOV.U32 R8, RZ, RZ, R25 ;  /* 0x000000ffff087224 */ /* 0x008fc400078e0019 */
[----:B------:R-:W-:Y:S02]  /*4b3d0*/  IMAD.MOV.U32 R9, RZ, RZ, R24 ;  /* 0x000000ffff097224 */ /* 0x000fe400078e0018 */
[----:B------:R-:W-:Y:S02]  /*4b3e0*/  IMAD.MOV.U32 R24, RZ, RZ, R19 ;  /* 0x000000ffff187224 */ /* 0x000fe400078e0013 */
[----:B------:R-:W-:-:S05]  /*4b3f0*/  IMAD.MOV.U32 R25, RZ, RZ, R18 ;  /* 0x000000ffff197224 */ /* 0x000fca00078e0012 */
[----:B------:R0:W-:Y:S01]  /*4b400*/  STL.64 [R1+0x3f68], R24 ;  /* 0x003f681801007387 */ /* 0x0001e20000100a00 */
[----:B------:R-:W2:Y:S02]  /*4b410*/  LDL.LU R4, [R1+0xc80] ;  /* 0x000c800001047983 */ /* 0x000ea40000300800 */
[----:B------:R-:W2:Y:S02]  /*4b420*/  LDL.LU R5, [R1+0xc84] ;  /* 0x000c840001057983 */ /* 0x000ea40000300800 */
[----:B------:R-:W2:Y:S01]  /*4b430*/  LDL.LU R6, [R1+0xc88] ;  /* 0x000c880001067983 */ /* 0x000ea20000300800 */
[----:B------:R-:W2:Y:S01]  /*4b440*/  LDL.LU R7, [R1+0xc8c] ;  /* 0x000c8c0001077983 */ /* 0x000ea20000300800 */
[----:B------:R-:W3:Y:S02]  /*4b450*/  LDL.LU R16, [R1+0xc90] ;  /* 0x000c900001107983 */ /* 0x000ee40000300800 */
[----:B------:R-:W3:Y:S02]  /*4b460*/  LDL.LU R17, [R1+0xc94] ;  /* 0x000c940001117983 */ /* 0x000ee40000300800 */
[----:B------:R-:W3:Y:S01]  /*4b470*/  LDL.LU R18, [R1+0xc98] ;  /* 0x000c980001127983 */ /* 0x000ee20000300800 */
[----:B------:R-:W3:Y:S04]  /*4b480*/  LDL.LU R19, [R1+0xc9c] ;  /* 0x000c9c0001137983 */ /* 0x000ee80000300800 */
[----:B0-----:R-:W3:Y:S01]  /*4b490*/  LDL.64 R24, [R1+0x80] ;  /* 0x0000800001187983 */ /* 0x001ee20000100a00 */
[----:B------:R-:W-:Y:S02]  /*4b4a0*/  STL.64 [R1+0x3f50], R8 ;  /* 0x003f500801007387 */ /* 0x000fe40000100a00 */
[----:B------:R-:W-:Y:S02]  /*4b4b0*/  STL.64 [R1+0x3f00], R14 ;  /* 0x003f000e01007387 */ /* 0x000fe40000100a00 */
[----:B----4-:R0:W-:Y:S02]  /*4b4c0*/  STL.64 [R1+0x3ef8], R12 ;  /* 0x003ef80c01007387 */ /* 0x0101e40000100a00 */
        /* <DEDUP_REMOVED lines=29> */
[----:B------:R0:W-:Y:S01]  /*4b6a0*/  STL.64 [R1+0x1020], R16 ;  /* 0x0010201001007387 */ /* 0x0001e20000100a00 */
[----:B------:R-:W-:Y:S02]  /*4b6b0*/  STL.64 [R1+0x1028], R18 ;  /* 0x0010281201007387 */ /* 0x000fe40000100a00 */
[----:B0-----:R-:W-:-:S02]  /*4b6c0*/  IMAD.MOV.U32 R16, RZ, RZ, R24 ;  /* 0x000000ffff107224 */ /* 0x001fc400078e0018 */
[----:B------:R-:W-:Y:S02]  /*4b6d0*/  IMAD.MOV.U32 R17, RZ, RZ, R25 ;  /* 0x000000ffff117224 */ /* 0x000fe400078e0019 */
[----:B------:R-:W3:Y:S01]  /*4b6e0*/  LDL.LU.64 R24, [R1+0x3f68] ;  /* 0x003f680001187983 */ /* 0x000ee20000300a00 */
[----:B------:R-:W-:Y:S02]  /*4b6f0*/  IMAD.MOV.U32 R8, RZ, RZ, R2 ;  /* 0x000000ffff087224 */ /* 0x000fe400078e0002 */
[----:B------:R-:W-:Y:S01]  /*4b700*/  IMAD.MOV.U32 R9, RZ, RZ, R0 ;  /* 0x000000ffff097224 */ /* 0x000fe200078e0000 */
[C---:B---3--:R-:W-:Y:S01]  /*4b710*/  HMMA.16816.F32 R4, R20.reuse, R24, R4 ;  /* 0x000000181404723c */ /* 0x048fe20000001804 */
[----:B------:R-:W3:Y:S11]  /*4b720*/  LDL.LU R24, [R1+0x1490] ;  /* 0x0014900001187983 */ /* 0x000ef60000300800 */
[----:B------:R-:W-:Y:S11]  /*4b730*/  @!UPT UIADD3 URZ, URZ, URZ, URZ ;  /* 0x0000003f3f3ff290 */ /* 0x000ff6000fffe03f */
[----:B------:R-:W-:Y:S01]  /*4b740*/  STL.64 [R1+0x1010], R4 ;  /* 0x0010100401007387 */ /* 0x000fe20000100a00 */
[----:B------:R-:W-:Y:S02]  /*4b750*/  STL.64 [R1+0x1018], R6 ;  /* 0x0010180601007387 */ /* 0x000fe40000100a00 */
[----:B------:R-:W0:Y:S01]  /*4b760*/  LDSM.16.MT88.4 R4, [R3+0x8100] ;  /* 0x008100000304783b */ /* 0x000e220000004200 */
[C---:B--2---:R-:W-:Y:S01]  /*4b770*/  HMMA.16816.F32 R8, R20.reuse, R8, R12 ;  /* 0x000000081408723c */ /* 0x044fe2000000180c */
[----:B------:R-:W3:Y:S02]  /*4b780*/  LDL.LU R25, [R1+0x1494] ;  /* 0x0014940001197983 */ /* 0x000ee40000300800 */
[----:B------:R-:W3:Y:S02]  /*4b790*/  LDL.LU R26, [R1+0x1498] ;  /* 0x00149800011a7983 */ /* 0x000ee40000300800 */
[----:B------:R-:W3:Y:S02]  /*4b7a0*/  LDL.LU R27, [R1+0x149c] ;  /* 0x00149c00011b7983 */ /* 0x000ee40000300800 */
[----:B------:R-:W-:Y:S01]  /*4b7b0*/  STL [R1+0x3e20], R3 ;  /* 0x003e200301007387 */ /* 0x000fe20000100800 */
[----:B0-----:R-:W-:Y:S01]  /*4b7c0*/  STL.64 [R1+0x3d78], R6 ;  /* 0x003d780601007387 */ /* 0x001fe20000100a00 */
[----:B------:R0:W-:Y:S03]  /*4b7d0*/  STL.64 [R1+0x3d70], R4 ;  /* 0x003d700401007387 */ /* 0x0001e60000100a00 */
[----:B0-----:R-:W2:Y:S01]  /*4b7e0*/  LDL.LU R4, [R1+0x14a0] ;  /* 0x0014a00001047983 */ /* 0x001ea20000300800 */
[----:B------:R-:W2:Y:S02]  /*4b7f0*/  LDL.LU R5, [R1+0x14a4] ;  /* 0x0014a40001057983 */ /* 0x000ea40000300800 */
[----:B------:R-:W2:Y:S02]  /*4b800*/  LDL.LU R6, [R1+0x14a8] ;  /* 0x0014a80001067983 */ /* 0x000ea40000300800 */
[----:B------:R-:W2:Y:S01]  /*4b810*/  LDL.LU R7, [R1+0x14ac] ;  /* 0x0014ac0001077983 */ /* 0x000ea20000300800 */
[----:B------:R-:W4:Y:S01]  /*4b820*/  LDL.LU.64 R14, [R1+0x3f60] ;  /* 0x003f6000010e7983 */ /* 0x000f220000300a00 */
[----:B------:R-:W4:Y:S04]  /*4b830*/  LDL.LU.64 R12, [R1+0x3f58] ;  /* 0x003f5800010c7983 */ /* 0x000f280000300a00 */
[----:B------:R0:W-:Y:S02]  /*4b840*/  STL.64 [R1+0x1060], R8 ;  /* 0x0010600801007387 */ /* 0x0001e40000100a00 */
[----:B------:R4:W-:Y:S01]  /*4b850*/  STL.64 [R1+0x1068], R10 ;  /* 0x0010680a01007387 */ /* 0x0009e20000100a00 */
        /* <DEDUP_REMOVED lines=18> */
[----:B------:R-:W-:Y:S11]  /*4b980*/  IMAD.MOV.U32 R3, RZ, RZ, R9 ;  /* 0x000000ffff037224 */ /* 0x000ff600078e0009 */
[----:B------:R-:W-:Y:S11]  /*4b990*/  @!UPT UIADD3 URZ, URZ, URZ, URZ ;  /* 0x0000003f3f3ff290 */ /* 0x000ff6000fffe03f */
        /* <DEDUP_REMOVED lines=21> */
[----:B------:R-:W2:Y:S02]  /*4baf0*/  LDL.LU.64 R12, [R1+0x3ee0] ;  /* 0x003ee000010c7983 */ /* 0x000ea40000300a00 */
[----:B------:R-:W2:Y:S02]  /*4bb00*/  LDL.LU.64 R8, [R1+0x3ed8] ;  /* 0x003ed80001087983 */ /* 0x000ea40000300a00 */
[----:B--2---:R-:W-:Y:S11]  /*4bb10*/  HMMA.16816.F32 R4, R20, R8, R4 ;  /* 0x000000081404723c */ /* 0x004ff60000001804 */
[----:B------:R-:W-:Y:S11]  /*4bb20*/  @!UPT UIADD3 URZ, URZ, URZ, URZ ;  /* 0x0000003f3f3ff290 */ /* 0x000ff6000fffe03f */
[----:B------:R-:W-:Y:S01]  /*4bb30*/  @!UPT UIADD3 URZ, URZ, URZ, URZ ;  /* 0x0000003f3f3ff290 */ /* 0x000fe2000fffe03f */
[----:B------:R0:W-:Y:S01]  /*4bb40*/  STL.64 [R1+0x1540], R4 ;  /* 0x0015400401007387 */ /* 0x0001e20000100a00 */
[----:B------:R-:W-:Y:S02]  /*4bb50*/  STL.64 [R1+0x1548], R6 ;  /* 0x0015480601007387 */ /* 0x000fe40000100a00 */
[----:B------:R-:W2:Y:S02]  /*4bb60*/  LDL.LU.64 R10, [R1+0x3ed0] ;  /* 0x003ed000010a7983 */ /* 0x000ea40000300a00 */
[----:B0-----:R-:W-:Y:S02]  /*4bb70*/  IMAD.MOV.U32 R5, RZ, RZ, R8 ;  /* 0x000000ffff057224 */ /* 0x001fe400078e0008 */
[----:B------:R-:W-:Y:S02]  /*4bb80*/  IMAD.MOV.U32 R4, RZ, RZ, R9 ;  /* 0x000000ffff047224 */ /* 0x000fe400078e0009 */
[----:B------:R-:W3:Y:S03]  /*4bb90*/  LDL.LU.64 R8, [R1+0x3ec8] ;  /* 0x003ec80001087983 */ /* 0x000ee60000300a00 */
[----:B------:R0:W-:Y:S02]  /*4bba0*/  STL.64 [R1+0x3e28], R4 ;  /* 0x003e280401007387 */ /* 0x0001e40000100a00 */
[----:B0-----:R-:W-:-:S02]  /*4bbb0*/  IMAD.MOV.U32 R4, RZ, RZ, R16 ;  /* 0x000000ffff047224 */ /* 0x001fc400078e0010 */
        /* <DEDUP_REMOVED lines=8> */
[----:B------:R4:W-:Y:S02]  /*4bc40*/  STL.64 [R1+0x3e50], R4 ;  /* 0x003e500401007387 */ /* 0x0009e40000100a00 */
[----:B----4-:R-:W-:-:S02]  /*4bc50*/  IMAD.MOV.U32 R4, RZ, RZ, R15 ;  /* 0x000000ffff047224 */ /* 0x010fc400078e000f */
[----:B------:R-:W-:-:S05]  /*4bc60*/  IMAD.MOV.U32 R5, RZ, RZ, R14 ;  /* 0x000000ffff057224 */ /* 0x000fca00078e000e */
[----:B------:R2:W-:Y:S02]  /*4bc70*/  STL.64 [R1+0x3e68], R4 ;  /* 0x003e680401007387 */ /* 0x0005e40000100a00 */
[----:B--2---:R-:W-:Y:S02]  /*4bc80*/  IMAD.MOV.U32 R4, RZ, RZ, R11 ;  /* 0x000000ffff047224 */ /* 0x004fe400078e000b */
[----:B------:R-:W-:-:S05]  /*4bc90*/  IMAD.MOV.U32 R5, RZ, RZ, R10 ;  /* 0x000000ffff057224 */ /* 0x000fca00078e000a */
[----:B------:R0:W-:Y:S01]  /*4bca0*/  STL.64 [R1+0x3e80], R4 ;  /* 0x003e800401007387 */ /* 0x0001e20000100a00 */
[C---:B---3--:R-:W-:Y:S01]  /*4bcb0*/  HMMA.16816.F32 R24, R20.reuse, R16, R24 ;  /* 0x000000101418723c */ /* 0x048fe20000001818 */
[----:B0-----:R-:W-:Y:S02]  /*4bcc0*/  IMAD.MOV.U32 R5, RZ, RZ, R8 ;  /* 0x000000ffff057224 */ /* 0x001fe400078e0008 */
        /* <DEDUP_REMOVED lines=8> */
[----:B------:R-:W3:Y:S01]  /*4bd50*/  LDL.LU R8, [R1+0x1470] ;  /* 0x0014700001087983 */ /* 0x000ee20000300800 */
[----:B------:R-:W3:Y:S02]  /*4bd60*/  LDL.LU R9, [R1+0x1474] ;  /* 0x0014740001097983 */ /* 0x000ee40000300800 */
[----:B------:R-:W3:Y:S02]  /*4bd70*/  LDL.LU R10, [R1+0x1478] ;  /* 0x00147800010a7983 */ /* 0x000ee40000300800 */
[----:B------:R-:W3:Y:S01]  /*4bd80*/  LDL.LU R11, [R1+0x147c] ;  /* 0x00147c00010b7983 */ /* 0x000ee20000300800 */
        /* <DEDUP_REMOVED lines=76> */
[----:B----4-:R-:W-:Y:S01]  /*4c250*/  HMMA.16816.F32 R8, R24, R20, R8 ;  /* 0x000000141808723c */ /* 0x010fe20000001808 */
[----:B------:R-:W-:Y:S02]  /*4c260*/  IMAD.MOV.U32 R15, RZ, RZ, R20 ;  /* 0x000000ffff0f7224 */ /* 0x000fe400078e0014 */
[----:B------:R-:W-:-:S05]  /*4c270*/  IMAD.MOV.U32 R14, RZ, RZ, R21 ;  /* 0x000000ffff0e7224 */ /* 0x000fca00078e0015 */
[----:B--2---:R-:W-:Y:S01]  /*4c280*/  HMMA.16816.F32 R4, R24, R4, R16 ;  /* 0x000000041804723c */ /* 0x004fe20000001810 */
[----:B------:R-:W2:Y:S11]  /*4c290*/  LDL.LU.64 R18, [R1+0x3e30] ;  /* 0x003e300001127983 */ /* 0x000eb60000300a00 */
[----:B------:R-:W-:Y:S11]  /*4c2a0*/  @!UPT UIADD3 URZ, URZ, URZ, URZ ;  /* 0x0000003f3f3ff290 */ /* 0x000ff6000fffe03f */
[----:B------:R0:W-:Y:S01]  /*4c2b0*/  STL.64 [R1+0x1470], R4 ;  /* 0x0014700401007387 */ /* 0x0001e20000100a00 */
[----:B------:R-:W-:Y:S03]  /*4c2c0*/  STL.64 [R1+0x1478], R6 ;  /* 0x0014780601007387 */ /* 0x000fe60000100a00 */
[----:B0-----:R-:W3:Y:S01]  /*4c2d0*/  LDL.LU.64 R4, [R1+0x3e28] ;  /* 0x003e280001047983 */ /* 0x001ee20000300a00 */
[----:B------:R-:W-:Y:S02]  /*4c2e0*/  STL.64 [R1+0x1460], R8 ;  /* 0x0014600801007387 */ /* 0x000fe40000100a00 */
[----:B------:R-:W-:Y:S02]  /*4c2f0*/  STL.64 [R1+0x1468], R10 ;  /* 0x0014680a01007387 */ /* 0x000fe40000100a00 */
[----:B------:R-:W-:Y:S01]  /*4c300*/  STL.64 [R1+0x3d98], R14 ;  /* 0x003d980e01007387 */ /* 0x000fe20000100a00 */
[----:B------:R0:W-:Y:S04]  /*4c310*/  STL.64 [R1+0x3d90], R12 ;  /* 0x003d900c01007387 */ /* 0x0001e80000100a00 */
[----:B0-----:R-:W4:Y:S01]  /*4c320*/  LDL.LU R12, [R1+0xb90] ;  /* 0x000b9000010c7983 */ /* 0x001f220000300800 */
[----:B------:R-:W4:Y:S02]  /*4c330*/  LDL.LU R13, [R1+0xb94] ;  /* 0x000b9400010d7983 */ /* 0x000f240000300800 */
[----:B------:R-:W2:Y:S02]  /*4c340*/  LDL.LU R14, [R1+0xb98] ;  /* 0x000b9800010e7983 */ /* 0x000ea40000300800 */
[----:B------:R-:W2:Y:S02]  /*4c350*/  LDL.LU R15, [R1+0xb9c] ;  /* 0x000b9c00010f7983 */ /* 0x000ea40000300800 */
[----:B---3--:R-:W-:-:S02]  /*4c360*/  IMAD.MOV.U32 R16, RZ, RZ, R5 ;  /* 0x000000ffff107224 */ /* 0x008fc400078e0005 */
[----:B------:R-:W-:Y:S01]  /*4c370*/  IMAD.MOV.U32 R17, RZ, RZ, R4 ;  /* 0x000000ffff117224 */ /* 0x000fe200078e0004 */
[----:B--2---:R-:W-:Y:S01]  /*4c380*/  STL.64 [R1+0x3db0], R14 ;  /* 0x003db00e01007387 */ /* 0x004fe20000100a00 */
[----:B----4-:R0:W-:Y:S03]  /*4c390*/  STL.64 [R1+0x3da8], R12 ;  /* 0x003da80c01007387 */ /* 0x0101e60000100a00 */
[----:B------:R-:W-:Y:S01]  /*4c3a0*/  STL.64 [R1+0x3db8], R16 ;  /* 0x003db81001007387 */ /* 0x000fe20000100a00 */
[----:B0-----:R-:W2:Y:S01]  /*4c3b0*/  LDL.LU R12, [R1+0xba0] ;  /* 0x000ba000010c7983 */ /* 0x001ea20000300800 */
[----:B------:R-:W2:Y:S02]  /*4c3c0*/  LDL.LU R13, [R1+0xba4] ;  /* 0x000ba400010d7983 */ /* 0x000ea40000300800 */
[----:B------:R-:W3:Y:S02]  /*4c3d0*/  LDL.LU R14, [R1+0xba8] ;  /* 0x000ba800010e7983 */ /* 0x000ee40000300800 */
[----:B------:R-:W3:Y:S01]  /*4c3e0*/  LDL.LU R15, [R1+0xbac] ;  /* 0x000bac00010f7983 */ /* 0x000ee20000300800 */
[----:B------:R-:W4:Y:S04]  /*4c3f0*/  LDL.64 R8, [R1+0x50] ;  /* 0x0000500001087983 */ /* 0x000f280000100a00 */
[----:B----4-:R0:W-:Y:S01]  /*4c400*/  STL.64 [R1+0x3e08], R8 ;  /* 0x003e080801007387 */ /* 0x0101e20000100a00 */
[----:B------:R-:W4:Y:S02]  /*4c410*/  LDL.LU R4, [R1+0xbe0] ;  /* 0x000be00001047983 */ /* 0x000f240000300800 */
[----:B------:R-:W4:Y:S02]  /*4c420*/  LDL.LU R5, [R1+0xbe4] ;  /* 0x000be40001057983 */ /* 0x000f240000300800 */
[----:B------:R-:W2:Y:S01]  /*4c430*/  LDL.LU R6, [R1+0xbe8] ;  /* 0x000be80001067983 */ /* 0x000ea20000300800 */
[----:B------:R-:W2:Y:S04]  /*4c440*/  LDL.LU R7, [R1+0xbec] ;  /* 0x000bec0001077983 */ /* 0x000ea80000300800 */
[----:B0-----:R-:W3:Y:S04]  /*4c450*/  LDL R8, [R1+0x60] ;  /* 0x0000600001087983 */ /* 0x001ee80000100800 */
[----:B------:R-:W3:Y:S04]  /*4c460*/  LDL R9, [R1+0x64] ;  /* 0x0000640001097983 */ /* 0x000ee80000100800 */
[----:B--2---:R-:W-:Y:S01]  /*4c470*/  STL.64 [R1+0x3e00], R6 ;  /* 0x003e000601007387 */ /* 0x004fe20000100a00 */
[----:B----4-:R0:W-:Y:S03]  /*4c480*/  STL.64 [R1+0x3df8], R4 ;  /* 0x003df80401007387 */ /* 0x0101e60000100a00 */
[----:B0-----:R-:W2:Y:S01]  /*4c490*/  LDL.LU R4, [R1+0xbf0] ;  /* 0x000bf00001047983 */ /* 0x001ea20000300800 */
[----:B------:R-:W2:Y:S02]  /*4c4a0*/  LDL.LU R5, [R1+0xbf4] ;  /* 0x000bf40001057983 */ /* 0x000ea40000300800 */
[----:B------:R-:W4:Y:S02]  /*4c4b0*/  LDL.LU R6, [R1+0xbf8] ;  /* 0x000bf80001067983 */ /* 0x000f240000300800 */
[----:B------:R-:W4:Y:S02]  /*4c4c0*/  LDL.LU R7, [R1+0xbfc] ;  /* 0x000bfc0001077983 */ /* 0x000f240000300800 */
[----:B------:R-:W-:-:S02]  /*4c4d0*/  IMAD.MOV.U32 R16, RZ, RZ, R19 ;  /* 0x000000ffff107224 */ /* 0x000fc400078e0013 */
[----:B------:R-:W-:Y:S01]  /*4c4e0*/  IMAD.MOV.U32 R17, RZ, RZ, R18 ;  /* 0x000000ffff117224 */ /* 0x000fe200078e0012 */
[----:B----4-:R-:W-:Y:S01]  /*4c4f0*/  STL.64 [R1+0x3e18], R6 ;  /* 0x003e180601007387 */ /* 0x010fe20000100a00 */
[----:B--2---:R0:W-:Y:S03]  /*4c500*/  STL.64 [R1+0x3e10], R4 ;  /* 0x003e100401007387 */ /* 0x0041e60000100a00 */
[----:B0-----:R-:W2:Y:S01]  /*4c510*/  LDL.LU R4, [R1+0xc00] ;  /* 0x000c000001047983 */ /* 0x001ea20000300800 */
[----:B------:R-:W2:Y:S02]  /*4c520*/  LDL.LU R5, [R1+0xc04] ;  /* 0x000c040001057983 */ /* 0x000ea40000300800 */
[----:B------:R-:W2:Y:S02]  /*4c530*/  LDL.LU R6, [R1+0xc08] ;  /* 0x000c080001067983 */ /* 0x000ea40000300800 */
[----:B------:R-:W2:Y:S01]  /*4c540*/  LDL.LU R7, [R1+0xc0c] ;  /* 0x000c0c0001077983 */ /* 0x000ea20000300800 */
[----:B---3--:R-:W-:Y:S01]  /*4c550*/  STL.64 [R1+0x3dc8], R14 ;  /* 0x003dc80e01007387 */ /* 0x008fe20000100a00 */
[----:B------:R-:W-:Y:S02]  /*4c560*/  STL.64 [R1+0x3dc0], R12 ;  /* 0x003dc00c01007387 */ /* 0x000fe40000100a00 */
[----:B------:R0:W-:Y:S02]  /*4c570*/  STL.64 [R1+0x3dd0], R16 ;  /* 0x003dd01001007387 */ /* 0x0001e40000100a00 */
[----:B0-----:R-:W3:Y:S01]  /*4c580*/  LDL.LU R16, [R1+0xbc0] ;  /* 0x000bc00001107983 */ /* 0x001ee20000300800 */
[----:B------:R-:W3:Y:S02]  /*4c590*/  LDL.LU R17, [R1+0xbc4] ;  /* 0x000bc40001117983 */ /* 0x000ee40000300800 */
[----:B------:R-:W4:Y:S02]  /*4c5a0*/  LDL.LU R18, [R1+0xbc8] ;  /* 0x000bc80001127983 */ /* 0x000f240000300800 */
[----:B------:R-:W4:Y:S02]  /*4c5b0*/  LDL.LU R19, [R1+0xbcc] ;  /* 0x000bcc0001137983 */ /* 0x000f240000300800 */
[----:B----4-:R-:W-:Y:S01]  /*4c5c0*/  STL.64 [R1+0x3de0], R18 ;  /* 0x003de01201007387 */ /* 0x010fe20000100a00 */
[----:B---3--:R0:W-:Y:S03]  /*4c5d0*/  STL.64 [R1+0x3dd8], R16 ;  /* 0x003dd81001007387 */ /* 0x0081e60000100a00 */
[----:B0-----:R-:W3:Y:S01]  /*4c5e0*/  LDL R16, [R1+0x30] ;  /* 0x0000300001107983 */ /* 0x001ee20000100800 */
[----:B------:R-:W-:-:S02]  /*4c5f0*/  IMAD.MOV.U32 R17, RZ, RZ, R3 ;  /* 0x000000ffff117224 */ /* 0x000fc400078e0003 */
[----:B------:R-:W4:Y:S02]  /*4c600*/  LDL.LU R3, [R1+0x3e20] ;  /* 0x003e200001037983 */ /* 0x000f240000300800 */
[----:B------:R-:W3:Y:S01]  /*4c610*/  LDL.LU R12, [R1+0xbb0] ;  /* 0x000bb000010c7983 */ /* 0x000ee20000300800 */
[----:B------:R-:W3:Y:S01]  /*4c620*/  LDL.LU R13, [R1+0xbb4] ;  /* 0x000bb400010d7983 */ /* 0x000ee20000300800 */
[----:B------:R-:W3:Y:S02]  /*4c630*/  LDL.LU R14, [R1+0xbb8] ;  /* 0x000bb800010e7983 */ /* 0x000ee40000300800 */
[----:B------:R-:W3:Y:S01]  /*4c640*/  LDL.LU R15, [R1+0xbbc] ;  /* 0x000bbc00010f7983 */ /* 0x000ee20000300800 */
[C---:B--2---:R-:W-:Y:S01]  /*4c650*/  HMMA.16816.F32 R8, R24.reuse, R8, R4 ;  /* 0x000000081808723c */ /* 0x044fe20000001804 */
[----:B----4-:R-:W0:Y:S04]  /*4c660*/  LDSM.16.MT88.4 R20, [R3+0x8180] ;  /* 0x008180000314783b */ /* 0x010e280000004200 */
[----:B---3--:R-:W-:Y:S01]  /*4c670*/  STL.64 [R1+0x3df0], R14 ;  /* 0x003df00e01007387 */ /* 0x008fe20000100a00 */
[----:B------:R1:W-:Y:S03]  /*4c680*/  STL.64 [R1+0x3de8], R12 ;  /* 0x003de80c01007387 */ /* 0x0003e60000100a00 */
[----:B-1----:R-:W2:Y:S01]  /*4c690*/  LDL.LU R12, [R1+0xbd0] ;  /* 0x000bd000010c7983 */ /* 0x002ea20000300800 */
[----:B------:R-:W2:Y:S02]  /*4c6a0*/  LDL.LU R13, [R1+0xbd4] ;  /* 0x000bd400010d7983 */ /* 0x000ea40000300800 */
[----:B------:R-:W2:Y:S02]  /*4c6b0*/  LDL.LU R14, [R1+0xbd8] ;  /* 0x000bd800010e7983 */ /* 0x000ea40000300800 */
[----:B------:R-:W2:Y:S01]  /*4c6c0*/  LDL.LU R15, [R1+0xbdc] ;  /* 0x000bdc00010f7983 */ /* 0x000ea20000300800 */
[----:B0-----:R-:W-:Y:S01]  /*4c6d0*/  STL.64 [R1+0x3c78], R22 ;  /* 0x003c781601007387 */ /* 0x001fe20000100a00 */
[----:B------:R-:W-:Y:S02]  /*4c6e0*/  STL.64 [R1+0x3c70], R20 ;  /* 0x003c701401007387 */ /* 0x000fe40000100a00 */
[----:B------:R-:W3:Y:S02]  /*4c6f0*/  LDL.LU.64 R6, [R1+0x3e18] ;  /* 0x003e180001067983 */ /* 0x000ee40000300a00 */
[----:B------:R-:W3:Y:S03]  /*4c700*/  LDL.LU.64 R4, [R1+0x3e10] ;  /* 0x003e100001047983 */ /* 0x000ee60000300a00 */
[----:B------:R0:W-:Y:S01]  /*4c710*/  STL.64 [R1+0x15a0], R8 ;  /* 0x0015a00801007387 */ /* 0x0001e20000100a00 */
[----:B------:R-:W-:Y:S03]  /*4c720*/  STL.64 [R1+0x15a8], R10 ;  /* 0x0015a80a01007387 */ /* 0x000fe60000100a00 */
[----:B0-----:R-:W3:Y:S02]  /*4c730*/  LDL.LU.64 R8, [R1+0x3e08] ;  /* 0x003e080001087983 */ /* 0x001ee40000300a00 */
[----:B---3--:R-:W-:Y:S11]  /*4c740*/  HMMA.16816.F32 R4, R24, R8, R4 ;  /* 0x000000081804723c */ /* 0x008ff60000001804 */
        /* <DEDUP_REMOVED lines=8> */
[----:B------:R-:W-:-:S02]  /*4c7d0*/  IMAD.MOV.U32 R2, RZ, RZ, R8 ;  /* 0x000000ffff027224 */ /* 0x000fc400078e0008 */
[----:B------:R-:W4:Y:S01]  /*4c7e0*/  LDL.LU R8, [R1+0xb80] ;  /* 0x000b800001087983 */ /* 0x000f220000300800 */
[----:B------:R-:W-:Y:S02]  /*4c7f0*/  IMAD.MOV.U32 R0, RZ, RZ, R9 ;  /* 0x000000ffff007224 */ /* 0x000fe400078e0009 */
[C---:B---3--:R-:W-:Y:S11]  /*4c800*/  HMMA.16816.F32 R4, R24.reuse, R20, R4 ;  /* 0x000000141804723c */ /* 0x048ff60000001804 */
[----:B------:R-:W-:Y:S11]  /*4c810*/  @!UPT UIADD3 URZ, URZ, URZ, URZ ;  /* 0x0000003f3f3ff290 */ /* 0x000ff6000fffe03f */
[----:B------:R-:W-:Y:S01]  /*4c820*/  @!UPT UIADD3 URZ, URZ, URZ, URZ ;  /* 0x0000003f3f3ff290 */ /* 0x000fe2000fffe03f */
[----:B------:R0:W-:Y:S01]  /*4c830*/  STL.64 [R1+0x1580], R4 ;  /* 0x0015800401007387 */ /* 0x0001e20000100a00 */
[----:B------:R1:W-:Y:S02]  /*4c840*/  STL.64 [R1+0x1588], R6 ;  /* 0x0015880601007387 */ /* 0x0003e40000100a00 */
[----:B------:R-:W4:Y:S02]  /*4c850*/  LDL.LU R9, [R1+0xb84] ;  /* 0x000b840001097983 */ /* 0x000f240000300800 */
[----:B------:R-:W4:Y:S01]  /*4c860*/  LDL.LU R10, [R1+0xb88] ;  /* 0x000b8800010a7983 */ /* 0x000f220000300800 */
[----:B------:R-:W4:Y:S04]  /*4c870*/  LDL.LU R11, [R1+0xb8c] ;  /* 0x000b8c00010b7983 */ /* 0x000f280000300800 */
[----:B0-----:R-:W3:Y:S01]  /*4c880*/  LDL.LU R4, [R1+0xb70] ;  /* 0x000b700001047983 */ /* 0x001ee20000300800 */
[----:B------:R-:W3:Y:S02]  /*4c890*/  LDL.LU R5, [R1+0xb74] ;  /* 0x000b740001057983 */ /* 0x000ee40000300800 */
[----:B-1----:R-:W3:Y:S02]  /*4c8a0*/  LDL.LU R6, [R1+0xb78] ;  /* 0x000b780001067983 */ /* 0x002ee40000300800 */
[----:B------:R-:W3:Y:S01]  /*4c8b0*/  LDL.LU R7, [R1+0xb7c] ;  /* 0x000b7c0001077983 */ /* 0x000ee20000300800 */
[----:B------:R0:W-:Y:S04]  /*4c8c0*/  STL.64 [R1+0x3d10], R20 ;  /* 0x003d101401007387 */ /* 0x0001e80000100a00 */
[----:B0-----:R-:W2:Y:S04]  /*4c8d0*/  LDL.64 R20, [R1+0x80] ;  /* 0x0000800001147983 */ /* 0x001ea80000100a00 */
[----:B--2---:R0:W-:Y:S04]  /*4c8e0*/  STL.64 [R1+0x3d40], R20 ;  /* 0x003d401401007387 */ /* 0x0041e80000100a00 */
[----:B0-----:R-:W2:Y:S01]  /*4c8f0*/  LDL.64 R20, [R1+0x90] ;  /* 0x0000900001147983 */ /* 0x001ea20000100a00 */
[----:B------:R-:W-:Y:S03]  /*4c900*/  HMMA.16816.F32 R16, R24, R16, R12 ;  /* 0x000000101810723c */ /* 0x000fe6000000180c */
[----:B--2---:R0:W-:Y:S04]  /*4c910*/  STL.64 [R1+0x3d48], R20 ;  /* 0x003d481401007387 */ /* 0x0041e80000100a00 */
[----:B0-----:R-:W2:Y:S04]  /*4c920*/  LDL.64 R20, [R1+0xa0] ;  /* 0x0000a00001147983 */ /* 0x001ea80000100a00 */
[----:B--2---:R-:W-:Y:S01]  /*4c930*/  STL.64 [R1+0x3d60], R20 ;  /* 0x003d601401007387 */ /* 0x004fe20000100a00 */
[----:B------:R-:W2:Y:S02]  /*4c940*/  LDL.LU.64 R14, [R1+0x3df0] ;  /* 0x003df000010e7983 */ /* 0x000ea40000300a00 */
[----:B------:R-:W2:Y:S09]  /*4c950*/  LDL.LU.64 R12, [R1+0x3de8] ;  /* 0x003de800010c7983 */ /* 0x000eb20000300a00 */
[----:B------:R-:W-:Y:S01]  /*4c960*/  STL.64 [R1+0x14e0], R16 ;  /* 0x0014e01001007387 */ /* 0x000fe20000100a00 */
[----:B------:R0:W-:Y:S04]  /*4c970*/  STL.64 [R1+0x14e8], R18 ;  /* 0x0014e81201007387 */ /* 0x0001e80000100a00 */
[----:B0-----:R-:W2:Y:S01]  /*4c980*/  LDL.LU.64 R18, [R1+0x3de0] ;  /* 0x003de00001127983 */ /* 0x001ea20000300a00 */
[----:B------:R-:W2:Y:S02]  /*4c990*/  LDL.LU.64 R16, [R1+0x3dd8] ;  /* 0x003dd80001107983 */ /* 0x000ea40000300a00 */
[----:B------:R-:W-:-:S02]  /*4c9a0*/  IMAD.MOV.U32 R20, RZ, RZ, R29 ;  /* 0x000000ffff147224 */ /* 0x000fc400078e001d */
[----:B------:R-:W-:-:S07]  /*4c9b0*/  IMAD.MOV.U32 R21, RZ, RZ, R28 ;  /* 0x000000ffff157224 */ /* 0x000fce00078e001c */
[C---:B--2---:R-:W-:Y:S01]  /*4c9c0*/  HMMA.16816.F32 R20, R24.reuse, R20, R16 ;  /* 0x000000141814723c */ /* 0x044fe20000001810 */
[----:B------:R-:W2:Y:S11]  /*4c9d0*/  LDL.LU.64 R16, [R1+0x3dd0] ;  /* 0x003dd00001107983 */ /* 0x000eb60000300a00 */
[----:B------:R-:W-:Y:S11]  /*4c9e0*/  @!UPT UIADD3 URZ, URZ, URZ, URZ ;  /* 0x0000003f3f3ff290 */ /* 0x000ff6000fffe03f */
[----:B------:R0:W-:Y:S01]  /*4c9f0*/  STL.64 [R1+0x14d0], R20 ;  /* 0x0014d01401007387 */ /* 0x0001e20000100a00 */
[----:B------:R-:W-:Y:S03]  /*4ca00*/  STL.64 [R1+0x14d8], R22 ;  /* 0x0014d81601007387 */ /* 0x000fe60000100a00 */
[----:B0-----:R-:W3:Y:S01]  /*4ca10*/  LDL.64 R20, [R1+0xb0] ;  /* 0x0000b00001147983 */ /* 0x001ee20000100a00 */
[C---:B--2---:R-:W-:Y:S03]  /*4ca20*/  HMMA.16816.F32 R16, R24.reuse, R16, R12 ;  /* 0x000000101810723c */ /* 0x044fe6000000180c */
[----:B---3--:R0:W-:Y:S04]  /*4ca30*/  STL.64 [R1+0x3d68], R20 ;  /* 0x003d681401007387 */ /* 0x0081e80000100a00 */
[----:B0-----:R-:W2:Y:S01]  /*4ca40*/  LDL.64 R20, [R1+0xc0] ;  /* 0x0000c00001147983 */ /* 0x001ea20000100a00 */
[----:B------:R-:W3:Y:S02]  /*4ca50*/  LDL.LU.64 R14, [R1+0x3dc8] ;  /* 0x003dc800010e7983 */ /* 0x000ee40000300a00 */
[----:B------:R-:W3:Y:S11]  /*4ca60*/  LDL.LU.64 R12, [R1+0x3dc0] ;  /* 0x003dc000010c7983 */ /* 0x000ef60000300a00 */
[----:B------:R-:W-:Y:S02]  /*4ca70*/  @!UPT UIADD3 URZ, URZ, URZ, URZ ;  /* 0x0000003f3f3ff290 */ /* 0x000fe4000fffe03f */
[----:B------:R0:W-:Y:S01]  /*4ca80*/  STL.64 [R1+0x14c0], R16 ;  /* 0x0014c01001007387 */ /* 0x0001e20000100a00 */
[----:B------:R3:W-:Y:S04]  /*4ca90*/  STL.64 [R1+0x14c8], R18 ;  /* 0x0014c81201007387 */ /* 0x0007e80000100a00 */
[----:B0-----:R-:W3:Y:S02]  /*4caa0*/  LDL.LU.64 R16, [R1+0x3db8] ;  /* 0x003db80001107983 */ /* 0x001ee40000300a00 */
[C---:B---3--:R-:W-:Y:S02]  /*4cab0*/  HMMA.16816.F32 R16, R24.reuse, R16, R12 ;  /* 0x000000101810723c */ /* 0x048fe4000000180c */
[----:B------:R-:W3:Y:S01]  /*4cac0*/  LDL.LU.64 R14, [R1+0x3db0] ;  /* 0x003db000010e7983 */ /* 0x000ee20000300a00 */
[----:B------:R-:W3:Y:S11]  /*4cad0*/  LDL.LU.64 R12, [R1+0x3da8] ;  /* 0x003da800010c7983 */ /* 0x000ef60000300a00 */
[----:B------:R-:W-:Y:S09]  /*4cae0*/  @!UPT UIADD3 URZ, URZ, URZ, URZ ;  /* 0x0000003f3f3ff290 */ /* 0x000ff2000fffe03f */
[----:B------:R0:W-:Y:S01]  /*4caf0*/  STL.64 [R1+0x14b0], R16 ;  /* 0x0014b01001007387 */ /* 0x0001e20000100a00 */
[----:B------:R-:W-:Y:S03]  /*4cb00*/  STL.64 [R1+0x14b8], R18 ;  /* 0x0014b81201007387 */ /* 0x000fe60000100a00 */
[----:B0-----:R-:W3:Y:S02]  /*4cb10*/  LDL.LU.64 R16, [R1+0x3da0] ;  /* 0x003da00001107983 */ /* 0x001ee40000300a00 */
[C---:B---3--:R-:W-:Y:S11]  /*4cb20*/  HMMA.16816.F32 R12, R24.reuse, R16, R12 ;  /* 0x00000010180c723c */ /* 0x048ff6000000180c */
[----:B------:R-:W-:Y:S11]  /*4cb30*/  @!UPT UIADD3 URZ, URZ, URZ, URZ ;  /* 0x0000003f3f3ff290 */ /* 0x000ff6000fffe03f */
[----:B------:R-:W-:Y:S01]  /*4cb40*/  @!UPT UIADD3 URZ, URZ, URZ, URZ ;  /* 0x0000003f3f3ff290 */ /* 0x000fe2000fffe03f */
[----:B------:R-:W-:Y:S01]  /*4cb50*/  STL.64 [R1+0x14a0], R12 ;  /* 0x0014a00c01007387 */ /* 0x000fe20000100a00 */
[----:B------:R0:W-:Y:S03]  /*4cb60*/  STL.64 [R1+0x14a8], R14 ;  /* 0x0014a80e01007387 */ /* 0x0001e60000100a00 */
[----:B0-----:R-:W3:Y:S01]  /*4cb70*/  LDL.LU.64 R14, [R1+0x3d98] ;  /* 0x003d9800010e7983 */ /* 0x001ee20000300a00 */
[----:B------:R-:W4:Y:S02]  /*4cb80*/  LDL.LU.64 R12, [R1+0x3d90] ;  /* 0x003d9000010c7983 */ /* 0x000f240000300a00 */
[----:B------:R0:W-:Y:S02]  /*4cb90*/  STL [R1+0x3ca0], R16 ;  /* 0x003ca01001007387 */ /* 0x0001e40000100800 */
[----:B------:R1:W-:Y:S01]  /*4cba0*/  STL [R1+0x3c9c], R17 ;  /* 0x003c9c1101007387 */ /* 0x0003e20000100800 */
[----:B0-----:R-:W2:Y:S01]  /*4cbb0*/  LDL.LU R16, [R1+0xb30] ;  /* 0x000b300001107983 */ /* 0x001ea20000300800 */
[----:B-1----:R-:W2:Y:S02]  /*4cbc0*/  LDL.LU R17, [R1+0xb34] ;  /* 0x000b340001117983 */ /* 0x002ea40000300800 */
[----:B------:R-:W2:Y:S02]  /*4cbd0*/  LDL.LU R18, [R1+0xb38] ;  /* 0x000b380001127983 */ /* 0x000ea40000300800 */
[----:B------:R-:W2:Y:S01]  /*4cbe0*/  LDL.LU R19, [R1+0xb3c] ;  /* 0x000b3c0001137983 */ /* 0x000ea20000300800 */
[C---:B----4-:R-:W-:Y:S01]  /*4cbf0*/  HMMA.16816.F32 R8, R24.reuse, R12, R8 ;  /* 0x0000000c1808723c */ /* 0x050fe20000001808 */
        /* <DEDUP_REMOVED lines=10> */
[----:B------:R-:W2:Y:S02]  /*4cca0*/  LDL.LU.64 R8, [R1+0x3d80] ;  /* 0x003d800001087983 */ /* 0x000ea40000300a00 */
[----:B------:R-:W-:Y:S02]  /*4ccb0*/  STL [R1+0x3c94], R12 ;  /* 0x003c940c01007387 */ /* 0x000fe40000100800 */
[----:B------:R-:W-:Y:S01]  /*4ccc0*/  STL [R1+0x3c90], R13 ;  /* 0x003c900d01007387 */ /* 0x000fe20000100800 */
[----:B--2---:R-:W-:Y:S01]  /*4ccd0*/  HMMA.16816.F32 R24, R24, R8, R4 ;  /* 0x000000081818723c */ /* 0x004fe20000001804 */
[----:B------:R-:W2:Y:S01]  /*4cce0*/  LDL.LU.64 R6, [R1+0x3d78] ;  /* 0x003d780001067983 */ /* 0x000ea20000300a00 */
[----:B------:R-:W2:Y:S11]  /*4ccf0*/  LDL.LU.64 R4, [R1+0x3d70] ;  /* 0x003d700001047983 */ /* 0x000eb60000300a00 */
[----:B------:R-:W-:Y:S10]  /*4cd00*/  @!UPT UIADD3 URZ, URZ, URZ, URZ ;  /* 0x0000003f3f3ff290 */ /* 0x000ff4000fffe03f */
[----:B------:R0:W-:Y:S01]  /*4cd10*/  STL.64 [R1+0x1450], R24 ;  /* 0x0014501801007387 */ /* 0x0001e20000100a00 */
[----:B------:R1:W-:Y:S03]  /*4cd20*/  STL.64 [R1+0x1458], R26 ;  /* 0x0014581a01007387 */ /* 0x0003e60000100a00 */
[----:B0-----:R-:W2:Y:S01]  /*4cd30*/  LDL.LU R24, [R1+0xb20] ;  /* 0x000b200001187983 */ /* 0x001ea20000300800 */
[----:B------:R-:W2:Y:S02]  /*4cd40*/  LDL.LU R25, [R1+0xb24] ;  /* 0x000b240001197983 */ /* 0x000ea40000300800 */
[----:B-1----:R-:W2:Y:S02]  /*4cd50*/  LDL.LU R26, [R1+0xb28] ;  /* 0x000b2800011a7983 */ /* 0x002ea40000300800 */
[----:B------:R-:W2:Y:S01]  /*4cd60*/  LDL.LU R27, [R1+0xb2c] ;  /* 0x000b2c00011b7983 */ /* 0x000ea20000300800 */
[----:B----4-:R-:W-:Y:S01]  /*4cd70*/  STL.64 [R1+0x3c88], R10 ;  /* 0x003c880a01007387 */ /* 0x010fe20000100a00 */
[----:B------:R0:W-:Y:S03]  /*4cd80*/  STL.64 [R1+0x3c80], R8 ;  /* 0x003c800801007387 */ /* 0x0001e60000100a00 */
        /* <DEDUP_REMOVED lines=23> */
[----:B0-----:R-:W-:Y:S02]  /*4cf00*/  IMAD.MOV.U32 R11, RZ, RZ, R20 ;  /* 0x000000ffff0b7224 */ /* 0x001fe400078e0014 */
[----:B------:R-:W-:Y:S02]  /*4cf10*/  IMAD.MOV.U32 R10, RZ, RZ, R21 ;  /* 0x000000ffff0a7224 */ /* 0x000fe400078e0015 */
        /* <DEDUP_REMOVED lines=11> */
[C---:B--2---:R-:W-:Y:S01]  /*4cfd0*/  HMMA.16816.F32 R16, R4.reuse, R20, R16 ;  /* 0x000000140410723c */ /* 0x044fe20000001810 */
[----:B------:R-:W-:Y:S11]  /*4cfe0*/  IMAD.MOV.U32 R9, RZ, RZ, R21 ;  /* 0x000000ffff097224 */ /* 0x000ff600078e0015 */
[----:B------:R-:W-:Y:S11]  /*4cff0*/  @!UPT UIADD3 URZ, URZ, URZ, URZ ;  /* 0x0000003f3f3ff290 */ /* 0x000ff6000fffe03f */
[----:B------:R0:W-:Y:S01]  /*4d000*/  STL.64 [R1+0x1050], R16 ;  /* 0x0010501001007387 */ /* 0x0001e20000100a00 */
[----:B------:R-:W-:Y:S02]  /*4d010*/  STL.64 [R1+0x1058], R18 ;  /* 0x0010581201007387 */ /* 0x000fe40000100a00 */
[----:B0-----:R-:W-:Y:S02]  /*4d020*/  IMAD.MOV.U32 R17, RZ, RZ, R20 ;  /* 0x000000ffff117224 */ /* 0x001fe400078e0014 */
[----:B------:R-:W2:Y:S02]  /*4d030*/  LDL.LU.64 R20, [R1+0x3d40] ;  /* 0x003d400001147983 */ /* 0x000ea40000300a00 */
[----:B--2---:R-:W-:Y:S01]  /*4d040*/  HMMA.16816.F32 R24, R4, R20, R24 ;  /* 0x000000140418723c */ /* 0x004fe20000001818 */
[----:B------:R-:W-:Y:S02]  /*4d050*/  IMAD.MOV.U32 R8, RZ, RZ, R20 ;  /* 0x000000ffff087224 */ /* 0x000fe400078e0014 */
[----:B------:R-:W-:Y:S11]  /*4d060*/  IMAD.MOV.U32 R16, RZ, RZ, R21 ;  /* 0x000000ffff107224 */ /* 0x000ff600078e0015 */
[----:B------:R-:W-:Y:S09]  /*4d070*/  @!UPT UIADD3 URZ, URZ, URZ, URZ ;  /* 0x0000003f3f3ff290 */ /* 0x000ff2000fffe03f */
[----:B------:R-:W-:Y:S01]  /*4d080*/  STL.64 [R1+0x1030], R24 ;  /* 0x0010301801007387 */ /* 0x000fe20000100a00 */
[----:B------:R-:W-:Y:S02]  /*4d090*/  STL.64 [R1+0x1038], R26 ;  /* 0x0010381a01007387 */ /* 0x000fe40000100a00 */
[----:B------:R-:W2:Y:S02]  /*4d0a0*/  LDL.LU R20, [R1+0xaf0] ;  /* 0x000af00001147983 */ /* 0x000ea40000300800 */
[----:B------:R-:W2:Y:S01]  /*4d0b0*/  LDL.LU R21, [R1+0xaf4] ;  /* 0x000af40001157983 */ /* 0x000ea20000300800 */
[----:B------:R-:W4:Y:S01]  /*4d0c0*/  LDL.LU R22, [R1+0xaf8] ;  /* 0x000af80001167983 */ /* 0x000f220000300800 */
[----:B------:R-:W4:Y:S03]  /*4d0d0*/  LDL.LU R23, [R1+0xafc] ;  /* 0x000afc0001177983 */ /* 0x000f260000300800 */
        /* <DEDUP_REMOVED lines=8> */
[----:B------:R-:W2:Y:S02]  /*4d160*/  LDL.LU R22, [R1+0xb18] ;  /* 0x000b180001167983 */ /* 0x000ea40000300800 */
[----:B------:R-:W2:Y:S01]  /*4d170*/  LDL.LU R23, [R1+0xb1c] ;  /* 0x000b1c0001177983 */ /* 0x000ea20000300800 */
[----:B------:R0:W-:Y:S04]  /*4d180*/  STL.64 [R1+0x3ce0], R16 ;  /* 0x003ce01001007387 */ /* 0x0001e80000100a00 */
[----:B0-----:R-:W3:Y:S01]  /*4d190*/  LDL.LU R16, [R1+0xac0] ;  /* 0x000ac00001107983 */ /* 0x001ee20000300800 */
[----:B------:R-:W3:Y:S02]  /*4d1a0*/  LDL.LU R17, [R1+0xac4] ;  /* 0x000ac40001117983 */ /* 0x000ee40000300800 */
[----:B------:R-:W4:Y:S02]  /*4d1b0*/  LDL.LU R18, [R1+0xac8] ;  /* 0x000ac80001127983 */ /* 0x000f240000300800 */
[----:B------:R-:W4:Y:S01]  /*4d1c0*/  LDL.LU R19, [R1+0xacc] ;  /* 0x000acc0001137983 */ /* 0x000f220000300800 */
[----:B------:R-:W2:Y:S01]  /*4d1d0*/  LDL.LU R12, [R1+0xad0] ;  /* 0x000ad000010c7983 */ /* 0x000ea20000300800 */
        /* <DEDUP_REMOVED lines=17> */
[----:B0-----:R-:W3:Y:S01]  /*4d2f0*/  LDL.64 R16, [R1+0x30] ;  /* 0x0000300001107983 */ /* 0x001ee20000100a00 */
[----:B------:R-:W-:Y:S02]  /*4d300*/  STL.64 [R1+0x3cb0], R10 ;  /* 0x003cb00a01007387 */ /* 0x000fe40000100a00 */
[----:B------:R0:W-:Y:S02]  /*4d310*/  STL.64 [R1+0x3ca8], R8 ;  /* 0x003ca80801007387 */ /* 0x0001e40000100a00 */
[----:B0-----:R-:W4:Y:S04]  /*4d320*/  LDL.64 R8, [R1] ;  /* 0x0000000001087983 */ /* 0x001f280000100a00 */
[----:B----4-:R0:W-:Y:S04]  /*4d330*/  STL.64 [R1+0x3cc0], R8 ;  /* 0x003cc00801007387 */ /* 0x0101e80000100a00 */
[----:B0-----:R-:W4:Y:S01]  /*4d340*/  LDL.64 R8, [R1+0x10] ;  /* 0x0000100001087983 */ /* 0x001f220000100a00 */
[C---:B------:R-:W-:Y:S03]  /*4d350*/  HMMA.16816.F32 R24, R4.reuse, R24, R20 ;  /* 0x000000180418723c */ /* 0x040fe60000001814 */
[----:B----4-:R0:W-:Y:S04]  /*4d360*/  STL.64 [R1+0x3cd8], R8 ;  /* 0x003cd80801007387 */ /* 0x0101e80000100a00 */
[----:B0-----:R-:W4:Y:S01]  /*4d370*/  LDL.64 R8, [R1+0x20] ;  /* 0x0000200001087983 */ /* 0x001f220000100a00 */
[----:B------:R-:W2:Y:S11]  /*4d380*/  LDL.LU.64 R20, [R1+0x3d38] ;  /* 0x003d380001147983 */ /* 0x000eb60000300a00 */
[----:B------:R-:W-:Y:S04]  /*4d390*/  @!UPT UIADD3 URZ, URZ, URZ, URZ ;  /* 0x0000003f3f3ff290 */ /* 0x000fe8000fffe03f */
[----:B------:R-:W-:Y:S02]  /*4d3a0*/  STL.64 [R1+0x1000], R24 ;  /* 0x0010001801007387 */ /* 0x000fe40000100a00 */
[----:B------:R-:W-:Y:S02]  /*4d3b0*/  STL.64 [R1+0x1008], R26 ;  /* 0x0010081a01007387 */ /* 0x000fe40000100a00 */
[----:B------:R-:W0:Y:S04]  /*4d3c0*/  LDSM.16.MT88.4 R24, [R3+0x8200] ;  /* 0x008200000318783b */ /* 0x000e280000004200 */
[----:B0-----:R-:W-:Y:S01]  /*4d3d0*/  STL.64 [R1+0x3b68], R26 ;  /* 0x003b681a01007387 */ /* 0x001fe20000100a00 */
[----:B------:R-:W-:Y:S01]  /*4d3e0*/  STL.64 [R1+0x3b60], R24 ;  /* 0x003b601801007387 */ /* 0x000fe20000100a00 */
        /* <DEDUP_REMOVED lines=9> */
[----:B------:R-:W2:Y:S02]  /*4d480*/  LDL.LU.64 R20, [R1+0x3d18] ;  /* 0x003d180001147983 */ /* 0x000ea40000300a00 */
[----:B------:R-:W-:-:S02]  /*4d490*/  IMAD.MOV.U32 R24, RZ, RZ, R2 ;  /* 0x000000ffff187224 */ /* 0x000fc400078e0002 */
[----:B------:R-:W-:-:S07]  /*4d4a0*/  IMAD.MOV.U32 R25, RZ, RZ, R0 ;  /* 0x000000ffff197224 */ /* 0x000fce00078e0000 */
[C---:B--2---:R-:W-:Y:S11]  /*4d4b0*/  HMMA.16816.F32 R20, R4.reuse, R24, R20 ;  /* 0x000000180414723c */ /* 0x044ff60000001814 */
        /* <DEDUP_REMOVED lines=21> */
[----:B0-----:R-:W2:Y:S01]  /*4d610*/  LDL.LU R20, [R1+0xa90] ;  /* 0x000a900001147983 */ /* 0x001ea20000300800 */
[----:B------:R-:W2:Y:S02]  /*4d620*/  LDL.LU R21, [R1+0xa94] ;  /* 0x000a940001157983 */ /* 0x000ea40000300800 */
[----:B-1----:R-:W2:Y:S02]  /*4d630*/  LDL.LU R22, [R1+0xa98] ;  /* 0x000a980001167983 */ /* 0x002ea40000300800 */
[----:B------:R-:W2:Y:S01]  /*4d640*/  LDL.LU R23, [R1+0xa9c] ;  /* 0x000a9c0001177983 */ /* 0x000ea20000300800 */
        /* <DEDUP_REMOVED lines=28> */
[----:B--2---:R-:W-:Y:S11]  /*4d810*/  HMMA.16816.F32 R24, R4, R8, R24 ;  /* 0x000000080418723c */ /* 0x004ff60000001818 */
[----:B------:R-:W-:Y:S11]  /*4d820*/  @!UPT UIADD3 URZ, URZ, URZ, URZ ;  /* 0x0000003f3f3ff290 */ /* 0x000ff6000fffe03f */
[----:B------:R-:W-:Y:S01]  /*4d830*/  @!UPT UIADD3 URZ, URZ, URZ, URZ ;  /* 0x0000003f3f3ff290 */ /* 0x000fe2000fffe03f */
[----:B------:R0:W-:Y:S01]  /*4d840*/  STL.64 [R1+0xf90], R24 ;  /* 0x000f901801007387 */ /* 0x0001e20000100a00 */
[----:B------:R1:W-:Y:S03]  /*4d850*/  STL.64 [R1+0xf98], R26 ;  /* 0x000f981a01007387 */ /* 0x0003e60000100a00 */
[----:B0-----:R-:W2:Y:S01]  /*4d860*/  LDL.LU.64 R24, [R1+0x3cb8] ;  /* 0x003cb80001187983 */ /* 0x001ea20000300a00 */
[----:B-1----:R-:W-:Y:S02]  /*4d870*/  IMAD.MOV.U32 R27, RZ, RZ, R8 ;  /* 0x000000ffff1b7224 */ /* 0x002fe400078e0008 */
[----:B------:R-:W-:Y:S02]  /*4d880*/  IMAD.MOV.U32 R26, RZ, RZ, R9 ;  /* 0x000000ffff1a7224 */ /* 0x000fe400078e0009 */
[----:B------:R-:W3:Y:S01]  /*4d890*/  LDL.LU.64 R10, [R1+0x3cb0] ;  /* 0x003cb000010a7983 */ /* 0x000ee20000300a00 */
[----:B------:R-:W3:Y:S02]  /*4d8a0*/  LDL.LU.64 R8, [R1+0x3ca8] ;  /* 0x003ca80001087983 */ /* 0x000ee40000300a00 */
[----:B------:R-:W-:Y:S02]  /*4d8b0*/  STL.64 [R1+0x3bf0], R26 ;  /* 0x003bf01a01007387 */ /* 0x000fe40000100a00 */
[----:B--2---:R0:W-:Y:S04]  /*4d8c0*/  STL.64 [R1+0x3be8], R24 ;  /* 0x003be81801007387 */ /* 0x0041e80000100a00 */
[----:B0-----:R-:W2:Y:S01]  /*4d8d0*/  LDL.LU R24, [R1+0xa10] ;  /* 0x000a100001187983 */ /* 0x001ea20000300800 */
[----:B------:R-:W2:Y:S02]  /*4d8e0*/  LDL.LU R25, [R1+0xa14] ;  /* 0x000a140001197983 */ /* 0x000ea40000300800 */
[----:B------:R-:W2:Y:S02]  /*4d8f0*/  LDL.LU R26, [R1+0xa18] ;  /* 0x000a1800011a7983 */ /* 0x000ea40000300800 */
[----:B------:R-:W2:Y:S02]  /*4d900*/  LDL.LU R27, [R1+0xa1c] ;  /* 0x000a1c00011b7983 */ /* 0x000ea40000300800 */
[----:B--2---:R-:W-:Y:S01]  /*4d910*/  STL.64 [R1+0x3c00], R26 ;  /* 0x003c001a01007387 */ /* 0x004fe20000100a00 */
[----:B------:R3:W-:Y:S02]  /*4d920*/  STL.64 [R1+0x3bf8], R24 ;  /* 0x003bf81801007387 */ /* 0x0007e40000100a00 */
[----:B---3--:R-:W-:-:S02]  /*4d930*/  IMAD.MOV.U32 R24, RZ, RZ, R8 ;  /* 0x000000ffff187224 */ /* 0x008fc400078e0008 */
[----:B----4-:R-:W-:Y:S01]  /*4d940*/  IMAD.MOV.U32 R25, RZ, RZ, R16 ;  /* 0x000000ffff197224 */ /* 0x010fe200078e0010 */
[----:B------:R-:W2:Y:S01]  /*4d950*/  LDL.LU R8, [R1+0x3ca4] ;  /* 0x003ca40001087983 */ /* 0x000ea20000300800 */
[----:B------:R-:W3:Y:S03]  /*4d960*/  LDL.LU R16, [R1+0x3ca0] ;  /* 0x003ca00001107983 */ /* 0x000ee60000300800 */
[----:B------:R0:W-:Y:S02]  /*4d970*/  STL.64 [R1+0x3c10], R24 ;  /* 0x003c101801007387 */ /* 0x0001e40000100a00 */
[----:B0-----:R-:W-:Y:S02]  /*4d980*/  IMAD.MOV.U32 R24, RZ, RZ, R17 ;  /* 0x000000ffff187224 */ /* 0x001fe400078e0011 */
[----:B------:R-:W3:Y:S01]  /*4d990*/  LDL.LU R17, [R1+0x3c9c] ;  /* 0x003c9c0001117983 */ /* 0x000ee20000300800 */
[----:B------:R-:W-:-:S02]  /*4d9a0*/  IMAD.MOV.U32 R25, RZ, RZ, R9 ;  /* 0x000000ffff197224 */ /* 0x000fc400078e0009 */
[----:B------:R-:W4:Y:S03]  /*4d9b0*/  LDL.LU R9, [R1+0x3c98] ;  /* 0x003c980001097983 */ /* 0x000f260000300800 */
[----:B------:R0:W-:Y:S02]  /*4d9c0*/  STL.64 [R1+0x3c28], R24 ;  /* 0x003c281801007387 */ /* 0x0001e40000100a00 */
[----:B0-----:R-:W-:Y:S02]  /*4d9d0*/  IMAD.MOV.U32 R24, RZ, RZ, R12 ;  /* 0x000000ffff187224 */ /* 0x001fe400078e000c */
[----:B------:R-:W-:Y:S01]  /*4d9e0*/  IMAD.MOV.U32 R25, RZ, RZ, R13 ;  /* 0x000000ffff197224 */ /* 0x000fe200078e000d */
[----:B------:R-:W4:Y:S01]  /*4d9f0*/  LDL.LU R12, [R1+0x3c94] ;  /* 0x003c9400010c7983 */ /* 0x000f220000300800 */
[----:B------:R-:W4:Y:S03]  /*4da00*/  LDL.LU R13, [R1+0x3c90] ;  /* 0x003c9000010d7983 */ /* 0x000f260000300800 */
[----:B------:R0:W-:Y:S02]  /*4da10*/  STL.64 [R1+0x3c40], R24 ;  /* 0x003c401801007387 */ /* 0x0001e40000100a00 */
[----:B0-----:R-:W-:-:S02]  /*4da20*/  IMAD.MOV.U32 R24, RZ, RZ, R11 ;  /* 0x000000ffff187224 */ /* 0x001fc400078e000b */
[----:B------:R-:W-:-:S05]  /*4da30*/  IMAD.MOV.U32 R25, RZ, RZ, R10 ;  /* 0x000000ffff197224 */ /* 0x000fca00078e000a */
[----:B------:R2:W-:Y:S01]  /*4da40*/  STL.64 [R1+0x3c58], R24 ;  /* 0x003c581801007387 */ /* 0x0005e20000100a00 */
[C---:B---3--:R-:W-:Y:S01]  /*4da50*/  HMMA.16816.F32 R20, R4.reuse, R16, R20 ;  /* 0x000000100414723c */ /* 0x048fe20000001814 */
[----:B--2---:R-:W-:Y:S02]  /*4da60*/  IMAD.MOV.U32 R25, RZ, RZ, R8 ;  /* 0x000000ffff197224 */ /* 0x004fe400078e0008 */
[----:B----4-:R-:W-:Y:S11]  /*4da70*/  IMAD.MOV.U32 R24, RZ, RZ, R9 ;  /* 0x000000ffff187224 */ /* 0x010ff600078e0009 */
        /* <DEDUP_REMOVED lines=46> */
[----:B------:R-:W-:Y:S01]  /*4dd60*/  STL.64 [R1+0x3be0], R12 ;  /* 0x003be00c01007387 */ /* 0x000fe20000100a00 */
[----:B----4-:R-:W-:Y:S01]  /*4dd70*/  HMMA.16816.F32 R4, R4, R8, R20 ;  /* 0x000000080404723c */ /* 0x010fe20000001814 */
[----:B------:R-:W2:Y:S01]  /*4dd80*/  LDL.LU.64 R22, [R1+0x3c78] ;  /* 0x003c780001167983 */ /* 0x000ea20000300a00 */
[----:B------:R-:W2:Y:S11]  /*4dd90*/  LDL.LU.64 R20, [R1+0x3c70] ;  /* 0x003c700001147983 */ /* 0x000eb60000300a00 */
[----:B------:R-:W-:Y:S10]  /*4dda0*/  @!UPT UIADD3 URZ, URZ, URZ, URZ ;  /* 0x0000003f3f3ff290 */ /* 0x000ff4000fffe03f */
[----:B------:R0:W-:Y:S01]  /*4ddb0*/  STL.64 [R1+0xf60], R4 ;  /* 0x000f600401007387 */ /* 0x0001e20000100a00 */
[----:B------:R-:W-:Y:S03]  /*4ddc0*/  STL.64 [R1+0xf68], R6 ;  /* 0x000f680601007387 */ /* 0x000fe60000100a00 */
[----:B0-----:R-:W4:Y:S04]  /*4ddd0*/  LDL R4, [R1+0x70] ;  /* 0x0000700001047983 */ /* 0x001f280000100800 */
[----:B------:R-:W4:Y:S01]  /*4dde0*/  LDL R5, [R1+0x74] ;  /* 0x0000740001057983 */ /* 0x000f220000100800 */
[----:B---3--:R-:W-:Y:S02]  /*4ddf0*/  STL.64 [R1+0x3b78], R10 ;  /* 0x003b780a01007387 */ /* 0x008fe40000100a00 */
[----:B------:R-:W-:Y:S01]  /*4de00*/  STL.64 [R1+0x3b70], R8 ;  /* 0x003b700801007387 */ /* 0x000fe20000100a00 */
        /* <DEDUP_REMOVED lines=33> */
[----:B0-----:R-:W4:Y:S01]  /*4e020*/  LDL.LU.64 R26, [R1+0x3c00] ;  /* 0x003c0000011a7983 */ /* 0x001f220000300a00 */
[----:B------:R-:W4:Y:S02]  /*4e030*/  LDL.LU.64 R24, [R1+0x3bf8] ;  /* 0x003bf80001187983 */ /* 0x000f240000300a00 */
[----:B----4-:R-:W-:Y:S01]  /*4e040*/  HMMA.16816.F32 R4, R20, R4, R24 ;  /* 0x000000041404723c */ /* 0x010fe20000001818 */
[----:B------:R-:W3:Y:S01]  /*4e050*/  LDL.LU.64 R26, [R1+0x3bf0] ;  /* 0x003bf000011a7983 */ /* 0x000ee20000300a00 */
[----:B------:R-:W4:Y:S11]  /*4e060*/  LDL.LU.64 R24, [R1+0x3be8] ;  /* 0x003be80001187983 */ /* 0x000f360000300a00 */
[----:B------:R-:W-:Y:S10]  /*4e070*/  @!UPT UIADD3 URZ, URZ, URZ, URZ ;  /* 0x0000003f3f3ff290 */ /* 0x000ff4000fffe03f */
[----:B------:R-:W-:Y:S01]  /*4e080*/  STL.64 [R1+0xf00], R4 ;  /* 0x000f000401007387 */ /* 0x000fe20000100a00 */
[----:B------:R-:W-:Y:S02]  /*4e090*/  STL.64 [R1+0xf08], R6 ;  /* 0x000f080601007387 */ /* 0x000fe40000100a00 */
[----:B------:R-:W0:Y:S02]  /*4e0a0*/  LDSM.16.MT88.4 R4, [R3+0x8280] ;  /* 0x008280000304783b */ /* 0x000e240000004200 */
[----:B0-----:R-:W-:Y:S02]  /*4e0b0*/  STL [R1+0x3a6c], R6 ;  /* 0x003a6c0601007387 */ /* 0x001fe40000100800 */
[----:B------:R-:W-:Y:S02]  /*4e0c0*/  STL [R1+0x3a68], R7 ;  /* 0x003a680701007387 */ /* 0x000fe40000100800 */
[----:B------:R0:W-:Y:S02]  /*4e0d0*/  STL.64 [R1+0x3b20], R4 ;  /* 0x003b200401007387 */ /* 0x0001e40000100a00 */
[----:B0-----:R-:W2:Y:S01]  /*4e0e0*/  LDL.LU R4, [R1+0xa00] ;  /* 0x000a000001047983 */ /* 0x001ea20000300800 */
[----:B------:R-:W2:Y:S02]  /*4e0f0*/  LDL.LU R5, [R1+0xa04] ;  /* 0x000a040001057983 */ /* 0x000ea40000300800 */
[----:B------:R-:W2:Y:S02]  /*4e100*/  LDL.LU R6, [R1+0xa08] ;  /* 0x000a080001067983 */ /* 0x000ea40000300800 */
[----:B------:R-:W2:Y:S02]  /*4e110*/  LDL.LU R7, [R1+0xa0c] ;  /* 0x000a0c0001077983 */ /* 0x000ea40000300800 */
[----:B------:R-:W-:-:S02]  /*4e120*/  IMAD.MOV.U32 R8, RZ, RZ, R29 ;  /* 0x000000ffff087224 */ /* 0x000fc400078e001d */
[----:B------:R-:W-:Y:S02]  /*4e130*/  IMAD.MOV.U32 R9, RZ, RZ, R28 ;  /* 0x000000ffff097224 */ /* 0x000fe400078e001c */
[----:B---3--:R-:W-:Y:S02]  /*4e140*/  IMAD.MOV.U32 R16, RZ, RZ, R27 ;  /* 0x000000ffff107224 */ /* 0x008fe400078e001b */
[----:B------:R-:W-:-:S03]  /*4e150*/  IMAD.MOV.U32 R17, RZ, RZ, R26 ;  /* 0x000000ffff117224 */ /* 0x000fc600078e001a */
[----:B--2---:R-:W-:Y:S01]  /*4e160*/  HMMA.16816.F32 R4, R20, R8, R4 ;  /* 0x000000081404723c */ /* 0x004fe20000001804 */
[----:B------:R-:W4:Y:S11]  /*4e170*/  LDL.LU R8, [R1+0x9f0] ;  /* 0x0009f00001087983 */ /* 0x000f360000300800 */
[----:B------:R-:W-:Y:S11]  /*4e180*/  @!UPT UIADD3 URZ, URZ, URZ, URZ ;  /* 0x0000003f3f3ff290 */ /* 0x000ff6000fffe03f */
[----:B------:R0:W-:Y:S01]  /*4e190*/  STL.64 [R1+0xef0], R4 ;  /* 0x000ef00401007387 */ /* 0x0001e20000100a00 */
[----:B------:R-:W-:Y:S02]  /*4e1a0*/  STL.64 [R1+0xef8], R6 ;  /* 0x000ef80601007387 */ /* 0x000fe40000100a00 */
[----:B------:R-:W4:Y:S02]  /*4e1b0*/  LDL.LU R9, [R1+0x9f4] ;  /* 0x0009f40001097983 */ /* 0x000f240000300800 */
[----:B------:R-:W4:Y:S01]  /*4e1c0*/  LDL.LU R10, [R1+0x9f8] ;  /* 0x0009f800010a7983 */ /* 0x000f220000300800 */
[----:B------:R-:W4:Y:S01]  /*4e1d0*/  LDL.LU R11, [R1+0x9fc] ;  /* 0x0009fc00010b7983 */ /* 0x000f220000300800 */
[----:B0-----:R-:W-:Y:S02]  /*4e1e0*/  IMAD.MOV.U32 R4, RZ, RZ, R19 ;  /* 0x000000ffff047224 */ /* 0x001fe400078e0013 */
[----:B------:R-:W-:-:S05]  /*4e1f0*/  IMAD.MOV.U32 R5, RZ, RZ, R18 ;  /* 0x000000ffff057224 */ /* 0x000fca00078e0012 */
[----:B------:R-:W-:Y:S01]  /*4e200*/  STL.64 [R1+0x3bc0], R4 ;  /* 0x003bc00401007387 */ /* 0x000fe20000100a00 */
[----:B------:R0:W-:Y:S03]  /*4e210*/  STL.64 [R1+0x3ba8], R16 ;  /* 0x003ba81001007387 */ /* 0x0001e60000100a00 */
        /* <DEDUP_REMOVED lines=24> */
[----:B------:R-:W2:Y:S01]  /*4e3a0*/  LDL.LU R19, [R1+0x9dc] ;  /* 0x0009dc0001137983 */ /* 0x000ea20000300800 */
[----:B------:R-:W3:Y:S11]  /*4e3b0*/  LDL.LU R24, [R1+0x970] ;  /* 0x0009700001187983 */ /* 0x000ef60000300800 */
[----:B------:R-:W-:Y:S01]  /*4e3c0*/  @!UPT UIADD3 URZ, URZ, URZ, URZ ;  /* 0x0000003f3f3ff290 */ /* 0x000fe2000fffe03f */
[----:B------:R-:W-:Y:S02]  /*4e3d0*/  STL.64 [R1+0xee0], R8 ;  /* 0x000ee00801007387 */ /* 0x000fe40000100a00 */
[----:B------:R-:W-:Y:S02]  /*4e3e0*/  STL.64 [R1+0xee8], R10 ;  /* 0x000ee80a01007387 */ /* 0x000fe40000100a00 */
[----:B------:R-:W3:Y:S01]  /*4e3f0*/  LDL.LU R25, [R1+0x974] ;  /* 0x0009740001197983 */ /* 0x000ee20000300800 */
[----:B------:R-:W4:Y:S01]  /*4e400*/  LDL.LU R26, [R1+0x978] ;  /* 0x00097800011a7983 */ /* 0x000f220000300800 */
[----:B------:R-:W4:Y:S01]  /*4e410*/  LDL.LU R27, [R1+0x97c] ;  /* 0x00097c00011b7983 */ /* 0x000f220000300800 */
[----:B------:R-:W-:Y:S02]  /*4e420*/  HMMA.16816.F32 R12, R20, R4, R12 ;  /* 0x00000004140c723c */ /* 0x000fe4000000180c */
[----:B----4-:R-:W-:Y:S01]  /*4e430*/  STL.64 [R1+0x3b88], R26 ;  /* 0x003b881a01007387 */ /* 0x010fe20000100a00 */
[----:B---3--:R0:W-:Y:S03]  /*4e440*/  STL.64 [R1+0x3b80], R24 ;  /* 0x003b801801007387 */ /* 0x0081e60000100a00 */
        /* <DEDUP_REMOVED lines=15> */
[----:B------:R1:W-:Y:S03]  /*4e540*/  STL.64 [R1+0xed8], R14 ;  /* 0x000ed80e01007387 */ /* 0x0003e60000100a00 */
[----:B0-----:R-:W4:Y:S01]  /*4e550*/  LDL.LU.64 R12, [R1+0x3be0] ;  /* 0x003be000010c7983 */ /* 0x001f220000300a00 */
[----:B-1----:R-:W-:-:S02]  /*4e560*/  IMAD.MOV.U32 R15, RZ, RZ, R4 ;  /* 0x000000ffff0f7224 */ /* 0x002fc400078e0004 */
        /* <DEDUP_REMOVED lines=13> */
[----:B------:R0:W-:Y:S01]  /*4e640*/  STL.64 [R1+0xeb0], R4 ;  /* 0x000eb00401007387 */ /* 0x0001e20000100a00 */
[----:B------:R-:W-:Y:S03]  /*4e650*/  STL.64 [R1+0xeb8], R6 ;  /* 0x000eb80601007387 */ /* 0x000fe60000100a00 */
[----:B0-----:R-:W2:Y:S04]  /*4e660*/  LDL.64 R4, [R1+0x80] ;  /* 0x0000800001047983 */ /* 0x001ea80000100a00 */
[----:B--2---:R0:W-:Y:S02]  /*4e670*/  STL.64 [R1+0x3b28], R4 ;  /* 0x003b280401007387 */ /* 0x0041e40000100a00 */
[----:B0-----:R-:W-:-:S02]  /*4e680*/  IMAD.MOV.U32 R4, RZ, RZ, R2 ;  /* 0x000000ffff047224 */ /* 0x001fc400078e0002 */
[----:B------:R-:W-:-:S07]  /*4e690*/  IMAD.MOV.U32 R5, RZ, RZ, R0 ;  /* 0x000000ffff057224 */ /* 0x000fce00078e0000 */
[C---:B------:R-:W-:Y:S01]  /*4e6a0*/  HMMA.16816.F32 R4, R20.reuse, R4, R16 ;  /* 0x000000041404723c */ /* 0x040fe20000001810 */
[----:B------:R-:W3:Y:S11]  /*4e6b0*/  LDL.LU.64 R16, [R1+0x3ba8] ;  /* 0x003ba80001107983 */ /* 0x000ef60000300a00 */
[----:B------:R-:W-:Y:S11]  /*4e6c0*/  @!UPT UIADD3 URZ, URZ, URZ, URZ ;  /* 0x0000003f3f3ff290 */ /* 0x000ff6000fffe03f */
[----:B------:R0:W-:Y:S01]  /*4e6d0*/  STL.64 [R1+0xea0], R4 ;  /* 0x000ea00401007387 */ /* 0x0001e20000100a00 */
[----:B------:R-:W-:Y:S03]  /*4e6e0*/  STL.64 [R1+0xea8], R6 ;  /* 0x000ea80601007387 */ /* 0x000fe60000100a00 */
[----:B0-----:R-:W2:Y:S04]  /*4e6f0*/  LDL.64 R4, [R1+0x90] ;  /* 0x0000900001047983 */ /* 0x001ea80000100a00 */
[----:B--2---:R0:W-:Y:S04]  /*4e700*/  STL.64 [R1+0x3b38], R4 ;  /* 0x003b380401007387 */ /* 0x0041e80000100a00 */
[----:B0-----:R-:W2:Y:S01]  /*4e710*/  LDL.64 R4, [R1+0xa0] ;  /* 0x0000a00001047983 */ /* 0x001ea20000100a00 */
[C---:B---3--:R-:W-:Y:S03]  /*4e720*/  HMMA.16816.F32 R16, R20.reuse, R16, R24 ;  /* 0x000000101410723c */ /* 0x048fe60000001818 */
[----:B--2---:R0:W-:Y:S04]  /*4e730*/  STL.64 [R1+0x3b40], R4 ;  /* 0x003b400401007387 */ /* 0x0041e80000100a00 */
[----:B0-----:R-:W2:Y:S04]  /*4e740*/  LDL.64 R4, [R1+0xb0] ;  /* 0x0000b00001047983 */ /* 0x001ea80000100a00 */
[----:B--2---:R0:W-:Y:S04]  /*4e750*/  STL.64 [R1+0x3b58], R4 ;  /* 0x003b580401007387 */ /* 0x0041e80000100a00 */
[----:B0-----:R-:W2:Y:S01]  /*4e760*/  LDL.64 R4, [R1+0xc0] ;  /* 0x0000c00001047983 */ /* 0x001ea20000100a00 */
[----:B------:R-:W3:Y:S02]  /*4e770*/  LDL.LU.64 R26, [R1+0x3ba0] ;  /* 0x003ba000011a7983 */ /* 0x000ee40000300a00 */
[----:B------:R-:W3:Y:S05]  /*4e780*/  LDL.LU.64 R24, [R1+0x3b98] ;  /* 0x003b980001187983 */ /* 0x000eea0000300a00 */
[----:B------:R0:W-:Y:S01]  /*4e790*/  STL.64 [R1+0xe90], R16 ;  /* 0x000e901001007387 */ /* 0x0001e20000100a00 */
[----:B------:R-:W-:Y:S04]  /*4e7a0*/  STL.64 [R1+0xe98], R18 ;  /* 0x000e981201007387 */ /* 0x000fe80000100a00 */
[----:B0-----:R-:W3:Y:S02]  /*4e7b0*/  LDL.LU.64 R16, [R1+0x3b90] ;  /* 0x003b900001107983 */ /* 0x001ee40000300a00 */
[C---:B---3--:R-:W-:Y:S11]  /*4e7c0*/  HMMA.16816.F32 R24, R20.reuse, R16, R24 ;  /* 0x000000101418723c */ /* 0x048ff60000001818 */
[----:B------:R-:W-:Y:S11]  /*4e7d0*/  @!UPT UIADD3 URZ, URZ, URZ, URZ ;  /* 0x0000003f3f3ff290 */ /* 0x000ff6000fffe03f */
[----:B------:R-:W-:Y:S01]  /*4e7e0*/  @!UPT UIADD3 URZ, URZ, URZ, URZ ;  /* 0x0000003f3f3ff290 */ /* 0x000fe2000fffe03f */
[----:B------:R-:W-:Y:S01]  /*4e7f0*/  STL.64 [R1+0xe80], R24 ;  /* 0x000e801801007387 */ /* 0x000fe20000100a00 */
[----:B------:R0:W-:Y:S03]  /*4e800*/  STL.64 [R1+0xe88], R26 ;  /* 0x000e881a01007387 */ /* 0x0001e60000100a00 */
[----:B0-----:R-:W3:Y:S01]  /*4e810*/  LDL.LU.64 R26, [R1+0x3b88] ;  /* 0x003b8800011a7983 */ /* 0x001ee20000300a00 */
[----:B------:R-:W3:Y:S02]  /*4e820*/  LDL.LU.64 R24, [R1+0x3b80] ;  /* 0x003b800001187983 */ /* 0x000ee40000300a00 */
[----:B------:R0:W-:Y:S02]  /*4e830*/  STL.64 [R1+0x3aa8], R16 ;  /* 0x003aa81001007387 */ /* 0x0001e40000100a00 */
[----:B0-----:R-:W2:Y:S01]  /*4e840*/  LDL.64 R16, [R1+0x70] ;  /* 0x0000700001107983 */ /* 0x001ea20000100a00 */
[C---:B----4-:R-:W-:Y:S03]  /*4e850*/  HMMA.16816.F32 R8, R20.reuse, R12, R8 ;  /* 0x0000000c1408723c */ /* 0x050fe60000001808 */
[----:B--2---:R0:W-:Y:S04]  /*4e860*/  STL.64 [R1+0x3b30], R16 ;  /* 0x003b301001007387 */ /* 0x0041e80000100a00 */
        /* <DEDUP_REMOVED lines=9> */
[----:B------:R-:W2:Y:S01]  /*4e900*/  LDL.LU R19, [R1+0x95c] ;  /* 0x00095c0001137983 */ /* 0x000ea20000300800 */
[----:B------:R-:W-:Y:S01]  /*4e910*/  STL.64 [R1+0xe70], R8 ;  /* 0x000e700801007387 */ /* 0x000fe20000100a00 */
[----:B------:R0:W-:Y:S03]  /*4e920*/  STL.64 [R1+0xe78], R10 ;  /* 0x000e780a01007387 */ /* 0x0001e60000100a00 */
[----:B0-----:R-:W4:Y:S01]  /*4e930*/  LDL.LU.64 R10, [R1+0x3b78] ;  /* 0x003b7800010a7983 */ /* 0x001f220000300a00 */
[----:B------:R-:W3:Y:S02]  /*4e940*/  LDL.LU.64 R8, [R1+0x3b70] ;  /* 0x003b700001087983 */ /* 0x000ee40000300a00 */
[----:B------:R-:W-:Y:S01]  /*4e950*/  STL.64 [R1+0x3a90], R12 ;  /* 0x003a900c01007387 */ /* 0x000fe20000100a00 */
[----:B---3--:R-:W-:Y:S01]  /*4e960*/  HMMA.16816.F32 R20, R20, R8, R24 ;  /* 0x000000081414723c */ /* 0x008fe20000001818 */
[----:B------:R-:W3:Y:S01]  /*4e970*/  LDL.LU.64 R26, [R1+0x3b68] ;  /* 0x003b6800011a7983 */ /* 0x000ee20000300a00 */
[----:B------:R-:W3:Y:S11]  /*4e980*/  LDL.LU.64 R24, [R1+0x3b60] ;  /* 0x003b600001187983 */ /* 0x000ef60000300a00 */
        /* <DEDUP_REMOVED lines=20> */
[----:B------:R-:W2:Y:S02]  /*4ead0*/  LDL.LU.64 R4, [R1+0x3b58] ;  /* 0x003b580001047983 */ /* 0x000ea40000300a00 */
[----:B--2---:R-:W-:Y:S01]  /*4eae0*/  HMMA.16816.F32 R16, R24, R4, R16 ;  /* 0x000000041810723c */ /* 0x004fe20000001810 */
[----:B-1----:R-:W-:-:S02]  /*4eaf0*/  IMAD.MOV.U32 R11, RZ, RZ, R4 ;  /* 0x000000ffff0b7224 */ /* 0x002fc400078e0004 */
[----:B------:R-:W-:Y:S11]  /*4eb00*/  IMAD.MOV.U32 R10, RZ, RZ, R5 ;  /* 0x000000ffff0a7224 */ /* 0x000ff600078e0005 */
[----:B------:R-:W-:Y:S09]  /*4eb10*/  @!UPT UIADD3 URZ, URZ, URZ, URZ ;  /* 0x0000003f3f3ff290 */ /* 0x000ff2000fffe03f */
[----:B------:R-:W-:Y:S01]  /*4eb20*/  STL.64 [R1+0xe40], R16 ;  /* 0x000e401001007387 */ /* 0x000fe20000100a00 */
[----:B------:R0:W-:Y:S03]  /*4eb30*/  STL.64 [R1+0xe48], R18 ;  /* 0x000e481201007387 */ /* 0x0001e60000100a00 */
[----:B0-----:R-:W2:Y:S01]  /*4eb40*/  LDL.LU.64 R18, [R1+0x3b50] ;  /* 0x003b500001127983 */ /* 0x001ea20000300a00 */
[----:B------:R-:W2:Y:S02]  /*4eb50*/  LDL.LU.64 R16, [R1+0x3b48] ;  /* 0x003b480001107983 */ /* 0x000ea40000300a00 */
[----:B------:R-:W3:Y:S02]  /*4eb60*/  LDL.LU.64 R4, [R1+0x3b40] ;  /* 0x003b400001047983 */ /* 0x000ee40000300a00 */
[----:B------:R-:W-:Y:S01]  /*4eb70*/  STL.64 [R1+0x3aa0], R10 ;  /* 0x003aa00a01007387 */ /* 0x000fe20000100a00 */
[----:B------:R0:W-:Y:S04]  /*4eb80*/  STL.64 [R1+0x3a98], R8 ;  /* 0x003a980801007387 */ /* 0x0001e80000100a00 */
[----:B0-----:R-:W3:Y:S01]  /*4eb90*/  LDL.LU R8, [R1+0x940] ;  /* 0x0009400001087983 */ /* 0x001ee20000300800 */
[----:B------:R-:W3:Y:S02]  /*4eba0*/  LDL.LU R9, [R1+0x944] ;  /* 0x0009440001097983 */ /* 0x000ee40000300800 */
[----:B------:R-:W3:Y:S02]  /*4ebb0*/  LDL.LU R10, [R1+0x948] ;  /* 0x00094800010a7983 */ /* 0x000ee40000300800 */
[----:B------:R-:W3:Y:S02]  /*4ebc0*/  LDL.LU R11, [R1+0x94c] ;  /* 0x00094c00010b7983 */ /* 0x000ee40000300800 */
[C---:B---3--:R-:W-:Y:S11]  /*4ebd0*/  HMMA.16816.F32 R8, R24.reuse, R4, R8 ;  /* 0x000000041808723c */ /* 0x048ff60000001808 */
[----:B------:R-:W-:Y:S11]  /*4ebe0*/  @!UPT UIADD3 URZ, URZ, URZ, URZ ;  /* 0x0000003f3f3ff290 */ /* 0x000ff6000fffe03f */
[----:B------:R-:W-:Y:S01]  /*4ebf0*/  @!UPT UIADD3 URZ, URZ, URZ, URZ ;  /* 0x0000003f3f3ff290 */ /* 0x000fe2000fffe03f */
[----:B------:R-:W-:Y:S01]  /*4ec00*/  STL.64 [R1+0xe30], R8 ;  /* 0x000e300801007387 */ /* 0x000fe20000100a00 */
[----:B------:R0:W-:Y:S02]  /*4ec10*/  STL.64 [R1+0xe38], R10 ;  /* 0x000e380a01007387 */ /* 0x0001e40000100a00 */
[----:B0-----:R-:W-:Y:S02]  /*4ec20*/  IMAD.MOV.U32 R11, RZ, RZ, R4 ;  /* 0x000000ffff0b7224 */ /* 0x001fe400078e0004 */
[----:B------:R-:W-:Y:S02]  /*4ec30*/  IMAD.MOV.U32 R10, RZ, RZ, R5 ;  /* 0x000000ffff0a7224 */ /* 0x000fe400078e0005 */
[----:B------:R-:W2:Y:S03]  /*4ec40*/  LDL.LU.64 R4, [R1+0x3b38] ;  /* 0x003b380001047983 */ /* 0x000ea60000300a00 */
[----:B------:R0:W-:Y:S02]  /*4ec50*/  STL [R1+0x3ac4], R10 ;  /* 0x003ac40a01007387 */ /* 0x0001e40000100800 */
[----:B------:R1:W-:Y:S02]  /*4ec60*/  STL [R1+0x3ac0], R11 ;  /* 0x003ac00b01007387 */ /* 0x0003e40000100800 */
[----:B------:R-:W3:Y:S01]  /*4ec70*/  LDL.LU R8, [R1+0x920] ;  /* 0x0009200001087983 */ /* 0x000ee20000300800 */
[----:B------:R-:W3:Y:S04]  /*4ec80*/  LDL.LU R9, [R1+0x924] ;  /* 0x0009240001097983 */ /* 0x000ee80000300800 */
[----:B0-----:R-:W3:Y:S01]  /*4ec90*/  LDL.LU R10, [R1+0x928] ;  /* 0x00092800010a7983 */ /* 0x001ee20000300800 */
[----:B-1----:R-:W3:Y:S01]  /*4eca0*/  LDL.LU R11, [R1+0x92c] ;  /* 0x00092c00010b7983 */ /* 0x002ee20000300800 */
[----:B--2---:R-:W-:Y:S01]  /*4ecb0*/  HMMA.16816.F32 R16, R24, R4, R16 ;  /* 0x000000041810723c */ /* 0x004fe20000001810 */
[----:B------:R-:W-:-:S02]  /*4ecc0*/  IMAD.MOV.U32 R2, RZ, RZ, R4 ;  /* 0x000000ffff027224 */ /* 0x000fc400078e0004 */
[----:B------:R-:W-:Y:S11]  /*4ecd0*/  IMAD.MOV.U32 R0, RZ, RZ, R5 ;  /* 0x000000ffff007224 */ /* 0x000ff600078e0005 */
[----:B------:R-:W-:Y:S09]  /*4ece0*/  @!UPT UIADD3 URZ, URZ, URZ, URZ ;  /* 0x0000003f3f3ff290 */ /* 0x000ff2000fffe03f */
[----:B------:R0:W-:Y:S01]  /*4ecf0*/  STL.64 [R1+0xe20], R16 ;  /* 0x000e201001007387 */ /* 0x0001e20000100a00 */
[----:B------:R-:W-:Y:S03]  /*4ed00*/  STL.64 [R1+0xe28], R18 ;  /* 0x000e281201007387 */ /* 0x000fe60000100a00 */
[----:B0-----:R-:W2:Y:S01]  /*4ed10*/  LDL.LU.64 R16, [R1+0x3b30] ;  /* 0x003b300001107983 */ /* 0x001ea20000300a00 */
[----:B------:R-:W3:Y:S02]  /*4ed20*/  LDL.LU.64 R4, [R1+0x3b28] ;  /* 0x003b280001047983 */ /* 0x000ee40000300a00 */
[C---:B---3--:R-:W-:Y:S11]  /*4ed30*/  HMMA.16816.F32 R8, R24.reuse, R4, R8 ;  /* 0x000000041808723c */ /* 0x048ff60000001808 */
[----:B------:R-:W-:Y:S11]  /*4ed40*/  @!UPT UIADD3 URZ, URZ, URZ, URZ ;  /* 0x0000003f3f3ff290 */ /* 0x000ff6000fffe03f */
[----:B------:R-:W-:Y:S01]  /*4ed50*/  @!UPT UIADD3 URZ, URZ, URZ, URZ ;  /* 0x0000003f3f3ff290 */ /* 0x000fe2000fffe03f */
[----:B------:R-:W-:Y:S01]  /*4ed60*/  STL.64 [R1+0xe10], R8 ;  /* 0x000e100801007387 */ /* 0x000fe20000100a00 */
[----:B------:R0:W-:Y:S02]  /*4ed70*/  STL.64 [R1+0xe18], R10 ;  /* 0x000e180a01007387 */ /* 0x0001e40000100a00 */
[----:B0-----:R-:W-:Y:S02]  /*4ed80*/  IMAD.MOV.U32 R10, RZ, RZ, R4 ;  /* 0x000000ffff0a7224 */ /* 0x001fe400078e0004 */
[----:B------:R-:W-:Y:S02]  /*4ed90*/  IMAD.MOV.U32 R11, RZ, RZ, R5 ;  /* 0x000000ffff0b7224 */ /* 0x000fe400078e0005 */
[----:B------:R-:W3:Y:S01]  /*4eda0*/  LDL.LU.64 R4, [R1+0x3b20] ;  /* 0x003b200001047983 */ /* 0x000ee20000300a00 */
[----:B--2---:R-:W-:Y:S11]  /*4edb0*/  HMMA.16816.F32 R20, R24, R16, R20 ;  /* 0x000000101814723c */ /* 0x004ff60000001814 */
[----:B------:R-:W-:Y:S11]  /*4edc0*/  @!UPT UIADD3 URZ, URZ, URZ, URZ ;  /* 0x0000003f3f3ff290 */ /* 0x000ff6000fffe03f */
[----:B------:R-:W-:Y:S01]  /*4edd0*/  @!UPT UIADD3 URZ, URZ, URZ, URZ ;  /* 0x0000003f3f3ff290 */ /* 0x000fe2000fffe03f */
[----:B------:R-:W-:Y:S01]  /*4ede0*/  STL.64 [R1+0xe00], R20 ;  /* 0x000e001401007387 */ /* 0x000fe20000100a00 */
[----:B------:R-:W-:Y:S02]  /*4edf0*/  STL.64 [R1+0xe08], R22 ;  /* 0x000e081601007387 */ /* 0x000fe40000100a00 */
[----:B------:R-:W0:Y:S04]  /*4ee00*/  LDSM.16.MT88.4 R20, [R3+0x8300] ;  /* 0x008300000314783b */ /* 0x000e280000004200 */
[----:B------:R-:W-:Y:S02]  /*4ee10*/  IMAD.MOV.U32 R6, RZ, RZ, R16 ;  /* 0x000000ffff067224 */ /* 0x000fe400078e0010 */
[----:B------:R-:W-:-:S05]  /*4ee20*/  IMAD.MOV.U32 R7, RZ, RZ, R17 ;  /* 0x000000ffff077224 */ /* 0x000fca00078e0011 */
[----:B------:R-:W-:Y:S04]  /*4ee30*/  STL.64 [R1+0x3a78], R6 ;  /* 0x003a780601007387 */ /* 0x000fe80000100a00 */
[----:B---3--:R-:W-:Y:S01]  /*4ee40*/  STL.64 [R1+0x3a70], R4 ;  /* 0x003a700401007387 */ /* 0x008fe20000100a00 */
[----:B0-----:R-:W-:Y:S02]  /*4ee50*/  STL.64 [R1+0x3930], R22 ;  /* 0x0039301601007387 */ /* 0x001fe40000100a00 */
[----:B------:R0:W-:Y:S02]  /*4ee60*/  STL.64 [R1+0x3928], R20 ;  /* 0x0039281401007387 */ /* 0x0001e40000100a00 */
[----:B0-----:R-:W-:Y:S02]  /*4ee70*/  IMAD.MOV.U32 R20, RZ, RZ, R15 ;  /* 0x000000ffff147224 */ /* 0x001fe400078e000f */
[----:B------:R-:W-:-:S05]  /*4ee80*/  IMAD.MOV.U32 R21, RZ, RZ, R14 ;  /* 0x000000ffff157224 */ /* 0x000fca00078e000e */
[----:B------:R-:W-:Y:S01]  /*4ee90*/  STL.64 [R1+0x3b18], R20 ;  /* 0x003b181401007387 */ /* 0x000fe20000100a00 */
[----:B------:R-:W2:Y:S02]  /*4eea0*/  LDL.LU R12, [R1+0x8a0] ;  /* 0x0008a000010c7983 */ /* 0x000ea40000300800 */
        /* <DEDUP_REMOVED lines=11> */
[----:B------:R-:W4:Y:S02]  /*4ef60*/  LDL.LU R22, [R1+0x908] ;  /* 0x0009080001167983 */ /* 0x000f240000300800 */
[----:B------:R-:W4:Y:S01]  /*4ef70*/  LDL.LU R23, [R1+0x90c] ;  /* 0x00090c0001177983 */ /* 0x000f220000300800 */
[----:B---3--:R-:W-:Y:S01]  /*4ef80*/  STL.64 [R1+0x3ad0], R14 ;  /* 0x003ad00e01007387 */ /* 0x008fe20000100a00 */
[----:B--2---:R0:W-:Y:S03]  /*4ef90*/  STL.64 [R1+0x3ac8], R12 ;  /* 0x003ac80c01007387 */ /* 0x0041e60000100a00 */
[----:B0-----:R-:W2:Y:S04]  /*4efa0*/  LDL.64 R12, [R1+0x30] ;  /* 0x00003000010c7983 */ /* 0x001ea80000100a00 */
[----:B--2---:R0:W-:Y:S04]  /*4efb0*/  STL.64 [R1+0x3ae8], R12 ;  /* 0x003ae80c01007387 */ /* 0x0041e80000100a00 */
[----:B0-----:R-:W2:Y:S01]  /*4efc0*/  LDL.LU R12, [R1+0x8e0] ;  /* 0x0008e000010c7983 */ /* 0x001ea20000300800 */
[----:B------:R-:W2:Y:S02]  /*4efd0*/  LDL.LU R13, [R1+0x8e4] ;  /* 0x0008e400010d7983 */ /* 0x000ea40000300800 */
[----:B------:R-:W3:Y:S02]  /*4efe0*/  LDL.LU R14, [R1+0x8e8] ;  /* 0x0008e800010e7983 */ /* 0x000ee40000300800 */
[----:B------:R-:W3:Y:S02]  /*4eff0*/  LDL.LU R15, [R1+0x8ec] ;  /* 0x0008ec00010f7983 */ /* 0x000ee40000300800 */
[----:B---3--:R-:W-:Y:S01]  /*4f000*/  STL.64 [R1+0x3af8], R14 ;  /* 0x003af80e01007387 */ /* 0x008fe20000100a00 */
[----:B--2---:R0:W-:Y:S03]  /*4f010*/  STL.64 [R1+0x3af0], R12 ;  /* 0x003af00c01007387 */ /* 0x0041e60000100a00 */
[----:B0-----:R-:W2:Y:S04]  /*4f020*/  LDL.64 R12, [R1+0x50] ;  /* 0x00005000010c7983 */ /* 0x001ea80000100a00 */
[----:B--2---:R0:W-:Y:S04]  /*4f030*/  STL.64 [R1+0x3b10], R12 ;  /* 0x003b100c01007387 */ /* 0x0041e80000100a00 */
[----:B0-----:R-:W4:Y:S01]  /*4f040*/  LDL.64 R12, [R1+0x60] ;  /* 0x00006000010c7983 */ /* 0x001f220000100a00 */
        /* <DEDUP_REMOVED lines=15> */
[----:B------:R-:W2:Y:S02]  /*4f140*/  LDL.LU R18, [R1+0x8f8] ;  /* 0x0008f80001127983 */ /* 0x000ea40000300800 */
[----:B------:R-:W2:Y:S01]  /*4f150*/  LDL.LU R19, [R1+0x8fc] ;  /* 0x0008fc0001137983 */ /* 0x000ea20000300800 */
[----:B------:R-:W3:Y:S01]  /*4f160*/  LDL.64 R8, [R1+0x10] ;  /* 0x0000100001087983 */ /* 0x000ee20000100a00 */
[----:B------:R-:W4:Y:S02]  /*4f170*/  LDL.LU R4, [R1+0x890] ;  /* 0x0008900001047983 */ /* 0x000f240000300800 */
[----:B------:R-:W4:Y:S02]  /*4f180*/  LDL.LU R5, [R1+0x894] ;  /* 0x0008940001057983 */ /* 0x000f240000300800 */
[----:B------:R-:W4:Y:S01]  /*4f190*/  LDL.LU R6, [R1+0x898] ;  /* 0x0008980001067983 */ /* 0x000f220000300800 */
[----:B------:R-:W4:Y:S06]  /*4f1a0*/  LDL.LU R7, [R1+0x89c] ;  /* 0x00089c0001077983 */ /* 0x000f2c0000300800 */
[----:B------:R0:W-:Y:S02]  /*4f1b0*/  STL.64 [R1+0xdf0], R20 ;  /* 0x000df01401007387 */ /* 0x0001e40000100a00 */
[----:B------:R1:W-:Y:S01]  /*4f1c0*/  STL.64 [R1+0xdf8], R22 ;  /* 0x000df81601007387 */ /* 0x0003e20000100a00 */
[----:B0-----:R-:W2:Y:S01]  /*4f1d0*/  LDL.LU.64 R20, [R1+0x3b18] ;  /* 0x003b180001147983 */ /* 0x001ea20000300a00 */
[----:B-1----:R-:W-:-:S02]  /*4f1e0*/  IMAD.MOV.U32 R23, RZ, RZ, R12 ;  /* 0x000000ffff177224 */ /* 0x002fc400078e000c */
[----:B------:R-:W-:Y:S02]  /*4f1f0*/  IMAD.MOV.U32 R22, RZ, RZ, R13 ;  /* 0x000000ffff167224 */ /* 0x000fe400078e000d */
        /* <DEDUP_REMOVED lines=17> */
[----:B------:R0:W-:Y:S01]  /*4f310*/  STL.64 [R1+0x39b8], R20 ;  /* 0x0039b81401007387 */ /* 0x0001e20000100a00 */
[----:B--2---:R-:W-:Y:S01]  /*4f320*/  HMMA.16816.F32 R16, R24, R12, R16 ;  /* 0x0000000c1810723c */ /* 0x004fe20000001810 */
[----:B0-----:R-:W-:Y:S02]  /*4f330*/  IMAD.MOV.U32 R21, RZ, RZ, R12 ;  /* 0x000000ffff157224 */ /* 0x001fe400078e000c */
[----:B------:R-:W-:Y:S11]  /*4f340*/  IMAD.MOV.U32 R20, RZ, RZ, R13 ;  /* 0x000000ffff147224 */ /* 0x000ff600078e000d */
[----:B------:R-:W-:Y:S09]  /*4f350*/  @!UPT UIADD3 URZ, URZ, URZ, URZ ;  /* 0x0000003f3f3ff290 */ /* 0x000ff2000fffe03f */
[----:B------:R-:W-:Y:S01]  /*4f360*/  STL.64 [R1+0xdc0], R16 ;  /* 0x000dc01001007387 */ /* 0x000fe20000100a00 */
[----:B------:R0:W-:Y:S03]  /*4f370*/  STL.64 [R1+0xdc8], R18 ;  /* 0x000dc81201007387 */ /* 0x0001e60000100a00 */
[----:B0-----:R-:W3:Y:S01]  /*4f380*/  LDL.LU.64 R18, [R1+0x3ae0] ;  /* 0x003ae00001127983 */ /* 0x001ee20000300a00 */
[----:B------:R-:W3:Y:S02]  /*4f390*/  LDL.LU.64 R16, [R1+0x3ad8] ;  /* 0x003ad80001107983 */ /* 0x000ee40000300a00 */
[----:B------:R-:W2:Y:S02]  /*4f3a0*/  LDL.LU.64 R14, [R1+0x3ad0] ;  /* 0x003ad000010e7983 */ /* 0x000ea40000300a00 */
[----:B------:R-:W2:Y:S01]  /*4f3b0*/  LDL.LU.64 R12, [R1+0x3ac8] ;  /* 0x003ac800010c7983 */ /* 0x000ea20000300a00 */
[----:B------:R-:W-:Y:S01]  /*4f3c0*/  STL.64 [R1+0x39f8], R22 ;  /* 0x0039f81601007387 */ /* 0x000fe20000100a00 */
[----:B------:R0:W-:Y:S02]  /*4f3d0*/  STL.64 [R1+0x39f0], R20 ;  /* 0x0039f01401007387 */ /* 0x0001e40000100a00 */
[----:B0-----:R-:W-:-:S02]  /*4f3e0*/  IMAD.MOV.U32 R20, RZ, RZ, R10 ;  /* 0x000000ffff147224 */ /* 0x001fc400078e000a */
[----:B------:R-:W-:Y:S01]  /*4f3f0*/  IMAD.MOV.U32 R21, RZ, RZ, R11 ;  /* 0x000000ffff157224 */ /* 0x000fe200078e000b */
[----:B------:R-:W2:Y:S01]  /*4f400*/  LDL.LU R10, [R1+0x3ac4] ;  /* 0x003ac400010a7983 */ /* 0x000ea20000300800 */
[----:B------:R-:W2:Y:S03]  /*4f410*/  LDL.LU R11, [R1+0x3ac0] ;  /* 0x003ac000010b7983 */ /* 0x000ea60000300800 */
[----:B------:R0:W-:Y:S02]  /*4f420*/  STL.64 [R1+0x3a08], R20 ;  /* 0x003a081401007387 */ /* 0x0001e40000100a00 */
[----:B0-----:R-:W-:Y:S02]  /*4f430*/  IMAD.MOV.U32 R20, RZ, RZ, R2 ;  /* 0x000000ffff147224 */ /* 0x001fe400078e0002 */
[----:B------:R-:W-:-:S05]  /*4f440*/  IMAD.MOV.U32 R21, RZ, RZ, R0 ;  /* 0x000000ffff157224 */ /* 0x000fca00078e0000 */
[----:B------:R0:W-:Y:S04]  /*4f450*/  STL.64 [R1+0x3a20], R20 ;  /* 0x003a201401007387 */ /* 0x0001e80000100a00 */
[----:B0-----:R-:W2:Y:S01]  /*4f460*/  LDL.64 R20, [R1+0x20] ;  /* 0x0000200001147983 */ /* 0x001ea20000100a00 */
[C---:B---3--:R-:W-:Y:S08]  /*4f470*/  HMMA.16816.F32 R16, R24.reuse, R8, R16 ;  /* 0x000000081810723c */ /* 0x048ff00000001810 */
[----:B--2---:R-:W-:Y:S01]  /*4f480*/  HMMA.16816.F32 R12, R24, R20, R12 ;  /* 0x00000014180c723c */ /* 0x004fe2000000180c */
[----:B------:R-:W-:-:S02]  /*4f490*/  IMAD.MOV.U32 R2, RZ, RZ, R20 ;  /* 0x000000ffff027224 */ /* 0x000fc400078e0014 */
[----:B------:R-:W-:-:S04]  /*4f4a0*/  IMAD.MOV.U32 R0, RZ, RZ, R21 ;  /* 0x000000ffff007224 */ /* 0x000fc800078e0015 */
[----:B------:R-:W-:Y:S02]  /*4f4b0*/  IMAD.MOV.U32 R20, RZ, RZ, R11 ;  /* 0x000000ffff147224 */ /* 0x000fe400078e000b */
[----:B------:R-:W-:Y:S11]  /*4f4c0*/  IMAD.MOV.U32 R21, RZ, RZ, R10 ;  /* 0x000000ffff157224 */ /* 0x000ff600078e000a */
[----:B------:R-:W-:Y:S03]  /*4f4d0*/  @!UPT UIADD3 URZ, URZ, URZ, URZ ;  /* 0x0000003f3f3ff290 */ /* 0x000fe6000fffe03f */
[----:B------:R-:W-:Y:S01]  /*4f4e0*/  STL.64 [R1+0xdb0], R12 ;  /* 0x000db00c01007387 */ /* 0x000fe20000100a00 */
[----:B------:R0:W-:Y:S03]  /*4f4f0*/  STL.64 [R1+0xdb8], R14 ;  /* 0x000db80e01007387 */ /* 0x0001e60000100a00 */
[----:B0-----:R-:W2:Y:S01]  /*4f500*/  LDL.LU.64 R14, [R1+0x3ab8] ;  /* 0x003ab800010e7983 */ /* 0x001ea20000300a00 */
[----:B------:R-:W2:Y:S02]  /*4f510*/  LDL.LU.64 R12, [R1+0x3ab0] ;  /* 0x003ab000010c7983 */ /* 0x000ea40000300a00 */
[----:B------:R0:W-:Y:S02]  /*4f520*/  STL.64 [R1+0x3a38], R20 ;  /* 0x003a381401007387 */ /* 0x0001e40000100a00 */
[----:B0-----:R-:W2:Y:S01]  /*4f530*/  LDL.64 R20, [R1] ;  /* 0x0000000001147983 */ /* 0x001ea20000100a00 */
[----:B------:R0:W-:Y:S02]  /*4f540*/  STL.64 [R1+0xda0], R16 ;  /* 0x000da01001007387 */ /* 0x0001e40000100a00 */
[----:B------:R1:W-:Y:S01]  /*4f550*/  STL.64 [R1+0xda8], R18 ;  /* 0x000da81201007387 */ /* 0x0003e20000100a00 */
[----:B0-----:R-:W4:Y:S01]  /*4f560*/  LDL.LU.64 R16, [R1+0x3aa8] ;  /* 0x003aa80001107983 */ /* 0x001f220000300a00 */
[----:B------:R-:W3:Y:S02]  /*4f570*/  LDL.LU.64 R10, [R1+0x3aa0] ;  /* 0x003aa000010a7983 */ /* 0x000ee40000300a00 */
[----:B-1----:R-:W-:-:S02]  /*4f580*/  IMAD.MOV.U32 R19, RZ, RZ, R8 ;  /* 0x000000ffff137224 */ /* 0x002fc400078e0008 */
[----:B------:R-:W-:Y:S02]  /*4f590*/  IMAD.MOV.U32 R18, RZ, RZ, R9 ;  /* 0x000000ffff127224 */ /* 0x000fe400078e0009 */
[----:B------:R-:W3:Y:S01]  /*4f5a0*/  LDL.LU.64 R8, [R1+0x3a98] ;  /* 0x003a980001087983 */ /* 0x000ee20000300a00 */
[C---:B--2---:R-:W-:Y:S08]  /*4f5b0*/  HMMA.16816.F32 R12, R24.reuse, R20, R12 ;  /* 0x00000014180c723c */ /* 0x044ff0000000180c */
[----:B----4-:R-:W-:Y:S11]  /*4f5c0*/  HMMA.16816.F32 R4, R24, R16, R4 ;  /* 0x000000101804723c */ /* 0x010ff60000001804 */
[----:B------:R-:W-:Y:S04]  /*4f5d0*/  @!UPT UIADD3 URZ, URZ, URZ, URZ ;  /* 0x0000003f3f3ff290 */ /* 0x000fe8000fffe03f */
[----:B------:R0:W-:Y:S01]  /*4f5e0*/  STL.64 [R1+0xd90], R12 ;  /* 0x000d900c01007387 */ /* 0x0001e20000100a00 */
[----:B------:R1:W-:Y:S03]  /*4f5f0*/  STL.64 [R1+0xd98], R14 ;  /* 0x000d980e01007387 */ /* 0x0003e60000100a00 */
[----:B0-----:R-:W2:Y:S01]  /*4f600*/  LDL.LU.64 R12, [R1+0x3a90] ;  /* 0x003a9000010c7983 */ /* 0x001ea20000300a00 */
[----:B-1----:R-:W-:Y:S02]  /*4f610*/  IMAD.MOV.U32 R15, RZ, RZ, R20 ;  /* 0x000000ffff0f7224 */ /* 0x002fe400078e0014 */
[----:B------:R-:W-:Y:S02]  /*4f620*/  IMAD.MOV.U32 R14, RZ, RZ, R21 ;  /* 0x000000ffff0e7224 */ /* 0x000fe400078e0015 */
[----:B---3--:R-:W-:Y:S02]  /*4f630*/  IMAD.MOV.U32 R20, RZ, RZ, R11 ;  /* 0x000000ffff147224 */ /* 0x008fe400078e000b */
[----:B------:R-:W-:Y:S01]  /*4f640*/  IMAD.MOV.U32 R21, RZ, RZ, R10 ;  /* 0x000000ffff157224 */ /* 0x000fe200078e000a */
[----:B------:R0:W-:Y:S01]  /*4f650*/  STL.64 [R1+0xd80], R4 ;  /* 0x000d800401007387 */ /* 0x0001e20000100a00 */
[----:B------:R1:W-:Y:S03]  /*4f660*/  STL.64 [R1+0xd88], R6 ;  /* 0x000d880601007387 */ /* 0x0003e60000100a00 */
[----:B------:R3:W-:Y:S04]  /*4f670*/  STL.64 [R1+0x3a50], R20 ;  /* 0x003a501401007387 */ /* 0x0007e80000100a00 */
[----:B0-----:R-:W4:Y:S01]  /*4f680*/  LDL.LU R4, [R1+0x870] ;  /* 0x0008700001047983 */ /* 0x001f220000300800 */
[----:B------:R-:W4:Y:S02]  /*4f690*/  LDL.LU R5, [R1+0x874] ;  /* 0x0008740001057983 */ /* 0x000f240000300800 */
[----:B-1----:R-:W4:Y:S02]  /*4f6a0*/  LDL.LU R6, [R1+0x878] ;  /* 0x0008780001067983 */ /* 0x002f240000300800 */
[----:B------:R-:W4:Y:S02]  /*4f6b0*/  LDL.LU R7, [R1+0x87c] ;  /* 0x00087c0001077983 */ /* 0x000f240000300800 */
[----:B---3--:R-:W-:-:S02]  /*4f6c0*/  IMAD.MOV.U32 R21, RZ, RZ, R8 ;  /* 0x000000ffff157224 */ /* 0x008fc400078e0008 */
[----:B------:R-:W-:Y:S01]  /*4f6d0*/  IMAD.MOV.U32 R20, RZ, RZ, R9 ;  /* 0x000000ffff147224 */ /* 0x000fe200078e0009 */
[----:B------:R-:W2:Y:S01]  /*4f6e0*/  LDL.LU R8, [R1+0x880] ;  /* 0x0008800001087983 */ /* 0x000ea20000300800 */
[----:B------:R-:W2:Y:S02]  /*4f6f0*/  LDL.LU R9, [R1+0x884] ;  /* 0x0008840001097983 */ /* 0x000ea40000300800 */
[----:B------:R-:W2:Y:S02]  /*4f700*/  LDL.LU R10, [R1+0x888] ;  /* 0x00088800010a7983 */ /* 0x000ea40000300800 */
[----:B------:R-:W2:Y:S01]  /*4f710*/  LDL.LU R11, [R1+0x88c] ;  /* 0x00088c00010b7983 */ /* 0x000ea20000300800 */
[----:B------:R0:W-:Y:S01]  /*4f720*/  STL.64 [R1+0x3950], R16 ;  /* 0x0039501001007387 */ /* 0x0001e20000100a00 */
[----:B------:R1:W-:Y:S03]  /*4f730*/  STL.64 [R1+0x3a00], R18 ;  /* 0x003a001201007387 */ /* 0x0003e60000100a00 */
[----:B0-----:R-:W3:Y:S01]  /*4f740*/  LDL.LU R16, [R1+0x820] ;  /* 0x0008200001107983 */ /* 0x001ee20000300800 */
[----:B------:R-:W3:Y:S02]  /*4f750*/  LDL.LU R17, [R1+0x824] ;  /* 0x0008240001117983 */ /* 0x000ee40000300800 */
[----:B-1----:R-:W2:Y:S02]  /*4f760*/  LDL.LU R18, [R1+0x828] ;  /* 0x0008280001127983 */ /* 0x002ea40000300800 */
[----:B------:R-:W2:Y:S02]  /*4f770*/  LDL.LU R19, [R1+0x82c] ;  /* 0x00082c0001137983 */ /* 0x000ea40000300800 */
[----:B--2---:R-:W-:Y:S01]  /*4f780*/  STL.64 [R1+0x3a18], R18 ;  /* 0x003a181201007387 */ /* 0x004fe20000100a00 */
[----:B---3--:R0:W-:Y:S03]  /*4f790*/  STL.64 [R1+0x3a10], R16 ;  /* 0x003a101001007387 */ /* 0x0081e60000100a00 */
        /* <DEDUP_REMOVED lines=10> */
[C---:B------:R-:W-:Y:S01]  /*4f840*/  HMMA.16816.F32 R8, R24.reuse, R12, R8 ;  /* 0x0000000c1808723c */ /* 0x040fe20000001808 */
        /* <DEDUP_REMOVED lines=18> */
[----:B------:R-:W4:Y:S01]  /*4f970*/  LDL.LU.64 R6, [R1+0x3a78] ;  /* 0x003a780001067983 */ /* 0x000f220000300a00 */
[----:B------:R-:W2:Y:S11]  /*4f980*/  LDL.LU.64 R4, [R1+0x3a70] ;  /* 0x003a700001047983 */ /* 0x000eb60000300a00 */
[----:B------:R-:W-:Y:S10]  /*4f990*/  @!UPT UIADD3 URZ, URZ, URZ, URZ ;  /* 0x0000003f3f3ff290 */ /* 0x000ff4000fffe03f */
[----:B------:R4:W-:Y:S01]  /*4f9a0*/  STL.64 [R1+0xd60], R24 ;  /* 0x000d601801007387 */ /* 0x0009e20000100a00 */
[----:B------:R-:W-:Y:S02]  /*4f9b0*/  STL.64 [R1+0xd68], R26 ;  /* 0x000d681a01007387 */ /* 0x000fe40000100a00 */
[----:B----4-:R-:W-:Y:S02]  /*4f9c0*/  IMAD.MOV.U32 R24, RZ, RZ, R6 ;  /* 0x000000ffff187224 */ /* 0x010fe400078e0006 */
[----:B------:R-:W-:Y:S01]  /*4f9d0*/  IMAD.MOV.U32 R25, RZ, RZ, R7 ;  /* 0x000000ffff197224 */ /* 0x000fe200078e0007 */
[----:B------:R-:W2:Y:S01]  /*4f9e0*/  LDL.LU R6, [R1+0x3a6c] ;  /* 0x003a6c0001067983 */ /* 0x000ea20000300800 */
[----:B------:R-:W2:Y:S02]  /*4f9f0*/  LDL.LU R7, [R1+0x3a68] ;  /* 0x003a680001077983 */ /* 0x000ea40000300800 */
        /* <DEDUP_REMOVED lines=34> */
[C---:B---3--:R-:W-:Y:S01]  /*4fc20*/  HMMA.16816.F32 R8, R4.reuse, R24, R8 ;  /* 0x000000180408723c */ /* 0x048fe20000001808 */
[----:B------:R-:W0:Y:S07]  /*4fc30*/  LDSM.16.MT88.4 R24, [R3+0x8380] ;  /* 0x008380000318783b */ /* 0x000e2e0000004200 */
[----:B--2---:R-:W-:Y:S01]  /*4fc40*/  HMMA.16816.F32 R20, R4, R20, R16 ;  /* 0x000000140414723c */ /* 0x004fe20000001810 */
[----:B------:R-:W2:Y:S06]  /*4fc50*/  LDL.LU.64 R18, [R1+0x3a00] ;  /* 0x003a000001127983 */ /* 0x000eac0000300a00 */
[----:B------:R-:W-:-:S02]  /*4fc60*/  IMAD.MOV.U32 R16, RZ, RZ, R15 ;  /* 0x000000ffff107224 */ /* 0x000fc400078e000f */
[----:B------:R-:W-:Y:S11]  /*4fc70*/  IMAD.MOV.U32 R17, RZ, RZ, R14 ;  /* 0x000000ffff117224 */ /* 0x000ff600078e000e */
[----:B------:R-:W-:Y:S03]  /*4fc80*/  @!UPT UIADD3 URZ, URZ, URZ, URZ ;  /* 0x0000003f3f3ff290 */ /* 0x000fe6000fffe03f */
[----:B------:R-:W-:Y:S01]  /*4fc90*/  STL.64 [R1+0xd10], R20 ;  /* 0x000d101401007387 */ /* 0x000fe20000100a00 */
[----:B------:R1:W-:Y:S03]  /*4fca0*/  STL.64 [R1+0xd18], R22 ;  /* 0x000d181601007387 */ /* 0x0003e60000100a00 */
[----:B-1----:R-:W3:Y:S01]  /*4fcb0*/  LDL.LU.64 R22, [R1+0x39f8] ;  /* 0x0039f80001167983 */ /* 0x002ee20000300a00 */
[----:B------:R-:W4:Y:S02]  /*4fcc0*/  LDL.LU.64 R20, [R1+0x39f0] ;  /* 0x0039f00001147983 */ /* 0x000f240000300a00 */
[----:B------:R-:W-:Y:S02]  /*4fcd0*/  STL.64 [R1+0xd00], R8 ;  /* 0x000d000801007387 */ /* 0x000fe40000100a00 */
[----:B------:R-:W-:Y:S01]  /*4fce0*/  STL.64 [R1+0xd08], R10 ;  /* 0x000d080a01007387 */ /* 0x000fe20000100a00 */
[----:B------:R2:W-:Y:S01]  /*4fcf0*/  STL.64 [R1+0x3968], R16 ;  /* 0x0039681001007387 */ /* 0x0005e20000100a00 */
[----:B------:R-:W3:Y:S02]  /*4fd00*/  LDL.LU R12, [R1+0x790] ;  /* 0x00079000010c7983 */ /* 0x000ee40000300800 */
[----:B------:R-:W3:Y:S02]  /*4fd10*/  LDL.LU R13, [R1+0x794] ;  /* 0x00079400010d7983 */ /* 0x000ee40000300800 */
[----:B------:R-:W3:Y:S01]  /*4fd20*/  LDL.LU R14, [R1+0x798] ;  /* 0x00079800010e7983 */ /* 0x000ee20000300800 */
[----:B------:R-:W3:Y:S01]  /*4fd30*/  LDL.LU R15, [R1+0x79c] ;  /* 0x00079c00010f7983 */ /* 0x000ee20000300800 */
[----:B--2---:R-:W-:-:S02]  /*4fd40*/  IMAD.MOV.U32 R16, RZ, RZ, R19 ;  /* 0x000000ffff107224 */ /* 0x004fc400078e0013 */
[----:B------:R-:W-:-:S05]  /*4fd50*/  IMAD.MOV.U32 R17, RZ, RZ, R18 ;  /* 0x000000ffff117224 */ /* 0x000fca00078e0012 */
[----:B------:R1:W-:Y:S04]  /*4fd60*/  STL.64 [R1+0x3988], R16 ;  /* 0x0039881001007387 */ /* 0x0003e80000100a00 */
[----:B-1----:R-:W2:Y:S01]  /*4fd70*/  LDL.LU R16, [R1+0x7c0] ;  /* 0x0007c00001107983 */ /* 0x002ea20000300800 */
[----:B------:R-:W2:Y:S02]  /*4fd80*/  LDL.LU R17, [R1+0x7c4] ;  /* 0x0007c40001117983 */ /* 0x000ea40000300800 */
[----:B------:R-:W2:Y:S02]  /*4fd90*/  LDL.LU R18, [R1+0x7c8] ;  /* 0x0007c80001127983 */ /* 0x000ea40000300800 */
[----:B------:R-:W2:Y:S02]  /*4fda0*/  LDL.LU R19, [R1+0x7cc] ;  /* 0x0007cc0001137983 */ /* 0x000ea40000300800 */
[----:B--2---:R-:W-:Y:S01]  /*4fdb0*/  STL.64 [R1+0x3998], R18 ;  /* 0x0039981201007387 */ /* 0x004fe20000100a00 */
[----:B------:R4:W-:Y:S02]  /*4fdc0*/  STL.64 [R1+0x3990], R16 ;  /* 0x0039901001007387 */ /* 0x0009e40000100a00 */
[----:B----4-:R-:W-:-:S02]  /*4fdd0*/  IMAD.MOV.U32 R16, RZ, RZ, R21 ;  /* 0x000000ffff107224 */ /* 0x010fc400078e0015 */
[----:B------:R-:W-:Y:S02]  /*4fde0*/  IMAD.MOV.U32 R17, RZ, RZ, R20 ;  /* 0x000000ffff117224 */ /* 0x000fe400078e0014 */
[----:B------:R-:W-:Y:S02]  /*4fdf0*/  IMAD.MOV.U32 R20, RZ, RZ, R29 ;  /* 0x000000ffff147224 */ /* 0x000fe400078e001d */
[----:B------:R-:W-:Y:S01]  /*4fe00*/  IMAD.MOV.U32 R21, RZ, RZ, R28 ;  /* 0x000000ffff157224 */ /* 0x000fe200078e001c */
[----:B------:R-:W2:Y:S01]  /*4fe10*/  LDL.LU R29, [R1+0x39ec] ;  /* 0x0039ec00011d7983 */ /* 0x000ea20000300800 */
[----:B------:R-:W4:Y:S03]  /*4fe20*/  LDL.LU R28, [R1+0x39e8] ;  /* 0x0039e800011c7983 */ /* 0x000f260000300800 */
[----:B------:R-:W-:Y:S01]  /*4fe30*/  STL.64 [R1+0x39d0], R20 ;  /* 0x0039d01401007387 */ /* 0x000fe20000100a00 */
[----:B------:R1:W-:Y:S03]  /*4fe40*/  STL.64 [R1+0x39b0], R16 ;  /* 0x0039b01001007387 */ /* 0x0003e60000100a00 */
[----:B-1----:R-:W2:Y:S01]  /*4fe50*/  LDL.LU R16, [R1+0x7e0] ;  /* 0x0007e00001107983 */ /* 0x002ea20000300800 */
[----:B------:R-:W2:Y:S02]  /*4fe60*/  LDL.LU R17, [R1+0x7e4] ;  /* 0x0007e40001117983 */ /* 0x000ea40000300800 */
[----:B------:R-:W2:Y:S02]  /*4fe70*/  LDL.LU R18, [R1+0x7e8] ;  /* 0x0007e80001127983 */ /* 0x000ea40000300800 */
[----:B------:R-:W2:Y:S02]  /*4fe80*/  LDL.LU R19, [R1+0x7ec] ;  /* 0x0007ec0001137983 */ /* 0x000ea40000300800 */
[----:B--2---:R-:W-:Y:S01]  /*4fe90*/  STL.64 [R1+0x39c8], R18 ;  /* 0x0039c81201007387 */ /* 0x004fe20000100a00 */
        /* <DEDUP_REMOVED lines=15> */
[----:B------:R-:W2:Y:S02]  /*4ff90*/  LDL.LU R14, [R1+0x7a8] ;  /* 0x0007a800010e7983 */ /* 0x000ea40000300800 */
[----:B------:R-:W2:Y:S02]  /*4ffa0*/  LDL.LU R15, [R1+0x7ac] ;  /* 0x0007ac00010f7983 */ /* 0x000ea40000300800 */
[----:B------:R-:W-:-:S02]  /*4ffb0*/  IMAD.MOV.U32 R20, RZ, RZ, R23 ;  /* 0x000000ffff147224 */ /* 0x000fc400078e0017 */
[----:B------:R-:W-:Y:S01]  /*4ffc0*/  IMAD.MOV.U32 R21, RZ, RZ, R22 ;  /* 0x000000ffff157224 */ /* 0x000fe200078e0016 */
[----:B--2---:R-:W-:Y:S01]  /*4ffd0*/  STL.64 [R1+0x3978], R14 ;  /* 0x0039780e01007387 */ /* 0x004fe20000100a00 */
[----:B---3--:R1:W-:Y:S03]  /*4ffe0*/  STL.64 [R1+0x3970], R12 ;  /* 0x0039700c01007387 */ /* 0x0083e60000100a00 */
[----:B-1----:R-:W2:Y:S01]  /*4fff0*/  LDL.LU R12, [R1+0x7b0] ;  /* 0x0007b000010c7983 */ /* 0x002ea20000300800 */
[----:B------:R-:W2:Y:S02]  /*50000*/  LDL.LU R13, [R1+0x7b4] ;  /* 0x0007b400010d7983 */ /* 0x000ea40000300800 */
[----:B------:R-:W3:Y:S02]  /*50010*/  LDL.LU R14, [R1+0x7b8] ;  /* 0x0007b800010e7983 */ /* 0x000ee40000300800 */
[----:B------:R-:W3:Y:S01]  /*50020*/  LDL.LU R15, [R1+0x7bc] ;  /* 0x0007bc00010f7983 */ /* 0x000ee20000300800 */
[C---:B------:R-:W-:Y:S01]  /*50030*/  HMMA.16816.F32 R20, R4.reuse, R20, R16 ;  /* 0x000000140414723c */ /* 0x040fe20000001810 */
        /* <DEDUP_REMOVED lines=11> */
[----:B------:R-:W-:Y:S02]  /*500f0*/  STL.64 [R1+0x3808], R24 ;  /* 0x0038081801007387 */ /* 0x000fe40000100a00 */
        /* <DEDUP_REMOVED lines=17> */
[----:B0-----:R-:W3:Y:S01]  /*50210*/  LDL.LU R20, [R1+0x770] ;  /* 0x0007700001147983 */ /* 0x001ee20000300800 */
[----:B------:R-:W3:Y:S02]  /*50220*/  LDL.LU R21, [R1+0x774] ;  /* 0x0007740001157983 */ /* 0x000ee40000300800 */
[----:B-1----:R-:W3:Y:S02]  /*50230*/  LDL.LU R22, [R1+0x778] ;  /* 0x0007780001167983 */ /* 0x002ee40000300800 */
[----:B------:R-:W3:Y:S01]  /*50240*/  LDL.LU R23, [R1+0x77c] ;  /* 0x00077c0001177983 */ /* 0x000ee20000300800 */
[----:B--2---:R-:W-:Y:S01]  /*50250*/  HMMA.16816.F32 R16, R4, R16, R12 ;  /* 0x000000100410723c */ /* 0x004fe2000000180c */
[----:B------:R-:W2:Y:S01]  /*50260*/  LDL.LU.64 R14, [R1+0x39a8] ;  /* 0x0039a800010e7983 */ /* 0x000ea20000300a00 */
[----:B------:R-:W2:Y:S11]  /*50270*/  LDL.LU.64 R12, [R1+0x39a0] ;  /* 0x0039a000010c7983 */ /* 0x000eb60000300a00 */
[----:B------:R-:W-:Y:S10]  /*50280*/  @!UPT UIADD3 URZ, URZ, URZ, URZ ;  /* 0x0000003f3f3ff290 */ /* 0x000ff4000fffe03f */
[----:B------:R-:W-:Y:S01]  /*50290*/  STL.64 [R1+0xcc0], R16 ;  /* 0x000cc01001007387 */ /* 0x000fe20000100a00 */
[----:B------:R0:W-:Y:S03]  /*502a0*/  STL.64 [R1+0xcc8], R18 ;  /* 0x000cc81201007387 */ /* 0x0001e60000100a00 */
[----:B0-----:R-:W2:Y:S01]  /*502b0*/  LDL.LU.64 R18, [R1+0x3998] ;  /* 0x0039980001127983 */ /* 0x001ea20000300a00 */
[----:B------:R-:W2:Y:S02]  /*502c0*/  LDL.LU.64 R16, [R1+0x3990] ;  /* 0x0039900001107983 */ /* 0x000ea40000300a00 */
[----:B------:R-:W-:Y:S02]  /*502d0*/  IMAD.MOV.U32 R24, RZ, RZ, R2 ;  /* 0x000000ffff187224 */ /* 0x000fe400078e0002 */
[----:B------:R-:W-:-:S07]  /*502e0*/  IMAD.MOV.U32 R25, RZ, RZ, R0 ;  /* 0x000000ffff197224 */ /* 0x000fce00078e0000 */
[C---:B--2---:R-:W-:Y:S01]  /*502f0*/  HMMA.16816.F32 R24, R4.reuse, R24, R16 ;  /* 0x000000180418723c */ /* 0x044fe20000001810 */
[----:B------:R-:W2:Y:S11]  /*50300*/  LDL.LU.64 R16, [R1+0x3988] ;  /* 0x0039880001107983 */ /* 0x000eb60000300a00 */
[----:B------:R-:W-:Y:S11]  /*50310*/  @!UPT UIADD3 URZ, URZ, URZ, URZ ;  /* 0x0000003f3f3ff290 */ /* 0x000ff6000fffe03f */
[----:B------:R0:W-:Y:S01]  /*50320*/  STL.64 [R1+0xcb0], R24 ;  /* 0x000cb01801007387 */ /* 0x0001e20000100a00 */
[----:B------:R1:W-:Y:S03]  /*50330*/  STL.64 [R1+0xcb8], R26 ;  /* 0x000cb81a01007387 */ /* 0x0003e60000100a00 */
[----:B0-----:R-:W2:Y:S01]  /*50340*/  LDL.LU R24, [R1+0x740] ;  /* 0x0007400001187983 */ /* 0x001ea20000300800 */
[----:B------:R-:W2:Y:S02]  /*50350*/  LDL.LU R25, [R1+0x744] ;  /* 0x0007440001197983 */ /* 0x000ea40000300800 */
[----:B-1----:R-:W2:Y:S02]  /*50360*/  LDL.LU R26, [R1+0x748] ;  /* 0x00074800011a7983 */ /* 0x002ea40000300800 */
[----:B----4-:R-:W-:Y:S02]  /*50370*/  IMAD.MOV.U32 R27, RZ, RZ, R28 ;  /* 0x000000ffff1b7224 */ /* 0x010fe400078e001c */
[----:B------:R-:W4:Y:S04]  /*50380*/  LDL.LU R28, [R1+0x3980] ;  /* 0x00398000011c7983 */ /* 0x000f280000300800 */
[----:B--2---:R-:W-:Y:S01]  /*50390*/  STL.64 [R1+0x3910], R26 ;  /* 0x0039101a01007387 */ /* 0x004fe20000100a00 */
[----:B------:R0:W-:Y:S03]  /*503a0*/  STL.64 [R1+0x3908], R24 ;  /* 0x0039081801007387 */ /* 0x0001e60000100a00 */
[----:B0-----:R-:W2:Y:S01]  /*503b0*/  LDL.LU.64 R24, [R1+0xb0] ;  /* 0x0000b00001187983 */ /* 0x001ea20000300a00 */
[C---:B------:R-:W-:Y:S03]  /*503c0*/  HMMA.16816.F32 R16, R4.reuse, R16, R12 ;  /* 0x000000100410723c */ /* 0x040fe6000000180c */
[----:B--2---:R0:W-:Y:S04]  /*503d0*/  STL.64 [R1+0x3918], R24 ;  /* 0x0039181801007387 */ /* 0x0041e80000100a00 */
[----:B0-----:R-:W2:Y:S01]  /*503e0*/  LDL.LU R24, [R1+0x760] ;  /* 0x0007600001187983 */ /* 0x001ea20000300800 */
[----:B------:R-:W2:Y:S02]  /*503f0*/  LDL.LU R25, [R1+0x764] ;  /* 0x0007640001197983 */ /* 0x000ea40000300800 */
[----:B------:R-:W2:Y:S02]  /*50400*/  LDL.LU R26, [R1+0x768] ;  /* 0x00076800011a7983 */ /* 0x000ea40000300800 */
[----:B------:R-:W2:Y:S01]  /*50410*/  LDL.LU.64 R14, [R1+0x3978] ;  /* 0x00397800010e7983 */ /* 0x000ea20000300a00 */
[----:B------:R-:W2:Y:S10]  /*50420*/  LDL.LU.64 R12, [R1+0x3970] ;  /* 0x00397000010c7983 */ /* 0x000eb40000300a00 */
[----:B------:R0:W-:Y:S02]  /*50430*/  STL.64 [R1+0xca0], R16 ;  /* 0x000ca01001007387 */ /* 0x0001e40000100a00 */
[----:B------:R2:W-:Y:S01]  /*50440*/  STL.64 [R1+0xca8], R18 ;  /* 0x000ca81201007387 */ /* 0x0005e20000100a00 */
        /* <DEDUP_REMOVED lines=13> */
[----:B0-----:R-:W3:Y:S01]  /*50520*/  LDL.LU.64 R12, [R1+0x3948] ;  /* 0x00394800010c7983 */ /* 0x001ee20000300a00 */
[----:B------:R0:W-:Y:S03]  /*50530*/  STL.64 [R1+0x3898], R16 ;  /* 0x0038981001007387 */ /* 0x0001e60000100a00 */
[----:B0-----:R-:W2:Y:S01]  /*50540*/  LDL.LU.64 R16, [R1+0x90] ;  /* 0x0000900001107983 */ /* 0x001ea20000300a00 */
[----:B----4-:R-:W-:Y:S01]  /*50550*/  IMAD.MOV.U32 R27, RZ, RZ, R28 ;  /* 0x000000ffff1b7224 */ /* 0x010fe200078e001c */
[C---:B---3--:R-:W-:Y:S02]  /*50560*/  HMMA.16816.F32 R8, R4.reuse, R12, R8 ;  /* 0x0000000c0408723c */ /* 0x048fe40000001808 */
[----:B--2---:R0:W-:Y:S04]  /*50570*/  STL.64 [R1+0x3920], R16 ;  /* 0x0039201001007387 */ /* 0x0041e80000100a00 */
[----:B0-----:R-:W2:Y:S11]  /*50580*/  LDL.LU.64 R16, [R1+0xc0] ;  /* 0x0000c00001107983 */ /* 0x001eb60000300a00 */
[----:B------:R-:W-:Y:S06]  /*50590*/  @!UPT UIADD3 URZ, URZ, URZ, URZ ;  /* 0x0000003f3f3ff290 */ /* 0x000fec000fffe03f */
[----:B------:R-:W-:Y:S02]  /*505a0*/  STL.64 [R1+0xc70], R8 ;  /* 0x000c700801007387 */ /* 0x000fe40000100a00 */
[----:B------:R0:W-:Y:S02]  /*505b0*/  STL [R1+0xc78], R10 ;  /* 0x000c780a01007387 */ /* 0x0001e40000100800 */
[----:B------:R-:W-:Y:S02]  /*505c0*/  IMAD.MOV.U32 R28, RZ, RZ, R11 ;  /* 0x000000ffff1c7224 */ /* 0x000fe400078e000b */
        /* <DEDUP_REMOVED lines=8> */
[----:B------:R-:W-:Y:S01]  /*50650*/  STL [R1+0x2728], R28 ;  /* 0x0027281c01007387 */ /* 0x000fe20000100800 */
[----:B----4-:R-:W-:Y:S03]  /*50660*/  HMMA.16816.F32 R4, R4, R8, R20 ;  /* 0x000000080404723c */ /* 0x010fe60000001814 */
[----:B------:R-:W4:Y:S01]  /*50670*/  LDL.LU.64 R22, [R1+0x3930] ;  /* 0x0039300001167983 */ /* 0x000f220000300a00 */
[----:B------:R-:W4:Y:S11]  /*50680*/  LDL.LU.64 R20, [R1+0x3928] ;  /* 0x0039280001147983 */ /* 0x000f360000300a00 */
[----:B------:R-:W-:Y:S08]  /*50690*/  @!UPT UIADD3 URZ, URZ, URZ, URZ ;  /* 0x0000003f3f3ff290 */ /* 0x000ff0000fffe03f */
[----:B------:R0:W-:Y:S01]  /*506a0*/  STL.64 [R1+0xc60], R4 ;  /* 0x000c600401007387 */ /* 0x0001e20000100a00 */
[----:B------:R-:W-:Y:S03]  /*506b0*/  STL.64 [R1+0xc68], R6 ;  /* 0x000c680601007387 */ /* 0x000fe60000100a00 */
[----:B0-----:R-:W4:Y:S01]  /*506c0*/  LDL.LU.64 R4, [R1+0xa0] ;  /* 0x0000a00001047983 */ /* 0x001f220000300a00 */
[----:B---3--:R-:W-:Y:S02]  /*506d0*/  STL.64 [R1+0x3820], R10 ;  /* 0x0038200a01007387 */ /* 0x008fe40000100a00 */
[----:B------:R2:W-:Y:S02]  /*506e0*/  STL.64 [R1+0x3818], R8 ;  /* 0x0038180801007387 */ /* 0x0005e40000100a00 */
[----:B--2---:R-:W-:Y:S02]  /*506f0*/  IMAD.MOV.U32 R9, RZ, RZ, R16 ;  /* 0x000000ffff097224 */ /* 0x004fe400078e0010 */
[----:B------:R-:W-:Y:S01]  /*50700*/  IMAD.MOV.U32 R8, RZ, RZ, R17 ;  /* 0x000000ffff087224 */ /* 0x000fe200078e0011 */
[----:B----4-:R-:W-:Y:S01]  /*50710*/  HMMA.16816.F32 R24, R20, R16, R24 ;  /* 0x000000101418723c */ /* 0x010fe20000001818 */
[----:B------:R-:W2:Y:S11]  /*50720*/  LDL.LU.64 R16, [R1+0x3920] ;  /* 0x0039200001107983 */ /* 0x000eb60000300a00 */
[----:B------:R-:W-:Y:S11]  /*50730*/  @!UPT UIADD3 URZ, URZ, URZ, URZ ;  /* 0x0000003f3f3ff290 */ /* 0x000ff6000fffe03f */
[----:B------:R0:W-:Y:S01]  /*50740*/  STL.64 [R1+0xc50], R24 ;  /* 0x000c501801007387 */ /* 0x0001e20000100a00 */
[----:B------:R-:W-:Y:S03]  /*50750*/  STL [R1+0xc58], R26 ;  /* 0x000c581a01007387 */ /* 0x000fe60000100800 */
[----:B0-----:R-:W3:Y:S01]  /*50760*/  LDL.LU.64 R24, [R1+0x3918] ;  /* 0x0039180001187983 */ /* 0x001ee20000300a00 */
[----:B------:R0:W-:Y:S02]  /*50770*/  STL [R1+0x3844], R8 ;  /* 0x0038440801007387 */ /* 0x0001e40000100800 */
[----:B------:R1:W-:Y:S01]  /*50780*/  STL [R1+0x3840], R9 ;  /* 0x0038400901007387 */ /* 0x0003e20000100800 */
[----:B0-----:R-:W3:Y:S01]  /*50790*/  LDL.LU R8, [R1+0x750] ;  /* 0x0007500001087983 */ /* 0x001ee20000300800 */
[----:B-1----:R-:W3:Y:S02]  /*507a0*/  LDL.LU R9, [R1+0x754] ;  /* 0x0007540001097983 */ /* 0x002ee40000300800 */
[----:B------:R-:W3:Y:S02]  /*507b0*/  LDL.LU R10, [R1+0x758] ;  /* 0x00075800010a7983 */ /* 0x000ee40000300800 */
[----:B------:R-:W3:Y:S02]  /*507c0*/  LDL.LU R11, [R1+0x75c] ;  /* 0x00075c00010b7983 */ /* 0x000ee40000300800 */
[----:B------:R-:W-:-:S05]  /*507d0*/  IMAD.MOV.U32 R28, RZ, RZ, R27 ;  /* 0x000000ffff1c7224 */ /* 0x000fca00078e001b */
[----:B------:R-:W-:Y:S01]  /*507e0*/  STL [R1+0x2868], R28 ;  /* 0x0028681c01007387 */ /* 0x000fe20000100800 */
[C---:B---3--:R-:W-:Y:S11]  /*507f0*/  HMMA.16816.F32 R8, R20.reuse, R24, R8 ;  /* 0x000000181408723c */ /* 0x048ff60000001808 */
[----:B------:R-:W-:Y:S11]  /*50800*/  @!UPT UIADD3 URZ, URZ, URZ, URZ ;  /* 0x0000003f3f3ff290 */ /* 0x000ff6000fffe03f */
[----:B------:R-:W-:Y:S01]  /*50810*/  @!UPT UIADD3 URZ, URZ, URZ, URZ ;  /* 0x0000003f3f3ff290 */ /* 0x000fe2000fffe03f */
[----:B------:R-:W-:Y:S01]  /*50820*/  STL.64 [R1+0xc40], R8 ;  /* 0x000c400801007387 */ /* 0x000fe20000100a00 */
[----:B------:R0:W-:Y:S02]  /*50830*/  STL.64 [R1+0xc48], R10 ;  /* 0x000c480a01007387 */ /* 0x0001e40000100a00 */
[----:B------:R-:W3:Y:S02]  /*50840*/  LDL.LU.64 R26, [R1+0x3910] ;  /* 0x00391000011a7983 */ /* 0x000ee40000300a00 */
[----:B0-----:R-:W-:Y:S02]  /*50850*/  IMAD.MOV.U32 R11, RZ, RZ, R24 ;  /* 0x000000ffff0b7224 */ /* 0x001fe400078e0018 */
[----:B------:R-:W-:Y:S02]  /*50860*/  IMAD.MOV.U32 R10, RZ, RZ, R25 ;  /* 0x000000ffff0a7224 */ /* 0x000fe400078e0019 */
[----:B------:R-:W3:Y:S03]  /*50870*/  LDL.LU.64 R24, [R1+0x3908] ;  /* 0x0039080001187983 */ /* 0x000ee60000300a00 */
[----:B------:R-:W-:Y:S02]  /*50880*/  STL [R1+0x385c], R10 ;  /* 0x00385c0a01007387 */ /* 0x000fe40000100800 */
[----:B------:R3:W-:Y:S02]  /*50890*/  STL [R1+0x3858], R11 ;  /* 0x0038580b01007387 */ /* 0x0007e40000100800 */
[----:B---3--:R-:W-:Y:S07]  /*508a0*/  HMMA.16816.F32 R8, R20, R4, R24 ;  /* 0x000000041408723c */ /* 0x008fee0000001818 */
[----:B------:R-:W-:-:S02]  /*508b0*/  IMAD.MOV.U32 R25, RZ, RZ, R4 ;  /* 0x000000ffff197224 */ /* 0x000fc400078e0004 */
[----:B------:R-:W-:Y:S02]  /*508c0*/  IMAD.MOV.U32 R24, RZ, RZ, R5 ;  /* 0x000000ffff187224 */ /* 0x000fe400078e0005 */
[----:B--2---:R-:W-:Y:S01]  /*508d0*/  HMMA.16816.F32 R4, R20, R16, R12 ;  /* 0x000000101404723c */ /* 0x004fe2000000180c */
[----:B------:R-:W-:Y:S02]  /*508e0*/  IMAD.MOV.U32 R27, RZ, RZ, R16 ;  /* 0x000000ffff1b7224 */ /* 0x000fe400078e0010 */
[----:B------:R-:W-:-:S09]  /*508f0*/  IMAD.MOV.U32 R26, RZ, RZ, R17 ;  /* 0x000000ffff1a7224 */ /* 0x000fd200078e0011 */
[----:B------:R-:W-:Y:S01]  /*50900*/  STL.64 [R1+0xc30], R8 ;  /* 0x000c300801007387 */ /* 0x000fe20000100a00 */
[----:B------:R-:W-:Y:S10]  /*50910*/  STL.64 [R1+0xc38], R10 ;  /* 0x000c380a01007387 */ /* 0x000ff40000100a00 */
[----:B------:R-:W-:Y:S01]  /*50920*/  STL.64 [R1+0xc20], R4 ;  /* 0x000c200401007387 */ /* 0x000fe20000100a00 */
[----:B------:R-:W-:Y:S02]  /*50930*/  STL.64 [R1+0xc28], R6 ;  /* 0x000c280601007387 */ /* 0x000fe40000100a00 */
[----:B------:R-:W-:Y:S02]  /*50940*/  STL.64 [R1+0x3850], R26 ;  /* 0x0038501a01007387 */ /* 0x000fe40000100a00 */
[----:B------:R0:W-:Y:S02]  /*50950*/  STL.64 [R1+0x3848], R24 ;  /* 0x0038481801007387 */ /* 0x0001e40000100a00 */
        /* <DEDUP_REMOVED lines=21> */
[----:B------:R-:W2:Y:S02]  /*50ab0*/  LDL.LU R15, [R1+0x71c] ;  /* 0x00071c00010f7983 */ /* 0x000ea40000300800 */
[----:B--2---:R-:W-:Y:S01]  /*50ac0*/  STL.64 [R1+0x38f8], R14 ;  /* 0x0038f80e01007387 */ /* 0x004fe20000100a00 */
[----:B------:R0:W-:Y:S03]  /*50ad0*/  STL.64 [R1+0x38f0], R12 ;  /* 0x0038f00c01007387 */ /* 0x0001e60000100a00 */
[----:B0-----:R-:W2:Y:S01]  /*50ae0*/  LDL.LU.64 R12, [R1+0x80] ;  /* 0x00008000010c7983 */ /* 0x001ea20000300a00 */
[----:B------:R-:W2:Y:S03]  /*50af0*/  LDL.LU.64 R4, [R1+0x60] ;  /* 0x0000600001047983 */ /* 0x000ea60000300a00 */
[----:B--2---:R0:W-:Y:S04]  /*50b00*/  STL.64 [R1+0x38e8], R4 ;  /* 0x0038e80401007387 */ /* 0x0041e80000100a00 */
[----:B0-----:R-:W2:Y:S04]  /*50b10*/  LDL.LU.64 R4, [R1+0x70] ;  /* 0x0000700001047983 */ /* 0x001ea80000300a00 */
[----:B--2---:R0:W-:Y:S04]  /*50b20*/  STL.64 [R1+0x3900], R4 ;  /* 0x0039000401007387 */ /* 0x0041e80000100a00 */
[----:B0-----:R-:W2:Y:S01]  /*50b30*/  LDL.LU R4, [R1+0x720] ;  /* 0x0007200001047983 */ /* 0x001ea20000300800 */
[----:B------:R-:W2:Y:S02]  /*50b40*/  LDL.LU R5, [R1+0x724] ;  /* 0x0007240001057983 */ /* 0x000ea40000300800 */
[----:B------:R-:W2:Y:S02]  /*50b50*/  LDL.LU R6, [R1+0x728] ;  /* 0x0007280001067983 */ /* 0x000ea40000300800 */
[----:B------:R-:W2:Y:S01]  /*50b60*/  LDL.LU R7, [R1+0x72c] ;  /* 0x00072c0001077983 */ /* 0x000ea20000300800 */
[----:B------:R-:W-:Y:S01]  /*50b70*/  STL.64 [R1+0x38b8], R10 ;  /* 0x0038b80a01007387 */ /* 0x000fe20000100a00 */
[----:B------:R0:W-:Y:S03]  /*50b80*/  STL.64 [R1+0x38b0], R8 ;  /* 0x0038b00801007387 */ /* 0x0001e60000100a00 */
[----:B0-----:R-:W2:Y:S04]  /*50b90*/  LDL.LU.64 R8, [R1+0x40] ;  /* 0x0000400001087983 */ /* 0x001ea80000300a00 */
        /* <DEDUP_REMOVED lines=8> */
[----:B----4-:R0:W-:Y:S03]  /*50c20*/  STL.64 [R1+0x38a0], R16 ;  /* 0x0038a01001007387 */ /* 0x0101e60000100a00 */
[----:B0-----:R-:W4:Y:S04]  /*50c30*/  LDL.LU.64 R16, [R1+0x30] ;  /* 0x0000300001107983 */ /* 0x001f280000300a00 */
[----:B----4-:R0:W-:Y:S04]  /*50c40*/  STL.64 [R1+0x38c0], R16 ;  /* 0x0038c01001007387 */ /* 0x0101e80000100a00 */
[----:B0-----:R-:W4:Y:S01]  /*50c50*/  LDL.LU R16, [R1+0x6e0] ;  /* 0x0006e00001107983 */ /* 0x001f220000300800 */
[----:B------:R-:W4:Y:S02]  /*50c60*/  LDL.LU R17, [R1+0x6e4] ;  /* 0x0006e40001117983 */ /* 0x000f240000300800 */
[----:B------:R-:W2:Y:S02]  /*50c70*/  LDL.LU R18, [R1+0x6e8] ;  /* 0x0006e80001127983 */ /* 0x000ea40000300800 */
[----:B------:R-:W2:Y:S01]  /*50c80*/  LDL.LU R19, [R1+0x6ec] ;  /* 0x0006ec0001137983 */ /* 0x000ea20000300800 */
[----:B------:R-:W-:Y:S01]  /*50c90*/  HMMA.16816.F32 R4, R20, R12, R4 ;  /* 0x0000000c1404723c */ /* 0x000fe20000001804 */
[----:B--2---:R-:W-:Y:S01]  /*50ca0*/  STL.64 [R1+0x38d8], R18 ;  /* 0x0038d81201007387 */ /* 0x004fe20000100a00 */
[----:B----4-:R0:W-:Y:S03]  /*50cb0*/  STL.64 [R1+0x38d0], R16 ;  /* 0x0038d01001007387 */ /* 0x0101e60000100a00 */
[----:B0-----:R-:W2:Y:S01]  /*50cc0*/  LDL.LU R16, [R1+0x6f0] ;  /* 0x0006f00001107983 */ /* 0x001ea20000300800 */
[----:B------:R-:W2:Y:S02]  /*50cd0*/  LDL.LU R17, [R1+0x6f4] ;  /* 0x0006f40001117983 */ /* 0x000ea40000300800 */
[----:B------:R-:W2:Y:S02]  /*50ce0*/  LDL.LU R18, [R1+0x6f8] ;  /* 0x0006f80001127983 */ /* 0x000ea40000300800 */
[----:B------:R-:W2:Y:S01]  /*50cf0*/  LDL.LU R19, [R1+0x6fc] ;  /* 0x0006fc0001137983 */ /* 0x000ea20000300800 */
[----:B---3--:R-:W-:Y:S01]  /*50d00*/  STL.64 [R1+0x3878], R26 ;  /* 0x0038781a01007387 */ /* 0x008fe20000100a00 */
[----:B------:R0:W-:Y:S03]  /*50d10*/  STL.64 [R1+0x3870], R24 ;  /* 0x0038701801007387 */ /* 0x0001e60000100a00 */
[----:B0-----:R-:W3:Y:S01]  /*50d20*/  LDL.LU.64 R24, [R1+0x10] ;  /* 0x0000100001187983 */ /* 0x001ee20000300a00 */
[----:B------:R-:W-:-:S02]  /*50d30*/  IMAD.MOV.U32 R3, RZ, RZ, R12 ;  /* 0x000000ffff037224 */ /* 0x000fc400078e000c */
[----:B------:R-:W-:Y:S01]  /*50d40*/  IMAD.MOV.U32 R2, RZ, RZ, R13 ;  /* 0x000000ffff027224 */ /* 0x000fe200078e000d */
[----:B---3--:R0:W-:Y:S04]  /*50d50*/  STL.64 [R1+0x3890], R24 ;  /* 0x0038901801007387 */ /* 0x0081e80000100a00 */
[----:B0-----:R-:W3:Y:S01]  /*50d60*/  LDL.LU.64 R24, [R1+0x20] ;  /* 0x0000200001187983 */ /* 0x001ee20000300a00 */
[----:B------:R0:W-:Y:S02]  /*50d70*/  STL.64 [R1+0xc10], R4 ;  /* 0x000c100401007387 */ /* 0x0001e40000100a00 */
[----:B------:R-:W-:Y:S01]  /*50d80*/  STL.64 [R1+0xc18], R6 ;  /* 0x000c180601007387 */ /* 0x000fe20000100a00 */
[----:B0-----:R-:W4:Y:S01]  /*50d90*/  LDL.LU.64 R4, [R1+0x3900] ;  /* 0x0039000001047983 */ /* 0x001f220000300a00 */
[----:B------:R-:W4:Y:S02]  /*50da0*/  LDL.LU.64 R14, [R1+0x38f8] ;  /* 0x0038f800010e7983 */ /* 0x000f240000300a00 */
[----:B------:R-:W4:Y:S02]  /*50db0*/  LDL.LU.64 R12, [R1+0x38f0] ;  /* 0x0038f000010c7983 */ /* 0x000f240000300a00 */
[C---:B----4-:R-:W-:Y:S11]  /*50dc0*/  HMMA.16816.F32 R12, R20.reuse, R4, R12 ;  /* 0x00000004140c723c */ /* 0x050ff6000000180c */
        /* <DEDUP_REMOVED lines=18> */
[----:B0-----:R-:W4:Y:S01]  /*50ef0*/  LDL.LU R4, [R1] ;  /* 0x0000000001047983 */ /* 0x001f220000300800 */
[----:B------:R-:W4:Y:S01]  /*50f00*/  LDL.LU R5, [R1+0x4] ;  /* 0x0000040001057983 */ /* 0x000f220000300800 */
        /* <DEDUP_REMOVED lines=10> */
[----:B----4-:R0:W-:Y:S04]  /*50fb0*/  STL.64 [R1+0x3880], R4 ;  /* 0x0038800401007387 */ /* 0x0101e80000100a00 */
[----:B0-----:R-:W4:Y:S01]  /*50fc0*/  LDL.LU R4, [R1+0x6b0] ;  /* 0x0006b00001047983 */ /* 0x001f220000300800 */
[----:B------:R-:W4:Y:S02]  /*50fd0*/  LDL.LU R5, [R1+0x6b4] ;  /* 0x0006b40001057983 */ /* 0x000f240000300800 */
[----:B------:R-:W4:Y:S02]  /*50fe0*/  LDL.LU R6, [R1+0x6b8] ;  /* 0x0006b80001067983 */ /* 0x000f240000300800 */
[----:B------:R-:W4:Y:S01]  /*50ff0*/  LDL.LU R7, [R1+0x6bc] ;  /* 0x0006bc0001077983 */ /* 0x000f220000300800 */
[----:B--2---:R-:W-:Y:S01]  /*51000*/  HMMA.16816.F32 R16, R20, R8, R16 ;  /* 0x000000081410723c */ /* 0x004fe20000001810 */
[----:B------:R-:W-:-:S02]  /*51010*/  IMAD.MOV.U32 R12, RZ, RZ, R8 ;  /* 0x000000ffff0c7224 */ /* 0x000fc400078e0008 */
[----:B------:R-:W-:Y:S11]  /*51020*/  IMAD.MOV.U32 R13, RZ, RZ, R9 ;  /* 0x000000ffff0d7224 */ /* 0x000ff600078e0009 */
[----:B------:R-:W-:Y:S09]  /*51030*/  @!UPT UIADD3 URZ, URZ, URZ, URZ ;  /* 0x0000003f3f3ff290 */ /* 0x000ff2000fffe03f */
[----:B------:R0:W-:Y:S01]  /*51040*/  STL.64 [R1+0xbd0], R16 ;  /* 0x000bd01001007387 */ /* 0x0001e20000100a00 */
        /* <DEDUP_REMOVED lines=8> */
[----:B------:R-:W-:Y:S02]  /*510d0*/  STL.64 [R1+0xbc8], R10 ;  /* 0x000bc80a01007387 */ /* 0x000fe40000100a00 */
[----:B-1----:R-:W3:Y:S02]  /*510e0*/  LDL.LU.64 R18, [R1+0x38a8] ;  /* 0x0038a80001127983 */ /* 0x002ee40000300a00 */
[----:B0-----:R-:W-:Y:S02]  /*510f0*/  IMAD.MOV.U32 R8, RZ, RZ, R16 ;  /* 0x000000ffff087224 */ /* 0x001fe400078e0010 */
[----:B------:R-:W-:Y:S02]  /*51100*/  IMAD.MOV.U32 R9, RZ, RZ, R17 ;  /* 0x000000ffff097224 */ /* 0x000fe400078e0011 */
        /* <DEDUP_REMOVED lines=16> */
[----:B0-----:R-:W3:Y:S01]  /*51210*/  LDL.LU.64 R6, [R1+0x3888] ;  /* 0x0038880001067983 */ /* 0x001ee20000300a00 */
[----:B------:R-:W4:Y:S02]  /*51220*/  LDL.LU.64 R4, [R1+0x3880] ;  /* 0x0038800001047983 */ /* 0x000f240000300a00 */
[----:B------:R-:W4:Y:S02]  /*51230*/  LDL.LU.64 R26, [R1+0x3878] ;  /* 0x00387800011a7983 */ /* 0x000f240000300a00 */
[----:B------:R-:W4:Y:S02]  /*51240*/  LDL.LU.64 R24, [R1+0x3870] ;  /* 0x0038700001187983 */ /* 0x000f240000300a00 */
[----:B----4-:R-:W-:Y:S11]  /*51250*/  HMMA.16816.F32 R24, R20, R4, R24 ;  /* 0x000000041418723c */ /* 0x010ff60000001818 */
[----:B------:R-:W-:Y:S11]  /*51260*/  @!UPT UIADD3 URZ, URZ, URZ, URZ ;  /* 0x0000003f3f3ff290 */ /* 0x000ff6000fffe03f */
[----:B------:R-:W-:Y:S01]  /*51270*/  @!UPT UIADD3 URZ, URZ, URZ, URZ ;  /* 0x0000003f3f3ff290 */ /* 0x000fe2000fffe03f */
[----:B------:R-:W-:Y:S01]  /*51280*/  STL.64 [R1+0xb90], R24 ;  /* 0x000b901801007387 */ /* 0x000fe20000100a00 */
[----:B------:R0:W-:Y:S03]  /*51290*/  STL.64 [R1+0xb98], R26 ;  /* 0x000b981a01007387 */ /* 0x0001e60000100a00 */
[----:B0-----:R-:W2:Y:S01]  /*512a0*/  LDL.LU.64 R26, [R1+0x3868] ;  /* 0x00386800011a7983 */ /* 0x001ea20000300a00 */
[----:B------:R-:W2:Y:S02]  /*512b0*/  LDL.LU.64 R24, [R1+0x3860] ;  /* 0x0038600001187983 */ /* 0x000ea40000300a00 */
[----:B------:R0:W-:Y:S02]  /*512c0*/  STL.64 [R1+0x36e8], R4 ;  /* 0x0036e80401007387 */ /* 0x0001e40000100a00 */
[----:B0-----:R-:W-:Y:S02]  /*512d0*/  IMAD.MOV.U32 R4, RZ, RZ, R10 ;  /* 0x000000ffff047224 */ /* 0x001fe400078e000a */
[----:B------:R-:W-:Y:S01]  /*512e0*/  IMAD.MOV.U32 R5, RZ, RZ, R11 ;  /* 0x000000ffff057224 */ /* 0x000fe200078e000b */
[----:B------:R-:W4:Y:S01]  /*512f0*/  LDL.LU R10, [R1+0x385c] ;  /* 0x00385c00010a7983 */ /* 0x000f220000300800 */
[----:B------:R-:W3:Y:S03]  /*51300*/  LDL.LU R11, [R1+0x3858] ;  /* 0x00385800010b7983 */ /* 0x000ee60000300800 */
[----:B------:R0:W-:Y:S02]  /*51310*/  STL.64 [R1+0x3700], R4 ;  /* 0x0037000401007387 */ /* 0x0001e40000100a00 */
[----:B0-----:R-:W-:-:S02]  /*51320*/  IMAD.MOV.U32 R4, RZ, RZ, R19 ;  /* 0x000000ffff047224 */ /* 0x001fc400078e0013 */
[----:B------:R-:W-:Y:S01]  /*51330*/  IMAD.MOV.U32 R5, RZ, RZ, R18 ;  /* 0x000000ffff057224 */ /* 0x000fe200078e0012 */
[----:B--2---:R-:W-:Y:S11]  /*51340*/  HMMA.16816.F32 R24, R20, R16, R24 ;  /* 0x000000101418723c */ /* 0x004ff60000001818 */
        /* <DEDUP_REMOVED lines=8> */
[----:B0-----:R-:W2:Y:S01]  /*513d0*/  LDL.LU R16, [R1+0x5a0] ;  /* 0x0005a00001107983 */ /* 0x001ea20000300800 */
[----:B------:R-:W2:Y:S02]  /*513e0*/  LDL.LU R17, [R1+0x5a4] ;  /* 0x0005a40001117983 */ /* 0x000ea40000300800 */
[----:B------:R-:W2:Y:S02]  /*513f0*/  LDL.LU R18, [R1+0x5a8] ;  /* 0x0005a80001127983 */ /* 0x000ea40000300800 */
[----:B------:R-:W2:Y:S02]  /*51400*/  LDL.LU R19, [R1+0x5ac] ;  /* 0x0005ac0001137983 */ /* 0x000ea40000300800 */
[----:B------:R-:W-:-:S02]  /*51410*/  IMAD.MOV.U32 R4, RZ, RZ, R8 ;  /* 0x000000ffff047224 */ /* 0x000fc400078e0008 */
[----:B------:R-:W-:Y:S01]  /*51420*/  IMAD.MOV.U32 R5, RZ, RZ, R9 ;  /* 0x000000ffff057224 */ /* 0x000fe200078e0009 */
[----:B------:R-:W4:Y:S01]  /*51430*/  LDL.LU R8, [R1+0x3844] ;  /* 0x0038440001087983 */ /* 0x000f220000300800 */
[----:B------:R-:W4:Y:S03]  /*51440*/  LDL.LU R9, [R1+0x3840] ;  /* 0x0038400001097983 */ /* 0x000f260000300800 */
[----:B------:R0:W-:Y:S02]  /*51450*/  STL.64 [R1+0x3730], R4 ;  /* 0x0037300401007387 */ /* 0x0001e40000100a00 */
[----:B0-----:R-:W-:Y:S02]  /*51460*/  IMAD.MOV.U32 R4, RZ, RZ, R12 ;  /* 0x000000ffff047224 */ /* 0x001fe400078e000c */
[----:B------:R-:W-:Y:S01]  /*51470*/  IMAD.MOV.U32 R5, RZ, RZ, R13 ;  /* 0x000000ffff057224 */ /* 0x000fe200078e000d */
[----:B------:R-:W4:Y:S01]  /*51480*/  LDL.LU R12, [R1+0x383c] ;  /* 0x00383c00010c7983 */ /* 0x000f220000300800 */
[----:B------:R-:W4:Y:S03]  /*51490*/  LDL.LU R13, [R1+0x3838] ;  /* 0x00383800010d7983 */ /* 0x000f260000300800 */
[----:B------:R3:W-:Y:S02]  /*514a0*/  STL.64 [R1+0x3748], R4 ;  /* 0x0037480401007387 */ /* 0x0007e40000100a00 */
[----:B---3--:R-:W-:-:S02]  /*514b0*/  IMAD.MOV.U32 R4, RZ, RZ, R7 ;  /* 0x000000ffff047224 */ /* 0x008fc400078e0007 */
[----:B------:R-:W-:Y:S01]  /*514c0*/  IMAD.MOV.U32 R5, RZ, RZ, R6 ;  /* 0x000000ffff057224 */ /* 0x000fe200078e0006 */
[----:B--2---:R-:W-:Y:S01]  /*514d0*/  STL.64 [R1+0x36f8], R18 ;  /* 0x0036f81201007387 */ /* 0x004fe20000100a00 */
[----:B------:R0:W-:Y:S03]  /*514e0*/  STL.64 [R1+0x36f0], R16 ;  /* 0x0036f01001007387 */ /* 0x0001e60000100a00 */
[----:B0-----:R-:W2:Y:S01]  /*514f0*/  LDL.LU R16, [R1+0x5b0] ;  /* 0x0005b00001107983 */ /* 0x001ea20000300800 */
[----:B------:R-:W2:Y:S02]  /*51500*/  LDL.LU R17, [R1+0x5b4] ;  /* 0x0005b40001117983 */ /* 0x000ea40000300800 */
[----:B------:R-:W3:Y:S02]  /*51510*/  LDL.LU R18, [R1+0x5b8] ;  /* 0x0005b80001127983 */ /* 0x000ee40000300800 */
[----:B------:R-:W3:Y:S01]  /*51520*/  LDL.LU R19, [R1+0x5bc] ;  /* 0x0005bc0001137983 */ /* 0x000ee20000300800 */
[----:B------:R0:W-:Y:S04]  /*51530*/  STL.64 [R1+0x3760], R4 ;  /* 0x0037600401007387 */ /* 0x0001e80000100a00 */
        /* <DEDUP_REMOVED lines=8> */
[----:B------:R-:W2:Y:S01]  /*515c0*/  LDL.LU R14, [R1+0x3834] ;  /* 0x00383400010e7983 */ /* 0x000ea20000300800 */
[----:B------:R-:W2:Y:S03]  /*515d0*/  LDL.LU R15, [R1+0x3830] ;  /* 0x00383000010f7983 */ /* 0x000ea60000300800 */
[----:B------:R-:W-:Y:S01]  /*515e0*/  STL.64 [R1+0x3788], R4 ;  /* 0x0037880401007387 */ /* 0x000fe20000100a00 */
[----:B---3--:R-:W-:Y:S02]  /*515f0*/  STL.64 [R1+0x3710], R18 ;  /* 0x0037101201007387 */ /* 0x008fe40000100a00 */
[----:B------:R0:W-:Y:S02]  /*51600*/  STL.64 [R1+0x3708], R16 ;  /* 0x0037081001007387 */ /* 0x0001e40000100a00 */
[----:B0-----:R-:W3:Y:S01]  /*51610*/  LDL.LU R16, [R1+0x5c0] ;  /* 0x0005c00001107983 */ /* 0x001ee20000300800 */
[----:B------:R-:W3:Y:S02]  /*51620*/  LDL.LU R17, [R1+0x5c4] ;  /* 0x0005c40001117983 */ /* 0x000ee40000300800 */
[----:B------:R-:W2:Y:S02]  /*51630*/  LDL.LU R18, [R1+0x5c8] ;  /* 0x0005c80001127983 */ /* 0x000ea40000300800 */
[----:B------:R-:W2:Y:S02]  /*51640*/  LDL.LU R19, [R1+0x5cc] ;  /* 0x0005cc0001137983 */ /* 0x000ea40000300800 */
[----:B------:R-:W-:-:S02]  /*51650*/  IMAD.MOV.U32 R4, RZ, RZ, R3 ;  /* 0x000000ffff047224 */ /* 0x000fc400078e0003 */
[----:B------:R-:W-:Y:S01]  /*51660*/  IMAD.MOV.U32 R5, RZ, RZ, R2 ;  /* 0x000000ffff057224 */ /* 0x000fe200078e0002 */
[----:B------:R-:W4:Y:S01]  /*51670*/  LDL.LU R3, [R1+0x382c] ;  /* 0x00382c0001037983 */ /* 0x000f220000300800 */
[----:B------:R-:W4:Y:S03]  /*51680*/  LDL.LU R2, [R1+0x3828] ;  /* 0x0038280001027983 */ /* 0x000f260000300800 */
[----:B------:R-:W-:Y:S04]  /*51690*/  STL.64 [R1+0x37a0], R4 ;  /* 0x0037a00401007387 */ /* 0x000fe80000100a00 */
[----:B--2---:R-:W-:Y:S01]  /*516a0*/  STL.64 [R1+0x3728], R18 ;  /* 0x0037281201007387 */ /* 0x004fe20000100a00 */
[----:B---3--:R0:W-:Y:S03]  /*516b0*/  STL.64 [R1+0x3720], R16 ;  /* 0x0037201001007387 */ /* 0x0081e60000100a00 */
        /* <DEDUP_REMOVED lines=15> */
[----:B------:R0:W-:Y:S02]  /*517b0*/  STL.64 [R1+0x37d0], R4 ;  /* 0x0037d00401007387 */ /* 0x0001e40000100a00 */
[----:B0-----:R-:W-:Y:S02]  /*517c0*/  IMAD.MOV.U32 R4, RZ, RZ, R11 ;  /* 0x000000ffff047224 */ /* 0x001fe400078e000b */
[----:B----4-:R-:W-:-:S05]  /*517d0*/  IMAD.MOV.U32 R5, RZ, RZ, R10 ;  /* 0x000000ffff057224 */ /* 0x010fca00078e000a */
[----:B------:R-:W-:Y:S04]  /*517e0*/  STL.64 [R1+0x37e8], R4 ;  /* 0x0037e80401007387 */ /* 0x000fe80000100a00 */
        /* <DEDUP_REMOVED lines=15> */
[----:B------:R-:W-:Y:S01]  /*518e0*/  IMAD.MOV.U32 R5, RZ, RZ, R8 ;  /* 0x000000ffff057224 */ /* 0x000fe200078e0008 */
[----:B------:R-:W4:Y:S01]  /*518f0*/  LDL.LU R27, [R1+0x67c] ;  /* 0x00067c00011b7983 */ /* 0x000f220000300800 */
[----:B------:R-:W-:-:S02]  /*51900*/  IMAD.MOV.U32 R4, RZ, RZ, R9 ;  /* 0x000000ffff047224 */ /* 0x000fc400078e0009 */
[----:B------:R-:W4:Y:S02]  /*51910*/  LDL.LU R8, [R1+0x680] ;  /* 0x0006800001087983 */ /* 0x000f240000300800 */
[----:B------:R-:W4:Y:S01]  /*51920*/  LDL.LU R9, [R1+0x684] ;  /* 0x0006840001097983 */ /* 0x000f220000300800 */
        /* <DEDUP_REMOVED lines=42> */
[----:B------:R-:W-:Y:S02]  /*51bd0*/  STL.64 [R1+0xb68], R22 ;  /* 0x000b681601007387 */ /* 0x000fe40000100a00 */
[----:B0-----:R-:W-:Y:S02]  /*51be0*/  IMAD.MOV.U32 R20, RZ, RZ, R0 ;  /* 0x000000ffff147224 */ /* 0x001fe400078e0000 */
[----:B------:R-:W4:Y:S01]  /*51bf0*/  LDL.LU R0, [R1+0x3800] ;  /* 0x0038000001007983 */ /* 0x000f220000300800 */
        /* <DEDUP_REMOVED lines=48> */
[----:B------:R-:W-:Y:S02]  /*51f00*/  STL.64 [R1+0xaf8], R22 ;  /* 0x000af81601007387 */ /* 0x000fe40000100a00 */
[----:B------:R-:W0:Y:S02]  /*51f10*/  LDSM.16.MT88.4 R20, [R29+0xc080] ;  /* 0x00c080001d14783b */ /* 0x000e240000004200 */
[----:B0-----:R-:W-:Y:S02]  /*51f20*/  STL.64 [R1+0x35a8], R22 ;  /* 0x0035a81601007387 */ /* 0x001fe40000100a00 */
        /* <DEDUP_REMOVED lines=45> */
[----:B0-----:R-:W2:Y:S01]  /*52200*/  LDL.LU R4, [R1+0x2f0] ;  /* 0x0002f00001047983 */ /* 0x001ea20000300800 */
[----:B------:R-:W2:Y:S02]  /*52210*/  LDL.LU R5, [R1+0x2f4] ;  /* 0x0002f40001057983 */ /* 0x000ea40000300800 */
[----:B-1----:R-:W2:Y:S02]  /*52220*/  LDL.LU R6, [R1+0x2f8] ;  /* 0x0002f80001067983 */ /* 0x002ea40000300800 */
[----:B----4-:R-:W-:Y:S01]  /*52230*/  IMAD.MOV.U32 R7, RZ, RZ, R0 ;  /* 0x000000ffff077224 */ /* 0x010fe200078e0000 */
[----:B---3--:R-:W-:Y:S11]  /*52240*/  HMMA.16816.F32 R16, R24, R16, R20 ;  /* 0x000000101810723c */ /* 0x008ff60000001814 */
[----:B------:R-:W-:Y:S11]  /*52250*/  @!UPT UIADD3 URZ, URZ, URZ, URZ ;  /* 0x0000003f3f3ff290 */ /* 0x000ff6000fffe03f */
[----:B------:R-:W-:Y:S01]  /*52260*/  @!UPT UIADD3 URZ, URZ, URZ, URZ ;  /* 0x0000003f3f3ff290 */ /* 0x000fe2000fffe03f */
[----:B------:R0:W-:Y:S01]  /*52270*/  STL.64 [R1+0xa80], R16 ;  /* 0x000a801001007387 */ /* 0x0001e20000100a00 */
[----:B------:R1:W-:Y:S02]  /*52280*/  STL [R1+0xa88], R18 ;  /* 0x000a881201007387 */ /* 0x0003e40000100800 */
[----:B------:R-:W-:Y:S01]  /*52290*/  IMAD.MOV.U32 R0, RZ, RZ, R19 ;  /* 0x000000ffff007224 */ /* 0x000fe200078e0013 */
[----:B0-----:R-:W3:Y:S01]  /*522a0*/  LDL.LU R16, [R1+0x580] ;  /* 0x0005800001107983 */ /* 0x001ee20000300800 */
[----:B------:R-:W3:Y:S02]  /*522b0*/  LDL.LU R17, [R1+0x584] ;  /* 0x0005840001117983 */ /* 0x000ee40000300800 */
[----:B-1----:R-:W3:Y:S02]  /*522c0*/  LDL.LU R18, [R1+0x588] ;  /* 0x0005880001127983 */ /* 0x002ee40000300800 */
[----:B------:R-:W3:Y:S01]  /*522d0*/  LDL.LU R19, [R1+0x58c] ;  /* 0x00058c0001137983 */ /* 0x000ee20000300800 */
[----:B------:R-:W4:Y:S01]  /*522e0*/  LDL.64 R22, [R1+0x78] ;  /* 0x0000780001167983 */ /* 0x000f220000100a00 */
[----:B------:R-:W-:-:S02]  /*522f0*/  IMAD.MOV.U32 R20, RZ, RZ, R10 ;  /* 0x000000ffff147224 */ /* 0x000fc400078e000a */
[----:B------:R-:W-:Y:S01]  /*52300*/  IMAD.MOV.U32 R21, RZ, RZ, R2 ;  /* 0x000000ffff157224 */ /* 0x000fe200078e0002 */
[----:B----4-:R0:W-:Y:S01]  /*52310*/  STL.64 [R1+0x3660], R22 ;  /* 0x0036601601007387 */ /* 0x0101e20000100a00 */
[----:B------:R-:W4:Y:S02]  /*52320*/  LDL.LU R10, [R1+0x36dc] ;  /* 0x0036dc00010a7983 */ /* 0x000f240000300800 */
[----:B------:R-:W2:Y:S02]  /*52330*/  LDL.LU R2, [R1+0x36d8] ;  /* 0x0036d80001027983 */ /* 0x000ea40000300800 */
[----:B0-----:R-:W-:Y:S02]  /*52340*/  IMAD.MOV.U32 R22, RZ, RZ, R3 ;  /* 0x000000ffff167224 */ /* 0x001fe400078e0003 */
[----:B------:R-:W-:Y:S01]  /*52350*/  IMAD.MOV.U32 R23, RZ, RZ, R11 ;  /* 0x000000ffff177224 */ /* 0x000fe200078e000b */
[----:B------:R-:W2:Y:S01]  /*52360*/  LDL.LU R3, [R1+0x36d4] ;  /* 0x0036d40001037983 */ /* 0x000ea20000300800 */
[----:B------:R-:W2:Y:S03]  /*52370*/  LDL.LU R11, [R1+0x36d0] ;  /* 0x0036d000010b7983 */ /* 0x000ea60000300800 */
[----:B------:R0:W-:Y:S01]  /*52380*/  STL.64 [R1+0x3670], R22 ;  /* 0x0036701601007387 */ /* 0x0001e20000100a00 */
[----:B------:R-:W-:Y:S03]  /*52390*/  STL.64 [R1+0x3668], R20 ;  /* 0x0036681401007387 */ /* 0x000fe60000100a00 */
[----:B0-----:R-:W2:Y:S04]  /*523a0*/  LDL.64 R22, [R1+0x98] ;  /* 0x0000980001167983 */ /* 0x001ea80000100a00 */
[----:B--2---:R0:W-:Y:S04]  /*523b0*/  STL.64 [R1+0x3680], R22 ;  /* 0x0036801601007387 */ /* 0x0041e80000100a00 */
[----:B0-----:R-:W2:Y:S01]  /*523c0*/  LDL.64 R22, [R1+0xa8] ;  /* 0x0000a80001167983 */ /* 0x001ea20000100a00 */
[----:B---3--:R-:W-:Y:S03]  /*523d0*/  HMMA.16816.F32 R16, R24, R12, R16 ;  /* 0x0000000c1810723c */ /* 0x008fe60000001810 */
[----:B--2---:R0:W-:Y:S04]  /*523e0*/  STL.64 [R1+0x3698], R22 ;  /* 0x0036981601007387 */ /* 0x0041e80000100a00 */
[----:B0-----:R-:W2:Y:S04]  /*523f0*/  LDL.64 R22, [R1+0xb8] ;  /* 0x0000b80001167983 */ /* 0x001ea80000100a00 */
[----:B--2---:R0:W-:Y:S04]  /*52400*/  STL.64 [R1+0x36a0], R22 ;  /* 0x0036a01601007387 */ /* 0x0041e80000100a00 */
[----:B0-----:R-:W2:Y:S01]  /*52410*/  LDL.64 R22, [R1+0xc8] ;  /* 0x0000c80001167983 */ /* 0x001ea20000100a00 */
[----:B------:R-:W-:Y:S07]  /*52420*/  STL [R1+0x2610], R0 ;  /* 0x0026100001007387 */ /* 0x000fee0000100800 */
[----:B------:R0:W-:Y:S02]  /*52430*/  STL.64 [R1+0xa70], R16 ;  /* 0x000a701001007387 */ /* 0x0001e40000100a00 */
[----:B------:R-:W-:Y:S02]  /*52440*/  STL [R1+0xa78], R18 ;  /* 0x000a781201007387 */ /* 0x000fe40000100800 */
[----:B0-----:R-:W-:-:S05]  /*52450*/  IMAD.MOV.U32 R16, RZ, RZ, R19 ;  /* 0x000000ffff107224 */ /* 0x001fca00078e0013 */
[----:B------:R0:W-:Y:S04]  /*52460*/  STL [R1+0x2d10], R16 ;  /* 0x002d101001007387 */ /* 0x0001e80000100800 */
[----:B0-----:R-:W3:Y:S01]  /*52470*/  LDL.LU R16, [R1+0x2d0] ;  /* 0x0002d00001107983 */ /* 0x001ee20000300800 */
[----:B------:R-:W3:Y:S02]  /*52480*/  LDL.LU R17, [R1+0x2d4] ;  /* 0x0002d40001117983 */ /* 0x000ee40000300800 */
[----:B------:R-:W2:Y:S02]  /*52490*/  LDL.LU R18, [R1+0x2d8] ;  /* 0x0002d80001127983 */ /* 0x000ea40000300800 */
[----:B----4-:R-:W-:Y:S02]  /*524a0*/  IMAD.MOV.U32 R19, RZ, RZ, R10 ;  /* 0x000000ffff137224 */ /* 0x010fe400078e000a */
[----:B------:R-:W4:Y:S01]  /*524b0*/  LDL.LU R10, [R1+0x36cc] ;  /* 0x0036cc00010a7983 */ /* 0x000f220000300800 */
[----:B------:R-:W-:Y:S03]  /*524c0*/  HMMA.16816.F32 R24, R24, R8, R4 ;  /* 0x000000081818723c */ /* 0x000fe60000001804 */
[----:B--2---:R-:W-:Y:S01]  /*524d0*/  STL.64 [R1+0x36b0], R18 ;  /* 0x0036b01201007387 */ /* 0x004fe20000100a00 */
[----:B---3--:R0:W-:Y:S02]  /*524e0*/  STL.64 [R1+0x36a8], R16 ;  /* 0x0036a81001007387 */ /* 0x0081e40000100a00 */
[----:B0-----:R-:W-:-:S02]  /*524f0*/  IMAD.MOV.U32 R16, RZ, RZ, R11 ;  /* 0x000000ffff107224 */ /* 0x001fc400078e000b */
[----:B------:R-:W4:Y:S01]  /*52500*/  LDL.LU R11, [R1+0x36c8] ;  /* 0x0036c800010b7983 */ /* 0x000f220000300800 */
[----:B------:R-:W2:Y:S02]  /*52510*/  LDL.LU R17, [R1+0x2e4] ;  /* 0x0002e40001117983 */ /* 0x000ea40000300800 */
[----:B------:R-:W2:Y:S02]  /*52520*/  LDL.LU.64 R6, [R1+0x36c0] ;  /* 0x0036c00001067983 */ /* 0x000ea40000300a00 */
[----:B------:R-:W2:Y:S02]  /*52530*/  LDL.LU.64 R4, [R1+0x36b8] ;  /* 0x0036b80001047983 */ /* 0x000ea40000300a00 */
[----:B------:R-:W-:Y:S02]  /*52540*/  IMAD.MOV.U32 R18, RZ, RZ, R3 ;  /* 0x000000ffff127224 */ /* 0x000fe400078e0003 */
[----:B------:R-:W-:Y:S01]  /*52550*/  IMAD.MOV.U32 R19, RZ, RZ, R2 ;  /* 0x000000ffff137224 */ /* 0x000fe200078e0002 */
[----:B----4-:R0:W-:Y:S01]  /*52560*/  STL.64 [R1+0x3678], R10 ;  /* 0x0036780a01007387 */ /* 0x0101e20000100a00 */
[----:B------:R-:W3:Y:S02]  /*52570*/  LDL.LU R8, [R1+0x2b0] ;  /* 0x0002b00001087983 */ /* 0x000ee40000300800 */
[----:B------:R-:W3:Y:S01]  /*52580*/  LDL.LU R9, [R1+0x2b4] ;  /* 0x0002b40001097983 */ /* 0x000ee20000300800 */
[----:B0-----:R-:W4:Y:S01]  /*52590*/  LDL.LU R10, [R1+0x2b8] ;  /* 0x0002b800010a7983 */ /* 0x001f220000300800 */
[----:B------:R-:W4:Y:S01]  /*525a0*/  LDL.LU R11, [R1+0x2bc] ;  /* 0x0002bc00010b7983 */ /* 0x000f220000300800 */
[----:B--2---:R-:W-:Y:S01]  /*525b0*/  HMMA.16816.F32 R16, R4, R22, R16 ;  /* 0x000000160410723c */ /* 0x004fe20000001810 */
[----:B------:R-:W-:-:S02]  /*525c0*/  IMAD.MOV.U32 R13, RZ, RZ, R24 ;  /* 0x000000ffff0d7224 */ /* 0x000fc400078e0018 */
[----:B------:R-:W-:Y:S02]  /*525d0*/  IMAD.MOV.U32 R2, RZ, RZ, R27 ;  /* 0x000000ffff027224 */ /* 0x000fe400078e001b */
[----:B------:R-:W-:Y:S02]  /*525e0*/  IMAD.MOV.U32 R12, RZ, RZ, R25 ;  /* 0x000000ffff0c7224 */ /* 0x000fe400078e0019 */
[----:B------:R-:W-:Y:S02]  /*525f0*/  IMAD.MOV.U32 R3, RZ, RZ, R26 ;  /* 0x000000ffff037224 */ /* 0x000fe400078e001a */
[----:B------:R-:W-:Y:S01]  /*52600*/  IMAD.MOV.U32 R28, RZ, RZ, R23 ;  /* 0x000000ffff1c7224 */ /* 0x000fe200078e0017 */
[----:B----4-:R-:W-:Y:S01]  /*52610*/  STL.64 [R1+0x3690], R10 ;  /* 0x0036900a01007387 */ /* 0x010fe20000100a00 */
        /* <DEDUP_REMOVED lines=9> */
[----:B------:R-:W-:Y:S01]  /*526b0*/  STL [R1+0x2620], R2 ;  /* 0x0026200201007387 */ /* 0x000fe20000100800 */
[----:B------:R-:W-:Y:S02]  /*526c0*/  STL [R1+0x261c], R3 ;  /* 0x00261c0301007387 */ /* 0x000fe40000100800 */
[----:B------:R-:W-:Y:S02]  /*526d0*/  STL [R1+0x2618], R12 ;  /* 0x0026180c01007387 */ /* 0x000fe40000100800 */
[----:B------:R-:W-:Y:S01]  /*526e0*/  STL [R1+0x2614], R13 ;  /* 0x0026140d01007387 */ /* 0x000fe20000100800 */
        /* <DEDUP_REMOVED lines=8> */
[----:B------:R0:W-:Y:S01]  /*52770*/  STL.64 [R1+0x1620], R16 ;  /* 0x0016201001007387 */ /* 0x0001e20000100a00 */
[----:B------:R-:W-:Y:S02]  /*52780*/  STL.64 [R1+0x1628], R18 ;  /* 0x0016281201007387 */ /* 0x000fe40000100a00 */
[----:B0-----:R-:W-:Y:S02]  /*52790*/  IMAD.MOV.U32 R16, RZ, RZ, R22 ;  /* 0x000000ffff107224 */ /* 0x001fe400078e0016 */
        /* <DEDUP_REMOVED lines=17> */
[----:B------:R-:W4:Y:S02]  /*528b0*/  LDL.LU.64 R22, [R1+0x3670] ;  /* 0x0036700001167983 */ /* 0x000f240000300a00 */
[----:B------:R-:W4:Y:S02]  /*528c0*/  LDL.LU.64 R20, [R1+0x3668] ;  /* 0x0036680001147983 */ /* 0x000f240000300a00 */
[----:B------:R0:W-:Y:S01]  /*528d0*/  STL.64 [R1+0x3650], R18 ;  /* 0x0036501201007387 */ /* 0x0001e20000100a00 */
[----:B------:R-:W-:Y:S04]  /*528e0*/  STL [R1+0x3648], R16 ;  /* 0x0036481001007387 */ /* 0x000fe80000100800 */
[----:B0-----:R-:W4:Y:S02]  /*528f0*/  LDL.64 R18, [R1+0x88] ;  /* 0x0000880001127983 */ /* 0x001f240000100a00 */
[C---:B----4-:R-:W-:Y:S11]  /*52900*/  HMMA.16816.F32 R20, R4.reuse, R18, R20 ;  /* 0x000000120414723c */ /* 0x050ff60000001814 */
[----:B------:R-:W-:Y:S11]  /*52910*/  @!UPT UIADD3 URZ, URZ, URZ, URZ ;  /* 0x0000003f3f3ff290 */ /* 0x000ff6000fffe03f */
[----:B------:R-:W-:Y:S01]  /*52920*/  @!UPT UIADD3 URZ, URZ, URZ, URZ ;  /* 0x0000003f3f3ff290 */ /* 0x000fe2000fffe03f */
[----:B------:R-:W-:Y:S01]  /*52930*/  STL.64 [R1+0xa50], R20 ;  /* 0x000a501401007387 */ /* 0x000fe20000100a00 */
[----:B------:R0:W-:Y:S03]  /*52940*/  STL.64 [R1+0xa58], R22 ;  /* 0x000a581601007387 */ /* 0x0001e60000100a00 */
[----:B0-----:R-:W3:Y:S01]  /*52950*/  LDL.LU.64 R22, [R1+0x3660] ;  /* 0x0036600001167983 */ /* 0x001ee20000300a00 */
[----:B------:R-:W-:Y:S02]  /*52960*/  IMAD.MOV.U32 R9, RZ, RZ, R18 ;  /* 0x000000ffff097224 */ /* 0x000fe400078e0012 */
[----:B------:R-:W-:Y:S02]  /*52970*/  IMAD.MOV.U32 R8, RZ, RZ, R19 ;  /* 0x000000ffff087224 */ /* 0x000fe400078e0013 */
[----:B--2---:R-:W-:Y:S03]  /*52980*/  STL.64 [R1+0x35b8], R10 ;  /* 0x0035b80a01007387 */ /* 0x004fe60000100a00 */
[----:B------:R3:W-:Y:S02]  /*52990*/  STL.64 [R1+0x35b0], R8 ;  /* 0x0035b00801007387 */ /* 0x0007e40000100a00 */
[----:B---3--:R-:W-:Y:S02]  /*529a0*/  HMMA.16816.F32 R8, R4, R22, R24 ;  /* 0x000000160408723c */ /* 0x008fe40000001818 */
[----:B------:R-:W0:Y:S01]  /*529b0*/  LDSM.16.MT88.4 R24, [R29+0xc100] ;  /* 0x00c100001d18783b */ /* 0x000e220000004200 */
[----:B------:R-:W-:-:S02]  /*529c0*/  IMAD.MOV.U32 R13, RZ, RZ, R22 ;  /* 0x000000ffff0d7224 */ /* 0x000fc400078e0016 */
[----:B------:R-:W-:Y:S11]  /*529d0*/  IMAD.MOV.U32 R12, RZ, RZ, R23 ;  /* 0x000000ffff0c7224 */ /* 0x000ff600078e0017 */
[----:B------:R-:W-:Y:S07]  /*529e0*/  @!UPT UIADD3 URZ, URZ, URZ, URZ ;  /* 0x0000003f3f3ff290 */ /* 0x000fee000fffe03f */
[----:B------:R-:W-:Y:S01]  /*529f0*/  STL.64 [R1+0xa40], R8 ;  /* 0x000a400801007387 */ /* 0x000fe20000100a00 */
[----:B------:R-:W-:Y:S02]  /*52a00*/  STL.64 [R1+0xa48], R10 ;  /* 0x000a480a01007387 */ /* 0x000fe40000100a00 */
[----:B------:R-:W-:Y:S02]  /*52a10*/  STL.64 [R1+0x35d8], R14 ;  /* 0x0035d80e01007387 */ /* 0x000fe40000100a00 */
[----:B------:R-:W-:Y:S01]  /*52a20*/  STL.64 [R1+0x35d0], R12 ;  /* 0x0035d00c01007387 */ /* 0x000fe20000100a00 */
[----:B0-----:R0:W-:Y:S01]  /*52a30*/  STL.64 [R1+0x3498], R26 ;  /* 0x0034981a01007387 */ /* 0x0011e20000100a00 */
[----:B------:R1:W-:Y:S03]  /*52a40*/  STL.64 [R1+0x3490], R24 ;  /* 0x0034901801007387 */ /* 0x0003e60000100a00 */
[----:B0-----:R-:W2:Y:S04]  /*52a50*/  LDL R26, [R1+0x48] ;  /* 0x00004800011a7983 */ /* 0x001ea80000100800 */
[----:B------:R-:W2:Y:S04]  /*52a60*/  LDL R27, [R1+0x4c] ;  /* 0x00004c00011b7983 */ /* 0x000ea80000100800 */
[----:B--2---:R0:W-:Y:S01]  /*52a70*/  STL.64 [R1+0x3658], R26 ;  /* 0x0036581a01007387 */ /* 0x0041e20000100a00 */
[----:B------:R-:W2:Y:S02]  /*52a80*/  LDL R10, [R1+0x8] ;  /* 0x00000800010a7983 */ /* 0x000ea40000100800 */
[----:B------:R-:W2:Y:S02]  /*52a90*/  LDL R11, [R1+0xc] ;  /* 0x00000c00010b7983 */ /* 0x000ea40000100800 */
[----:B--2---:R-:W-:Y:S01]  /*52aa0*/  STL.64 [R1+0x35e0], R10 ;  /* 0x0035e00a01007387 */ /* 0x004fe20000100a00 */
[----:B------:R-:W2:Y:S02]  /*52ab0*/  LDL.LU R20, [R1+0x500] ;  /* 0x0005000001147983 */ /* 0x000ea40000300800 */
[----:B------:R-:W2:Y:S02]  /*52ac0*/  LDL.LU R21, [R1+0x504] ;  /* 0x0005040001157983 */ /* 0x000ea40000300800 */
[----:B------:R-:W3:Y:S01]  /*52ad0*/  LDL.LU R22, [R1+0x508] ;  /* 0x0005080001167983 */ /* 0x000ee20000300800 */
[----:B------:R-:W3:Y:S04]  /*52ae0*/  LDL.LU R23, [R1+0x50c] ;  /* 0x00050c0001177983 */ /* 0x000ee80000300800 */
[----:B---3--:R-:W-:Y:S01]  /*52af0*/  STL.64 [R1+0x35f0], R22 ;  /* 0x0035f01601007387 */ /* 0x008fe20000100a00 */
[----:B--2---:R-:W-:Y:S02]  /*52b00*/  STL.64 [R1+0x35e8], R20 ;  /* 0x0035e81401007387 */ /* 0x004fe40000100a00 */
[----:B------:R-:W2:Y:S02]  /*52b10*/  LDL R14, [R1+0x18] ;  /* 0x00001800010e7983 */ /* 0x000ea40000100800 */
[----:B------:R-:W2:Y:S01]  /*52b20*/  LDL R15, [R1+0x1c] ;  /* 0x00001c00010f7983 */ /* 0x000ea20000100800 */
[----:B-1----:R-:W3:Y:S01]  /*52b30*/  LDL.LU R24, [R1+0x570] ;  /* 0x0005700001187983 */ /* 0x002ee20000300800 */
[----:B------:R-:W3:Y:S02]  /*52b40*/  LDL.LU R25, [R1+0x574] ;  /* 0x0005740001197983 */ /* 0x000ee40000300800 */
[----:B0-----:R-:W3:Y:S02]  /*52b50*/  LDL.LU R26, [R1+0x578] ;  /* 0x00057800011a7983 */ /* 0x001ee40000300800 */
[----:B------:R-:W3:Y:S01]  /*52b60*/  LDL.LU R27, [R1+0x57c] ;  /* 0x00057c00011b7983 */ /* 0x000ee20000300800 */
[----:B------:R-:W3:Y:S04]  /*52b70*/  LDL.64 R18, [R1+0x68] ;  /* 0x0000680001127983 */ /* 0x000ee80000100a00 */
[----:B--2---:R0:W-:Y:S01]  /*52b80*/  STL.64 [R1+0x35f8], R14 ;  /* 0x0035f80e01007387 */ /* 0x0041e20000100a00 */
[----:B------:R-:W2:Y:S02]  /*52b90*/  LDL.LU R12, [R1+0x530] ;  /* 0x00053000010c7983 */ /* 0x000ea40000300800 */
[----:B------:R-:W2:Y:S01]  /*52ba0*/  LDL.LU R13, [R1+0x534] ;  /* 0x00053400010d7983 */ /* 0x000ea20000300800 */
[----:B0-----:R-:W4:Y:S01]  /*52bb0*/  LDL.LU R14, [R1+0x538] ;  /* 0x00053800010e7983 */ /* 0x001f220000300800 */
[----:B------:R-:W4:Y:S03]  /*52bc0*/  LDL.LU R15, [R1+0x53c] ;  /* 0x00053c00010f7983 */ /* 0x000f260000300800 */
        /* <DEDUP_REMOVED lines=11> */
[----:B------:R-:W4:Y:S02]  /*52c80*/  LDL.LU R15, [R1+0x55c] ;  /* 0x00055c00010f7983 */ /* 0x000f240000300800 */
[----:B----4-:R0:W-:Y:S01]  /*52c90*/  STL.64 [R1+0x3638], R14 ;  /* 0x0036380e01007387 */ /* 0x0101e20000100a00 */
[----:B--2---:R-:W-:Y:S02]  /*52ca0*/  STL.64 [R1+0x3630], R12 ;  /* 0x0036300c01007387 */ /* 0x004fe40000100a00 */
[----:B------:R-:W2:Y:S01]  /*52cb0*/  LDL.64 R22, [R1+0x28] ;  /* 0x0000280001167983 */ /* 0x000ea20000100a00 */
[----:B0-----:R-:W4:Y:S04]  /*52cc0*/  LDL R14, [R1+0x58] ;  /* 0x00005800010e7983 */ /* 0x001f280000100800 */
[----:B------:R-:W4:Y:S04]  /*52cd0*/  LDL R15, [R1+0x5c] ;  /* 0x00005c00010f7983 */ /* 0x000f280000100800 */
[----:B--2---:R0:W-:Y:S01]  /*52ce0*/  STL.64 [R1+0x3640], R22 ;  /* 0x0036401601007387 */ /* 0x0041e20000100a00 */
[----:B------:R-:W4:Y:S02]  /*52cf0*/  LDL.LU R20, [R1+0x560] ;  /* 0x0005600001147983 */ /* 0x000f240000300800 */
[----:B------:R-:W4:Y:S01]  /*52d00*/  LDL.LU R21, [R1+0x564] ;  /* 0x0005640001157983 */ /* 0x000f220000300800 */
[----:B0-----:R-:W4:Y:S01]  /*52d10*/  LDL.LU R22, [R1+0x568] ;  /* 0x0005680001167983 */ /* 0x001f220000300800 */
[----:B------:R-:W4:Y:S01]  /*52d20*/  LDL.LU R23, [R1+0x56c] ;  /* 0x00056c0001177983 */ /* 0x000f220000300800 */
[C---:B---3--:R-:W-:Y:S01]  /*52d30*/  HMMA.16816.F32 R24, R4.reuse, R18, R24 ;  /* 0x000000120418723c */ /* 0x048fe20000001818 */
[----:B------:R-:W2:Y:S01]  /*52d40*/  LDL.LU R8, [R1+0x520] ;  /* 0x0005200001087983 */ /* 0x000ea20000300800 */
[----:B------:R-:W2:Y:S01]  /*52d50*/  LDL.LU R9, [R1+0x524] ;  /* 0x0005240001097983 */ /* 0x000ea20000300800 */
[----:B------:R-:W2:Y:S02]  /*52d60*/  LDL.LU R10, [R1+0x528] ;  /* 0x00052800010a7983 */ /* 0x000ea40000300800 */
[----:B------:R-:W2:Y:S02]  /*52d70*/  LDL.LU R11, [R1+0x52c] ;  /* 0x00052c00010b7983 */ /* 0x000ea40000300800 */
[----:B------:R-:W-:Y:S11]  /*52d80*/  IMAD.MOV.U32 R17, RZ, RZ, R19 ;  /* 0x000000ffff117224 */ /* 0x000ff600078e0013 */
[----:B------:R-:W-:Y:S05]  /*52d90*/  @!UPT UIADD3 URZ, URZ, URZ, URZ ;  /* 0x0000003f3f3ff290 */ /* 0x000fea000fffe03f */
[----:B------:R0:W-:Y:S01]  /*52da0*/  STL.64 [R1+0xa30], R24 ;  /* 0x000a301801007387 */ /* 0x0001e20000100a00 */
[----:B------:R1:W-:Y:S02]  /*52db0*/  STL.64 [R1+0xa38], R26 ;  /* 0x000a381a01007387 */ /* 0x0003e40000100a00 */
[----:B0-----:R-:W-:Y:S01]  /*52dc0*/  IMAD.MOV.U32 R24, RZ, RZ, R18 ;  /* 0x000000ffff187224 */ /* 0x001fe200078e0012 */
[----:B-1----:R-:W3:Y:S01]  /*52dd0*/  LDL.LU.64 R26, [R1+0x3658] ;  /* 0x00365800011a7983 */ /* 0x002ee20000300a00 */
[----:B------:R-:W2:Y:S02]  /*52de0*/  LDL.LU.64 R18, [R1+0x3650] ;  /* 0x0036500001127983 */ /* 0x000ea40000300a00 */
[----:B------:R-:W2:Y:S01]  /*52df0*/  LDL.LU R16, [R1+0x3648] ;  /* 0x0036480001107983 */ /* 0x000ea20000300800 */
[C---:B----4-:R-:W-:Y:S01]  /*52e00*/  HMMA.16816.F32 R12, R4.reuse, R14, R20 ;  /* 0x0000000e040c723c */ /* 0x050fe20000001814 */
[----:B------:R-:W4:Y:S11]  /*52e10*/  LDL.LU.64 R22, [R1+0x3640] ;  /* 0x0036400001167983 */ /* 0x000f360000300a00 */
[----:B------:R-:W-:Y:S11]  /*52e20*/  @!UPT UIADD3 URZ, URZ, URZ, URZ ;  /* 0x0000003f3f3ff290 */ /* 0x000ff6000fffe03f */
[----:B------:R-:W-:Y:S01]  /*52e30*/  STL.64 [R1+0xa20], R12 ;  /* 0x000a200c01007387 */ /* 0x000fe20000100a00 */
[----:B------:R0:W-:Y:S03]  /*52e40*/  STL.64 [R1+0xa28], R14 ;  /* 0x000a280e01007387 */ /* 0x0001e60000100a00 */
[----:B0-----:R-:W3:Y:S01]  /*52e50*/  LDL.LU.64 R14, [R1+0x3638] ;  /* 0x00363800010e7983 */ /* 0x001ee20000300a00 */
[----:B------:R-:W3:Y:S02]  /*52e60*/  LDL.LU.64 R12, [R1+0x3630] ;  /* 0x00363000010c7983 */ /* 0x000ee40000300a00 */
[----:B---3--:R-:W-:Y:S11]  /*52e70*/  HMMA.16816.F32 R12, R4, R26, R12 ;  /* 0x0000001a040c723c */ /* 0x008ff6000000180c */
[----:B------:R-:W-:Y:S11]  /*52e80*/  @!UPT UIADD3 URZ, URZ, URZ, URZ ;  /* 0x0000003f3f3ff290 */ /* 0x000ff6000fffe03f */
[----:B------:R-:W-:Y:S01]  /*52e90*/  @!UPT UIADD3 URZ, URZ, URZ, URZ ;  /* 0x0000003f3f3ff290 */ /* 0x000fe2000fffe03f */
[----:B------:R-:W-:Y:S01]  /*52ea0*/  STL.64 [R1+0xa10], R12 ;  /* 0x000a100c01007387 */ /* 0x000fe20000100a00 */
[----:B------:R0:W-:Y:S03]  /*52eb0*/  STL.64 [R1+0xa18], R14 ;  /* 0x000a180e01007387 */ /* 0x0001e60000100a00 */
[----:B0-----:R-:W3:Y:S01]  /*52ec0*/  LDL.LU.64 R14, [R1+0x3628] ;  /* 0x00362800010e7983 */ /* 0x001ee20000300a00 */
[----:B------:R-:W3:Y:S02]  /*52ed0*/  LDL.LU.64 R12, [R1+0x3620] ;  /* 0x00362000010c7983 */ /* 0x000ee40000300a00 */
[----:B------:R-:W-:Y:S02]  /*52ee0*/  STL.64 [R1+0x3508], R26 ;  /* 0x0035081a01007387 */ /* 0x000fe40000100a00 */
[----:B------:R0:W-:Y:S02]  /*52ef0*/  STL [R1+0x3538], R24 ;  /* 0x0035381801007387 */ /* 0x0001e40000100800 */
[----:B0-----:R-:W2:Y:S01]  /*52f00*/  LDL.LU R24, [R1+0x230] ;  /* 0x0002300001187983 */ /* 0x001ea20000300800 */
[----:B------:R-:W2:Y:S02]  /*52f10*/  LDL.LU R25, [R1+0x234] ;  /* 0x0002340001197983 */ /* 0x000ea40000300800 */
[----:B------:R-:W2:Y:S02]  /*52f20*/  LDL.LU R26, [R1+0x238] ;  /* 0x00023800011a7983 */ /* 0x000ea40000300800 */
[----:B------:R-:W2:Y:S02]  /*52f30*/  LDL.LU R27, [R1+0x23c] ;  /* 0x00023c00011b7983 */ /* 0x000ea40000300800 */
        /* <DEDUP_REMOVED lines=10> */
[----:B0-----:R-:W3:Y:S02]  /*52fe0*/  LDL.64 R26, [R1+0x38] ;  /* 0x00003800011a7983 */ /* 0x001ee40000100a00 */
[----:B---3--:R-:W-:Y:S11]  /*52ff0*/  HMMA.16816.F32 R12, R4, R26, R12 ;  /* 0x0000001a040c723c */ /* 0x008ff6000000180c */
[----:B------:R-:W-:Y:S11]  /*53000*/  @!UPT UIADD3 URZ, URZ, URZ, URZ ;  /* 0x0000003f3f3ff290 */ /* 0x000ff6000fffe03f */
[----:B------:R-:W-:Y:S01]  /*53010*/  @!UPT UIADD3 URZ, URZ, URZ, URZ ;  /* 0x0000003f3f3ff290 */ /* 0x000fe2000fffe03f */
[----:B------:R-:W-:Y:S01]  /*53020*/  STL.64 [R1+0xa00], R12 ;  /* 0x000a000c01007387 */ /* 0x000fe20000100a00 */
[----:B------:R0:W-:Y:S03]  /*53030*/  STL.64 [R1+0xa08], R14 ;  /* 0x000a080e01007387 */ /* 0x0001e60000100a00 */
[----:B0-----:R-:W4:Y:S01]  /*53040*/  LDL.LU.64 R14, [R1+0x3610] ;  /* 0x00361000010e7983 */ /* 0x001f220000300a00 */
[----:B------:R-:W4:Y:S02]  /*53050*/  LDL.LU.64 R12, [R1+0x3608] ;  /* 0x00360800010c7983 */ /* 0x000f240000300a00 */
[----:B------:R-:W-:Y:S02]  /*53060*/  IMAD.MOV.U32 R2, RZ, RZ, R26 ;  /* 0x000000ffff027224 */ /* 0x000fe400078e001a */
[----:B------:R-:W-:Y:S02]  /*53070*/  IMAD.MOV.U32 R0, RZ, RZ, R27 ;  /* 0x000000ffff007224 */ /* 0x000fe400078e001b */
[----:B------:R-:W-:-:S02]  /*53080*/  IMAD.MOV.U32 R26, RZ, RZ, R16 ;  /* 0x000000ffff1a7224 */ /* 0x000fc400078e0010 */
[----:B------:R-:W-:-:S05]  /*53090*/  IMAD.MOV.U32 R27, RZ, RZ, R3 ;  /* 0x000000ffff1b7224 */ /* 0x000fca00078e0003 */
[----:B------:R2:W-:Y:S01]  /*530a0*/  STL.64 [R1+0x3588], R26 ;  /* 0x0035881a01007387 */ /* 0x0005e20000100a00 */
[----:B------:R-:W3:Y:S02]  /*530b0*/  LDL.LU R24, [R1+0x510] ;  /* 0x0005100001187983 */ /* 0x000ee40000300800 */
[----:B------:R-:W3:Y:S02]  /*530c0*/  LDL.LU R25, [R1+0x514] ;  /* 0x0005140001197983 */ /* 0x000ee40000300800 */
[----:B--2---:R-:W-:Y:S02]  /*530d0*/  IMAD.MOV.U32 R26, RZ, RZ, R18 ;  /* 0x000000ffff1a7224 */ /* 0x004fe400078e0012 */
[----:B------:R-:W-:Y:S01]  /*530e0*/  IMAD.MOV.U32 R27, RZ, RZ, R19 ;  /* 0x000000ffff1b7224 */ /* 0x000fe200078e0013 */
[----:B------:R-:W2:Y:S01]  /*530f0*/  LDL.LU R18, [R1+0x3604] ;  /* 0x0036040001127983 */ /* 0x000ea20000300800 */
[----:B------:R-:W2:Y:S01]  /*53100*/  LDL.LU R19, [R1+0x3600] ;  /* 0x0036000001137983 */ /* 0x000ea20000300800 */
[C---:B----4-:R-:W-:Y:S11]  /*53110*/  HMMA.16816.F32 R12, R4.reuse, R22, R12 ;  /* 0x00000016040c723c */ /* 0x050ff6000000180c */
        /* <DEDUP_REMOVED lines=9> */
[C---:B----4-:R-:W-:Y:S02]  /*531b0*/  HMMA.16816.F32 R12, R4.reuse, R14, R8 ;  /* 0x0000000e040c723c */ /* 0x050fe40000001808 */
[----:B------:R-:W3:Y:S06]  /*531c0*/  LDL.LU.64 R10, [R1+0x35e0] ;  /* 0x0035e000010a7983 */ /* 0x000eec0000300a00 */
[C---:B--2---:R-:W-:Y:S11]  /*531d0*/  HMMA.16816.F32 R20, R4.reuse, R18, R20 ;  /* 0x000000120414723c */ /* 0x044ff60000001814 */
[----:B------:R-:W-:Y:S04]  /*531e0*/  @!UPT UIADD3 URZ, URZ, URZ, URZ ;  /* 0x0000003f3f3ff290 */ /* 0x000fe8000fffe03f */
[----:B------:R-:W-:Y:S01]  /*531f0*/  STL.64 [R1+0x9e0], R12 ;  /* 0x0009e00c01007387 */ /* 0x000fe20000100a00 */
[----:B------:R0:W-:Y:S03]  /*53200*/  STL.64 [R1+0x9e8], R14 ;  /* 0x0009e80e01007387 */ /* 0x0001e60000100a00 */
[----:B0-----:R-:W2:Y:S01]  /*53210*/  LDL.LU.64 R14, [R1+0x35d8] ;  /* 0x0035d800010e7983 */ /* 0x001ea20000300a00 */
[----:B------:R-:W4:Y:S02]  /*53220*/  LDL.LU.64 R12, [R1+0x35d0] ;  /* 0x0035d000010c7983 */ /* 0x000f240000300a00 */
[----:B------:R-:W2:Y:S01]  /*53230*/  LDL.LU R8, [R1+0x4f0] ;  /* 0x0004f00001087983 */ /* 0x000ea20000300800 */
[----:B---3--:R-:W-:Y:S11]  /*53240*/  HMMA.16816.F32 R24, R4, R10, R24 ;  /* 0x0000000a0418723c */ /* 0x008ff60000001818 */
[----:B------:R-:W-:Y:S11]  /*53250*/  @!UPT UIADD3 URZ, URZ, URZ, URZ ;  /* 0x0000003f3f3ff290 */ /* 0x000ff6000fffe03f */
[----:B------:R-:W-:Y:S01]  /*53260*/  @!UPT UIADD3 URZ, URZ, URZ, URZ ;  /* 0x0000003f3f3ff290 */ /* 0x000fe2000fffe03f */
[----:B------:R-:W-:Y:S01]  /*53270*/  STL.64 [R1+0x9b0], R24 ;  /* 0x0009b01801007387 */ /* 0x000fe20000100a00 */
[----:B------:R-:W-:Y:S02]  /*53280*/  STL.64 [R1+0x9b8], R26 ;  /* 0x0009b81a01007387 */ /* 0x000fe40000100a00 */
[----:B------:R0:W-:Y:S02]  /*53290*/  STL.64 [R1+0x9a0], R20 ;  /* 0x0009a01401007387 */ /* 0x0001e40000100a00 */
[----:B------:R1:W-:Y:S01]  /*532a0*/  STL.64 [R1+0x9a8], R22 ;  /* 0x0009a81601007387 */ /* 0x0003e20000100a00 */
[----:B------:R-:W3:Y:S01]  /*532b0*/  LDL.LU R9, [R1+0x4f4] ;  /* 0x0004f40001097983 */ /* 0x000ee20000300800 */
[----:B------:R-:W3:Y:S02]  /*532c0*/  LDL.LU R10, [R1+0x4f8] ;  /* 0x0004f800010a7983 */ /* 0x000ee40000300800 */
[----:B------:R-:W3:Y:S01]  /*532d0*/  LDL.LU R11, [R1+0x4fc] ;  /* 0x0004fc00010b7983 */ /* 0x000ee20000300800 */
[----:B0-----:R-:W3:Y:S01]  /*532e0*/  LDL.LU R20, [R1+0x280] ;  /* 0x0002800001147983 */ /* 0x001ee20000300800 */
[----:B------:R-:W3:Y:S02]  /*532f0*/  LDL.LU R21, [R1+0x284] ;  /* 0x0002840001157983 */ /* 0x000ee40000300800 */
[----:B-1----:R-:W3:Y:S02]  /*53300*/  LDL.LU R22, [R1+0x288] ;  /* 0x0002880001167983 */ /* 0x002ee40000300800 */
[----:B------:R-:W3:Y:S01]  /*53310*/  LDL.LU R23, [R1+0x28c] ;  /* 0x00028c0001177983 */ /* 0x000ee20000300800 */
[----:B------:R-:W3:Y:S01]  /*53320*/  LDL R26, [R1+0xc8] ;  /* 0x0000c800011a7983 */ /* 0x000ee20000100800 */
[----:B------:R-:W-:Y:S02]  /*53330*/  STL.64 [R1+0x34b8], R18 ;  /* 0x0034b81201007387 */ /* 0x000fe40000100a00 */
[----:B------:R0:W-:Y:S02]  /*53340*/  STL.64 [R1+0x3550], R16 ;  /* 0x0035501001007387 */ /* 0x0001e40000100a00 */
[----:B0-----:R-:W3:Y:S01]  /*53350*/  LDL.LU R16, [R1+0x240] ;  /* 0x0002400001107983 */ /* 0x001ee20000300800 */
[----:B------:R-:W3:Y:S02]  /*53360*/  LDL.LU R17, [R1+0x244] ;  /* 0x0002440001117983 */ /* 0x000ee40000300800 */
[----:B--2---:R-:W-:-:S02]  /*53370*/  IMAD.MOV.U32 R18, RZ, RZ, R15 ;  /* 0x000000ffff127224 */ /* 0x004fc400078e000f */
[----:B------:R-:W-:Y:S01]  /*53380*/  IMAD.MOV.U32 R19, RZ, RZ, R14 ;  /* 0x000000ffff137224 */ /* 0x000fe200078e000e */
[----:B------:R-:W2:Y:S01]  /*53390*/  LDL.LU R15, [R1+0x35cc] ;  /* 0x0035cc00010f7983 */ /* 0x000ea20000300800 */
[----:B------:R-:W2:Y:S03]  /*533a0*/  LDL.LU R14, [R1+0x35c8] ;  /* 0x0035c800010e7983 */ /* 0x000ea60000300800 */
[----:B------:R-:W-:Y:S04]  /*533b0*/  STL.64 [R1+0x3568], R18 ;  /* 0x0035681201007387 */ /* 0x000fe80000100a00 */
[----:B---3--:R0:W-:Y:S04]  /*533c0*/  STL.64 [R1+0x3560], R16 ;  /* 0x0035601001007387 */ /* 0x0081e80000100a00 */
[----:B0-----:R-:W3:Y:S01]  /*533d0*/  LDL.LU R16, [R1+0x250] ;  /* 0x0002500001107983 */ /* 0x001ee20000300800 */
[----:B------:R-:W3:Y:S02]  /*533e0*/  LDL.LU R17, [R1+0x254] ;  /* 0x0002540001117983 */ /* 0x000ee40000300800 */
[----:B------:R-:W2:Y:S02]  /*533f0*/  LDL.LU R18, [R1+0x258] ;  /* 0x0002580001127983 */ /* 0x000ea40000300800 */
[----:B------:R-:W2:Y:S02]  /*53400*/  LDL.LU R19, [R1+0x25c] ;  /* 0x00025c0001137983 */ /* 0x000ea40000300800 */
[----:B--2---:R0:W-:Y:S01]  /*53410*/  STL.64 [R1+0x3580], R18 ;  /* 0x0035801201007387 */ /* 0x0041e20000100a00 */
[----:B---3--:R1:W-:Y:S02]  /*53420*/  STL.64 [R1+0x3578], R16 ;  /* 0x0035781001007387 */ /* 0x0083e40000100a00 */
[----:B0-----:R-:W-:Y:S01]  /*53430*/  IMAD.MOV.U32 R18, RZ, RZ, R14 ;  /* 0x000000ffff127224 */ /* 0x001fe200078e000e */
[----:B-1----:R-:W2:Y:S01]  /*53440*/  LDL.LU R16, [R1+0x260] ;  /* 0x0002600001107983 */ /* 0x002ea20000300800 */
[----:B------:R-:W2:Y:S02]  /*53450*/  LDL.LU R17, [R1+0x264] ;  /* 0x0002640001117983 */ /* 0x000ea40000300800 */
[----:B------:R-:W3:Y:S02]  /*53460*/  LDL.LU R14, [R1+0x35c4] ;  /* 0x0035c400010e7983 */ /* 0x000ee40000300800 */
[----:B------:R-:W-:-:S02]  /*53470*/  IMAD.MOV.U32 R19, RZ, RZ, R15 ;  /* 0x000000ffff137224 */ /* 0x000fc400078e000f */
[----:B------:R-:W3:Y:S03]  /*53480*/  LDL.LU R15, [R1+0x35c0] ;  /* 0x0035c000010f7983 */ /* 0x000ee60000300800 */
[----:B------:R-:W-:Y:S01]  /*53490*/  STL.64 [R1+0x3598], R18 ;  /* 0x0035981201007387 */ /* 0x000fe20000100a00 */
[C---:B---3--:R-:W-:Y:S01]  /*534a0*/  HMMA.16816.F32 R8, R4.reuse, R14, R8 ;  /* 0x0000000e0408723c */ /* 0x048fe20000001808 */
        /* <DEDUP_REMOVED lines=10> */
[----:B------:R-:W-:Y:S02]  /*53550*/  STL.64 [R1+0x34c0], R14 ;  /* 0x0034c00e01007387 */ /* 0x000fe40000100a00 */
[----:B------:R-:W-:Y:S01]  /*53560*/  IMAD.MOV.U32 R27, RZ, RZ, R28 ;  /* 0x000000ffff1b7224 */ /* 0x000fe200078e001c */
[----:B---3--:R-:W-:Y:S01]  /*53570*/  HMMA.16816.F32 R4, R4, R10, R20 ;  /* 0x0000000a0404723c */ /* 0x008fe20000001814 */
[----:B------:R-:W2:Y:S01]  /*53580*/  LDL.LU.64 R22, [R1+0x35a8] ;  /* 0x0035a80001167983 */ /* 0x000ea20000300a00 */
        /* <DEDUP_REMOVED lines=8> */
[----:B------:R-:W-:Y:S01]  /*53610*/  STL.64 [R1+0x34a0], R10 ;  /* 0x0034a00a01007387 */ /* 0x000fe20000100a00 */
[C---:B--2---:R-:W-:Y:S03]  /*53620*/  HMMA.16816.F32 R24, R20.reuse, R26, R16 ;  /* 0x0000001a1418723c */ /* 0x044fe60000001810 */
[----:B------:R-:W2:Y:S01]  /*53630*/  LDL.LU.64 R18, [R1+0x3598] ;  /* 0x0035980001127983 */ /* 0x000ea20000300a00 */
[----:B------:R-:W2:Y:S11]  /*53640*/  LDL.LU.64 R16, [R1+0x3590] ;  /* 0x0035900001107983 */ /* 0x000eb60000300a00 */
[----:B------:R-:W-:Y:S08]  /*53650*/  @!UPT UIADD3 URZ, URZ, URZ, URZ ;  /* 0x0000003f3f3ff290 */ /* 0x000ff0000fffe03f */
        /* <DEDUP_REMOVED lines=17> */
[----:B--2---:R-:W-:Y:S02]  /*53770*/  HMMA.16816.F32 R24, R20, R26, R16 ;  /* 0x0000001a1418723c */ /* 0x004fe40000001810 */
[----:B------:R-:W2:Y:S11]  /*53780*/  LDL.LU.64 R16, [R1+0x3550] ;  /* 0x0035500001107983 */ /* 0x000eb60000300a00 */
[----:B------:R-:W-:Y:S10]  /*53790*/  @!UPT UIADD3 URZ, URZ, URZ, URZ ;  /* 0x0000003f3f3ff290 */ /* 0x000ff4000fffe03f */
[----:B------:R-:W-:Y:S01]  /*537a0*/  STL.64 [R1+0x16b0], R24 ;  /* 0x0016b01801007387 */ /* 0x000fe20000100a00 */
[----:B------:R0:W-:Y:S03]  /*537b0*/  STL.64 [R1+0x16b8], R26 ;  /* 0x0016b81a01007387 */ /* 0x0001e60000100a00 */
[----:B0-----:R-:W2:Y:S01]  /*537c0*/  LDL.LU.64 R26, [R1+0x3548] ;  /* 0x00354800011a7983 */ /* 0x001ea20000300a00 */
[----:B------:R-:W2:Y:S02]  /*537d0*/  LDL.LU.64 R24, [R1+0x3540] ;  /* 0x0035400001187983 */ /* 0x000ea40000300a00 */
[----:B------:R-:W-:Y:S02]  /*537e0*/  IMAD.MOV.U32 R10, RZ, RZ, R9 ;  /* 0x000000ffff0a7224 */ /* 0x000fe400078e0009 */
[----:B------:R-:W-:Y:S02]  /*537f0*/  IMAD.MOV.U32 R11, RZ, RZ, R8 ;  /* 0x000000ffff0b7224 */ /* 0x000fe400078e0008 */
[----:B----4-:R-:W-:-:S02]  /*53800*/  IMAD.MOV.U32 R14, RZ, RZ, R13 ;  /* 0x000000ffff0e7224 */ /* 0x010fc400078e000d */
[----:B------:R-:W-:-:S07]  /*53810*/  IMAD.MOV.U32 R15, RZ, RZ, R12 ;  /* 0x000000ffff0f7224 */ /* 0x000fce00078e000c */
[C---:B---3--:R-:W-:Y:S08]  /*53820*/  HMMA.16816.F32 R4, R20.reuse, R14, R4 ;  /* 0x0000000e1404723c */ /* 0x048ff00000001804 */
[----:B--2---:R-:W-:Y:S01]  /*53830*/  HMMA.16816.F32 R8, R20, R10, R24 ;  /* 0x0000000a1408723c */ /* 0x004fe20000001818 */
[----:B------:R-:W2:Y:S01]  /*53840*/  LDL.LU R24, [R1+0x3538] ;  /* 0x0035380001187983 */ /* 0x000ea20000300800 */
[----:B------:R-:W3:Y:S11]  /*53850*/  LDL.LU R12, [R1+0x480] ;  /* 0x00048000010c7983 */ /* 0x000ef60000300800 */
[----:B------:R-:W-:Y:S10]  /*53860*/  @!UPT UIADD3 URZ, URZ, URZ, URZ ;  /* 0x0000003f3f3ff290 */ /* 0x000ff4000fffe03f */
[----:B------:R0:W-:Y:S01]  /*53870*/  STL.64 [R1+0x970], R8 ;  /* 0x0009700801007387 */ /* 0x0001e20000100a00 */
[----:B------:R1:W-:Y:S02]  /*53880*/  STL.64 [R1+0x978], R10 ;  /* 0x0009780a01007387 */ /* 0x0003e40000100a00 */
[----:B------:R-:W-:Y:S02]  /*53890*/  STL.64 [R1+0x960], R4 ;  /* 0x0009600401007387 */ /* 0x000fe40000100a00 */
[----:B------:R-:W-:Y:S01]  /*538a0*/  STL.64 [R1+0x968], R6 ;  /* 0x0009680601007387 */ /* 0x000fe20000100a00 */
[----:B------:R-:W3:Y:S01]  /*538b0*/  LDL.LU R13, [R1+0x484] ;  /* 0x00048400010d7983 */ /* 0x000ee20000300800 */
[----:B------:R-:W4:Y:S02]  /*538c0*/  LDL.LU R14, [R1+0x488] ;  /* 0x00048800010e7983 */ /* 0x000f240000300800 */
[----:B------:R-:W4:Y:S01]  /*538d0*/  LDL.LU R15, [R1+0x48c] ;  /* 0x00048c00010f7983 */ /* 0x000f220000300800 */
[----:B------:R-:W2:Y:S04]  /*538e0*/  LDSM.16.MT88.4 R4, [R29+0xc180] ;  /* 0x00c180001d04783b */ /* 0x000ea80000004200 */
        /* <DEDUP_REMOVED lines=12> */
[----:B------:R-:W2:Y:S02]  /*539b0*/  LDL.64 R26, [R1+0x58] ;  /* 0x00005800011a7983 */ /* 0x000ea40000100a00 */
[----:B0-----:R-:W-:Y:S01]  /*539c0*/  IMAD.MOV.U32 R10, RZ, RZ, R24 ;  /* 0x000000ffff0a7224 */ /* 0x001fe200078e0018 */
[----:B--2---:R0:W-:Y:S01]  /*539d0*/  STL.64 [R1+0x3530], R26 ;  /* 0x0035301a01007387 */ /* 0x0041e20000100a00 */
[----:B------:R-:W2:Y:S02]  /*539e0*/  LDL.LU R24, [R1+0x4e0] ;  /* 0x0004e00001187983 */ /* 0x000ea40000300800 */
[----:B------:R-:W2:Y:S01]  /*539f0*/  LDL.LU R25, [R1+0x4e4] ;  /* 0x0004e40001197983 */ /* 0x000ea20000300800 */
[----:B0-----:R-:W2:Y:S01]  /*53a00*/  LDL.LU R26, [R1+0x4e8] ;  /* 0x0004e800011a7983 */ /* 0x001ea20000300800 */
[----:B------:R-:W2:Y:S02]  /*53a10*/  LDL.LU R27, [R1+0x4ec] ;  /* 0x0004ec00011b7983 */ /* 0x000ea40000300800 */
[----:B----4-:R-:W-:Y:S02]  /*53a20*/  STL.64 [R1+0x34d0], R14 ;  /* 0x0034d00e01007387 */ /* 0x010fe40000100a00 */
[----:B---3--:R0:W-:Y:S02]  /*53a30*/  STL.64 [R1+0x34c8], R12 ;  /* 0x0034c80c01007387 */ /* 0x0081e40000100a00 */
[----:B0-----:R-:W3:Y:S01]  /*53a40*/  LDL.LU R12, [R1+0x490] ;  /* 0x00049000010c7983 */ /* 0x001ee20000300800 */
[----:B------:R-:W3:Y:S02]  /*53a50*/  LDL.LU R13, [R1+0x494] ;  /* 0x00049400010d7983 */ /* 0x000ee40000300800 */
[----:B------:R-:W4:Y:S02]  /*53a60*/  LDL.LU R14, [R1+0x498] ;  /* 0x00049800010e7983 */ /* 0x000f240000300800 */
[----:B------:R-:W4:Y:S02]  /*53a70*/  LDL.LU R15, [R1+0x49c] ;  /* 0x00049c00010f7983 */ /* 0x000f240000300800 */
[----:B----4-:R0:W-:Y:S01]  /*53a80*/  STL.64 [R1+0x34e0], R14 ;  /* 0x0034e00e01007387 */ /* 0x0101e20000100a00 */
[----:B---3--:R-:W-:Y:S02]  /*53a90*/  STL.64 [R1+0x34d8], R12 ;  /* 0x0034d80c01007387 */ /* 0x008fe40000100a00 */
[----:B0-----:R-:W-:-:S02]  /*53aa0*/  IMAD.MOV.U32 R14, RZ, RZ, R16 ;  /* 0x000000ffff0e7224 */ /* 0x001fc400078e0010 */
[----:B------:R-:W-:-:S05]  /*53ab0*/  IMAD.MOV.U32 R15, RZ, RZ, R3 ;  /* 0x000000ffff0f7224 */ /* 0x000fca00078e0003 */
[----:B------:R-:W-:Y:S01]  /*53ac0*/  STL.64 [R1+0x34f0], R14 ;  /* 0x0034f00e01007387 */ /* 0x000fe20000100a00 */
[----:B------:R-:W3:Y:S02]  /*53ad0*/  LDL.64 R18, [R1+0x8] ;  /* 0x0000080001127983 */ /* 0x000ee40000100a00 */
[----:B------:R-:W-:-:S07]  /*53ae0*/  IMAD.MOV.U32 R11, RZ, RZ, R17 ;  /* 0x000000ffff0b7224 */ /* 0x000fce00078e0011 */
[C---:B--2---:R-:W-:Y:S01]  /*53af0*/  HMMA.16816.F32 R8, R20.reuse, R10, R24 ;  /* 0x0000000a1408723c */ /* 0x044fe20000001818 */
        /* <DEDUP_REMOVED lines=11> */
[----:B------:R-:W-:Y:S01]  /*53bb0*/  STL [R1+0x3460], R29 ;  /* 0x0034601d01007387 */ /* 0x000fe20000100800 */
[----:B------:R0:W-:Y:S02]  /*53bc0*/  STL.64 [R1+0x3398], R6 ;  /* 0x0033980601007387 */ /* 0x0001e40000100a00 */
[----:B------:R-:W-:Y:S01]  /*53bd0*/  STL.64 [R1+0x3390], R4 ;  /* 0x0033900401007387 */ /* 0x000fe20000100a00 */
[----:B0-----:R-:W3:Y:S01]  /*53be0*/  LDL.64 R6, [R1+0x18] ;  /* 0x0000180001067983 */ /* 0x001ee20000100a00 */
[----:B------:R-:W4:Y:S02]  /*53bf0*/  LDL.LU.64 R26, [R1+0x3530] ;  /* 0x00353000011a7983 */ /* 0x000f240000300a00 */
[----:B------:R-:W-:Y:S02]  /*53c00*/  STL.64 [R1+0x950], R8 ;  /* 0x0009500801007387 */ /* 0x000fe40000100a00 */
[----:B------:R0:W-:Y:S02]  /*53c10*/  STL.64 [R1+0x958], R10 ;  /* 0x0009580a01007387 */ /* 0x0001e40000100a00 */
[----:B0-----:R-:W4:Y:S01]  /*53c20*/  LDL.LU.64 R10, [R1+0x3528] ;  /* 0x00352800010a7983 */ /* 0x001f220000300a00 */
        /* <DEDUP_REMOVED lines=10> */
[----:B------:R-:W4:Y:S11]  /*53cd0*/  LDL.LU R8, [R1+0x460] ;  /* 0x0004600001087983 */ /* 0x000f360000300800 */
[----:B------:R-:W-:Y:S11]  /*53ce0*/  @!UPT UIADD3 URZ, URZ, URZ, URZ ;  /* 0x0000003f3f3ff290 */ /* 0x000ff6000fffe03f */
[----:B------:R-:W-:Y:S01]  /*53cf0*/  STL.64 [R1+0x930], R24 ;  /* 0x0009301801007387 */ /* 0x000fe20000100a00 */
[----:B------:R-:W-:Y:S02]  /*53d00*/  STL.64 [R1+0x938], R26 ;  /* 0x0009381a01007387 */ /* 0x000fe40000100a00 */
[----:B------:R-:W4:Y:S02]  /*53d10*/  LDL.LU R9, [R1+0x464] ;  /* 0x0004640001097983 */ /* 0x000f240000300800 */
[----:B------:R-:W3:Y:S01]  /*53d20*/  LDL.LU R10, [R1+0x468] ;  /* 0x00046800010a7983 */ /* 0x000ee20000300800 */
[----:B------:R-:W3:Y:S01]  /*53d30*/  LDL.LU R11, [R1+0x46c] ;  /* 0x00046c00010b7983 */ /* 0x000ee20000300800 */
[----:B------:R-:W-:Y:S02]  /*53d40*/  IMAD.MOV.U32 R14, RZ, RZ, R2 ;  /* 0x000000ffff0e7224 */ /* 0x000fe400078e0002 */
[----:B------:R-:W-:-:S07]  /*53d50*/  IMAD.MOV.U32 R15, RZ, RZ, R0 ;  /* 0x000000ffff0f7224 */ /* 0x000fce00078e0000 */
[C---:B--2---:R-:W-:Y:S01]  /*53d60*/  HMMA.16816.F32 R12, R20.reuse, R14, R16 ;  /* 0x0000000e140c723c */ /* 0x044fe20000001810 */
        /* <DEDUP_REMOVED lines=10> */
[----:B------:R-:W4:Y:S01]  /*53e10*/  LDL.LU.64 R18, [R1+0x3500] ;  /* 0x0035000001127983 */ /* 0x000f220000300a00 */
[----:B------:R-:W4:Y:S05]  /*53e20*/  LDL.LU.64 R16, [R1+0x34f8] ;  /* 0x0034f80001107983 */ /* 0x000f2a0000300a00 */
[----:B------:R-:W-:Y:S02]  /*53e30*/  STL.64 [R1+0x920], R12 ;  /* 0x0009200c01007387 */ /* 0x000fe40000100a00 */
[----:B------:R0:W-:Y:S02]  /*53e40*/  STL.64 [R1+0x928], R14 ;  /* 0x0009280e01007387 */ /* 0x0001e40000100a00 */
        /* <DEDUP_REMOVED lines=15> */
[----:B------:R-:W3:Y:S02]  /*53f40*/  LDL.LU R4, [R1+0x200] ;  /* 0x0002000001047983 */ /* 0x000ee40000300800 */
[----:B------:R-:W-:Y:S01]  /*53f50*/  IMAD.MOV.U32 R2, RZ, RZ, R6 ;  /* 0x000000ffff027224 */ /* 0x000fe200078e0006 */
[----:B------:R-:W3:Y:S01]  /*53f60*/  LDL.LU R5, [R1+0x204] ;  /* 0x0002040001057983 */ /* 0x000ee20000300800 */
[----:B------:R-:W-:-:S02]  /*53f70*/  IMAD.MOV.U32 R0, RZ, RZ, R7 ;  /* 0x000000ffff007224 */ /* 0x000fc400078e0007 */
[----:B------:R-:W3:Y:S02]  /*53f80*/  LDL.LU R6, [R1+0x208] ;  /* 0x0002080001067983 */ /* 0x000ee40000300800 */
[----:B------:R-:W3:Y:S02]  /*53f90*/  LDL.LU R7, [R1+0x20c] ;  /* 0x00020c0001077983 */ /* 0x000ee40000300800 */
[----:B----4-:R-:W-:Y:S01]  /*53fa0*/  IMAD.MOV.U32 R28, RZ, RZ, R18 ;  /* 0x000000ffff1c7224 */ /* 0x010fe200078e0012 */
[C---:B--2---:R-:W-:Y:S11]  /*53fb0*/  HMMA.16816.F32 R12, R20.reuse, R18, R12 ;  /* 0x00000012140c723c */ /* 0x044ff6000000180c */
[----:B------:R-:W-:Y:S11]  /*53fc0*/  @!UPT UIADD3 URZ, URZ, URZ, URZ ;  /* 0x0000003f3f3ff290 */ /* 0x000ff6000fffe03f */
[----:B------:R-:W-:Y:S01]  /*53fd0*/  @!UPT UIADD3 URZ, URZ, URZ, URZ ;  /* 0x0000003f3f3ff290 */ /* 0x000fe2000fffe03f */
[----:B------:R0:W-:Y:S01]  /*53fe0*/  STL.64 [R1+0x8d0], R12 ;  /* 0x0008d00c01007387 */ /* 0x0001e20000100a00 */
[----:B------:R1:W-:Y:S02]  /*53ff0*/  STL.64 [R1+0x8d8], R14 ;  /* 0x0008d80e01007387 */ /* 0x0003e40000100a00 */
[----:B0-----:R-:W-:Y:S01]  /*54000*/  IMAD.MOV.U32 R13, RZ, RZ, R19 ;  /* 0x000000ffff0d7224 */ /* 0x001fe200078e0013 */
[----:B-1----:R-:W2:Y:S01]  /*54010*/  LDL.LU.64 R14, [R1+0x34c0] ;  /* 0x0034c000010e7983 */ /* 0x002ea20000300a00 */
        /* <DEDUP_REMOVED lines=8> */
[----:B------:R0:W-:Y:S02]  /*540a0*/  STL.64 [R1+0x33e8], R18 ;  /* 0x0033e81201007387 */ /* 0x0001e40000100a00 */
[----:B0-----:R-:W4:Y:S04]  /*540b0*/  LDL.64 R18, [R1+0x88] ;  /* 0x0000880001127983 */ /* 0x001f280000100a00 */
[----:B----4-:R0:W-:Y:S01]  /*540c0*/  STL.64 [R1+0x3468], R18 ;  /* 0x0034681201007387 */ /* 0x0101e20000100a00 */
[----:B------:R-:W4:Y:S02]  /*540d0*/  LDL.LU R16, [R1+0x1d0] ;  /* 0x0001d00001107983 */ /* 0x000f240000300800 */
[----:B------:R-:W4:Y:S01]  /*540e0*/  LDL.LU R17, [R1+0x1d4] ;  /* 0x0001d40001117983 */ /* 0x000f220000300800 */
[----:B0-----:R-:W2:Y:S01]  /*540f0*/  LDL.LU R18, [R1+0x1d8] ;  /* 0x0001d80001127983 */ /* 0x001ea20000300800 */
[----:B------:R-:W2:Y:S03]  /*54100*/  LDL.LU R19, [R1+0x1dc] ;  /* 0x0001dc0001137983 */ /* 0x000ea60000300800 */
[----:B--2---:R0:W-:Y:S01]  /*54110*/  STL.64 [R1+0x3478], R18 ;  /* 0x0034781201007387 */ /* 0x0041e20000100a00 */
[----:B----4-:R-:W-:Y:S03]  /*54120*/  STL.64 [R1+0x3470], R16 ;  /* 0x0034701001007387 */ /* 0x010fe60000100a00 */
[----:B0-----:R-:W2:Y:S01]  /*54130*/  LDL.64 R18, [R1+0xa8] ;  /* 0x0000a80001127983 */ /* 0x001ea20000100a00 */
[C---:B------:R-:W-:Y:S03]  /*54140*/  HMMA.16816.F32 R8, R20.reuse, R14, R8 ;  /* 0x0000000e1408723c */ /* 0x040fe60000001808 */
[----:B--2---:R0:W-:Y:S04]  /*54150*/  STL.64 [R1+0x3480], R18 ;  /* 0x0034801201007387 */ /* 0x0041e80000100a00 */
[----:B0-----:R-:W2:Y:S04]  /*54160*/  LDL.64 R18, [R1+0xb8] ;  /* 0x0000b80001127983 */ /* 0x001ea80000100a00 */
[----:B--2---:R0:W-:Y:S04]  /*54170*/  STL.64 [R1+0x3488], R18 ;  /* 0x0034881201007387 */ /* 0x0041e80000100a00 */
[----:B0-----:R-:W2:Y:S08]  /*54180*/  LDL.64 R18, [R1+0xc8] ;  /* 0x0000c80001127983 */ /* 0x001eb00000100a00 */
[----:B------:R-:W-:Y:S02]  /*54190*/  STL.64 [R1+0x870], R8 ;  /* 0x0008700801007387 */ /* 0x000fe40000100a00 */
[----:B------:R0:W-:Y:S02]  /*541a0*/  STL.64 [R1+0x878], R10 ;  /* 0x0008780a01007387 */ /* 0x0001e40000100a00 */
[----:B0-----:R-:W3:Y:S01]  /*541b0*/  LDL.LU.64 R10, [R1+0x34a0] ;  /* 0x0034a000010a7983 */ /* 0x001ee20000300a00 */
[----:B------:R-:W-:Y:S02]  /*541c0*/  STL [R1+0x33ac], R14 ;  /* 0x0033ac0e01007387 */ /* 0x000fe40000100800 */
[----:B------:R-:W-:Y:S01]  /*541d0*/  STL [R1+0x33a8], R15 ;  /* 0x0033a80f01007387 */ /* 0x000fe20000100800 */
[----:B---3--:R-:W-:Y:S01]  /*541e0*/  HMMA.16816.F32 R20, R20, R10, R24 ;  /* 0x0000000a1414723c */ /* 0x008fe20000001818 */
[----:B------:R-:W3:Y:S01]  /*541f0*/  LDL.LU.64 R26, [R1+0x3498] ;  /* 0x00349800011a7983 */ /* 0x000ee20000300a00 */
[----:B------:R-:W3:Y:S02]  /*54200*/  LDL.LU.64 R24, [R1+0x3490] ;  /* 0x0034900001187983 */ /* 0x000ee40000300a00 */
[----:B--2---:R-:W-:Y:S11]  /*54210*/  IMAD.MOV.U32 R3, RZ, RZ, R19 ;  /* 0x000000ffff037224 */ /* 0x004ff600078e0013 */
[----:B------:R-:W-:Y:S08]  /*54220*/  @!UPT UIADD3 URZ, URZ, URZ, URZ ;  /* 0x0000003f3f3ff290 */ /* 0x000ff0000fffe03f */
        /* <DEDUP_REMOVED lines=10> */
[----:B------:R-:W4:Y:S01]  /*542d0*/  LDL.LU R11, [R1+0x1ec] ;  /* 0x0001ec00010b7983 */ /* 0x000f220000300800 */
[C---:B---3--:R-:W-:Y:S11]  /*542e0*/  HMMA.16816.F32 R4, R24.reuse, R18, R4 ;  /* 0x000000121804723c */ /* 0x048ff60000001804 */
[----:B------:R-:W-:Y:S11]  /*542f0*/  @!UPT UIADD3 URZ, URZ, URZ, URZ ;  /* 0x0000003f3f3ff290 */ /* 0x000ff6000fffe03f */
[----:B------:R-:W-:Y:S01]  /*54300*/  @!UPT UIADD3 URZ, URZ, URZ, URZ ;  /* 0x0000003f3f3ff290 */ /* 0x000fe2000fffe03f */
[----:B------:R0:W-:Y:S01]  /*54310*/  STL.64 [R1+0x910], R4 ;  /* 0x0009100401007387 */ /* 0x0001e20000100a00 */
[----:B------:R-:W-:Y:S02]  /*54320*/  STL.64 [R1+0x918], R6 ;  /* 0x0009180601007387 */ /* 0x000fe40000100a00 */
[----:B0-----:R-:W-:Y:S02]  /*54330*/  IMAD.MOV.U32 R4, RZ, RZ, R18 ;  /* 0x000000ffff047224 */ /* 0x001fe400078e0012 */
[----:B------:R-:W3:Y:S01]  /*54340*/  LDL.LU.64 R18, [R1+0x3488] ;  /* 0x0034880001127983 */ /* 0x000ee20000300a00 */
[----:B------:R-:W-:Y:S02]  /*54350*/  STL [R1+0x33b4], R3 ;  /* 0x0033b40301007387 */ /* 0x000fe40000100800 */
[----:B------:R0:W-:Y:S02]  /*54360*/  STL [R1+0x33b0], R4 ;  /* 0x0033b00401007387 */ /* 0x0001e40000100800 */
        /* <DEDUP_REMOVED lines=10> */
[----:B-1----:R-:W-:Y:S02]  /*54410*/  IMAD.MOV.U32 R6, RZ, RZ, R18 ;  /* 0x000000ffff067224 */ /* 0x002fe400078e0012 */
[----:B------:R-:W4:Y:S02]  /*54420*/  LDL.LU.64 R18, [R1+0x3480] ;  /* 0x0034800001127983 */ /* 0x000f240000300a00 */
[C---:B----4-:R-:W-:Y:S01]  /*54430*/  HMMA.16816.F32 R8, R24.reuse, R18, R8 ;  /* 0x000000121808723c */ /* 0x050fe20000001808 */
[----:B------:R-:W-:Y:S11]  /*54440*/  IMAD.MOV.U32 R7, RZ, RZ, R19 ;  /* 0x000000ffff077224 */ /* 0x000ff600078e0013 */
[----:B------:R-:W-:Y:S11]  /*54450*/  @!UPT UIADD3 URZ, URZ, URZ, URZ ;  /* 0x0000003f3f3ff290 */ /* 0x000ff6000fffe03f */
[----:B------:R0:W-:Y:S01]  /*54460*/  STL.64 [R1+0x8a0], R8 ;  /* 0x0008a00801007387 */ /* 0x0001e20000100a00 */
[----:B------:R-:W-:Y:S02]  /*54470*/  STL.64 [R1+0x8a8], R10 ;  /* 0x0008a80a01007387 */ /* 0x000fe40000100a00 */
[----:B0-----:R-:W-:Y:S02]  /*54480*/  IMAD.MOV.U32 R8, RZ, RZ, R18 ;  /* 0x000000ffff087224 */ /* 0x001fe400078e0012 */
[----:B------:R-:W3:Y:S01]  /*54490*/  LDL.LU.64 R18, [R1+0x3478] ;  /* 0x0034780001127983 */ /* 0x000ee20000300a00 */
[----:B------:R-:W3:Y:S02]  /*544a0*/  LDL.LU.64 R16, [R1+0x3470] ;  /* 0x0034700001107983 */ /* 0x000ee40000300a00 */
[----:B------:R0:W-:Y:S02]  /*544b0*/  STL.64 [R1+0x33f8], R6 ;  /* 0x0033f80601007387 */ /* 0x0001e40000100a00 */
[----:B------:R-:W-:Y:S01]  /*544c0*/  STL [R1+0x33f0], R5 ;  /* 0x0033f00501007387 */ /* 0x000fe20000100800 */
[----:B0-----:R-:W3:Y:S02]  /*544d0*/  LDL.64 R6, [R1+0x98] ;  /* 0x0000980001067983 */ /* 0x001ee40000100a00 */
[C---:B---3--:R-:W-:Y:S11]  /*544e0*/  HMMA.16816.F32 R16, R24.reuse, R6, R16 ;  /* 0x000000061810723c */ /* 0x048ff60000001810 */
[----:B------:R-:W-:Y:S11]  /*544f0*/  @!UPT UIADD3 URZ, URZ, URZ, URZ ;  /* 0x0000003f3f3ff290 */ /* 0x000ff6000fffe03f */
[----:B------:R-:W-:Y:S01]  /*54500*/  @!UPT UIADD3 URZ, URZ, URZ, URZ ;  /* 0x0000003f3f3ff290 */ /* 0x000fe2000fffe03f */
[----:B------:R-:W-:Y:S01]  /*54510*/  STL.64 [R1+0x880], R16 ;  /* 0x0008801001007387 */ /* 0x000fe20000100a00 */
[----:B------:R0:W-:Y:S03]  /*54520*/  STL.64 [R1+0x888], R18 ;  /* 0x0008881201007387 */ /* 0x0001e60000100a00 */
[----:B0-----:R-:W2:Y:S01]  /*54530*/  LDL.LU.64 R18, [R1+0x3468] ;  /* 0x0034680001127983 */ /* 0x001ea20000300a00 */
[----:B------:R-:W-:Y:S02]  /*54540*/  IMAD.MOV.U32 R10, RZ, RZ, R6 ;  /* 0x000000ffff0a7224 */ /* 0x000fe400078e0006 */
[----:B------:R-:W-:Y:S02]  /*54550*/  IMAD.MOV.U32 R9, RZ, RZ, R7 ;  /* 0x000000ffff097224 */ /* 0x000fe400078e0007 */
[----:B--2---:R-:W-:Y:S01]  /*54560*/  HMMA.16816.F32 R4, R24, R18, R20 ;  /* 0x000000121804723c */ /* 0x004fe20000001814 */
[----:B------:R-:W-:-:S02]  /*54570*/  IMAD.MOV.U32 R12, RZ, RZ, R18 ;  /* 0x000000ffff0c7224 */ /* 0x000fc400078e0012 */
[----:B------:R-:W-:Y:S11]  /*54580*/  IMAD.MOV.U32 R11, RZ, RZ, R19 ;  /* 0x000000ffff0b7224 */ /* 0x000ff600078e0013 */
[----:B------:R-:W-:Y:S09]  /*54590*/  @!UPT UIADD3 URZ, URZ, URZ, URZ ;  /* 0x0000003f3f3ff290 */ /* 0x000ff2000fffe03f */
[----:B------:R-:W-:Y:S01]  /*545a0*/  STL.64 [R1+0x850], R4 ;  /* 0x0008500401007387 */ /* 0x000fe20000100a00 */
[----:B------:R-:W-:Y:S02]  /*545b0*/  STL.64 [R1+0x858], R6 ;  /* 0x0008580601007387 */ /* 0x000fe40000100a00 */
[----:B------:R-:W-:Y:S02]  /*545c0*/  STL [R1+0x3440], R12 ;  /* 0x0034400c01007387 */ /* 0x000fe40000100800 */
[----:B------:R-:W2:Y:S01]  /*545d0*/  LDL.LU R16, [R1+0x410] ;  /* 0x0004100001107983 */ /* 0x000ea20000300800 */
[----:B------:R-:W2:Y:S01]  /*545e0*/  LDL.LU R17, [R1+0x414] ;  /* 0x0004140001117983 */ /* 0x000ea20000300800 */
        /* <DEDUP_REMOVED lines=8> */
[----:B---3--:R0:W-:Y:S01]  /*54670*/  STL.64 [R1+0x3418], R18 ;  /* 0x0034181201007387 */ /* 0x0081e20000100a00 */
[----:B--2---:R-:W-:Y:S03]  /*54680*/  STL.64 [R1+0x3410], R16 ;  /* 0x0034101001007387 */ /* 0x004fe60000100a00 */
[----:B0-----:R-:W2:Y:S04]  /*54690*/  LDL.64 R18, [R1+0x48] ;  /* 0x0000480001127983 */ /* 0x001ea80000100a00 */
[----:B--2---:R0:W-:Y:S04]  /*546a0*/  STL.64 [R1+0x3428], R18 ;  /* 0x0034281201007387 */ /* 0x0041e80000100a00 */
[----:B0-----:R-:W2:Y:S01]  /*546b0*/  LDL R18, [R1+0x58] ;  /* 0x0000580001127983 */ /* 0x001ea20000100800 */
[----:B------:R-:W-:-:S02]  /*546c0*/  IMAD.MOV.U32 R19, RZ, RZ, R29 ;  /* 0x000000ffff137224 */ /* 0x000fc400078e001d */
[----:B------:R-:W3:Y:S02]  /*546d0*/  LDL.LU R29, [R1+0x3460] ;  /* 0x00346000011d7983 */ /* 0x000ee40000300800 */
[----:B------:R-:W4:Y:S01]  /*546e0*/  LDL.64 R22, [R1+0x78] ;  /* 0x0000780001167983 */ /* 0x000f220000100a00 */
[----:B--2---:R-:W-:Y:S01]  /*546f0*/  STL.64 [R1+0x3448], R18 ;  /* 0x0034481201007387 */ /* 0x004fe20000100a00 */
[----:B------:R-:W2:Y:S03]  /*54700*/  LDL.64 R6, [R1+0x38] ;  /* 0x0000380001067983 */ /* 0x000ea60000100a00 */
[----:B--2---:R0:W-:Y:S01]  /*54710*/  STL.64 [R1+0x3420], R6 ;  /* 0x0034200601007387 */ /* 0x0041e20000100a00 */
[----:B------:R-:W2:Y:S02]  /*54720*/  LDL.LU R4, [R1+0x430] ;  /* 0x0004300001047983 */ /* 0x000ea40000300800 */
[----:B------:R-:W2:Y:S01]  /*54730*/  LDL.LU R5, [R1+0x434] ;  /* 0x0004340001057983 */ /* 0x000ea20000300800 */
[----:B0-----:R-:W2:Y:S01]  /*54740*/  LDL.LU R6, [R1+0x438] ;  /* 0x0004380001067983 */ /* 0x001ea20000300800 */
[----:B------:R-:W2:Y:S02]  /*54750*/  LDL.LU R7, [R1+0x43c] ;  /* 0x00043c0001077983 */ /* 0x000ea40000300800 */
[----:B------:R-:W2:Y:S02]  /*54760*/  LDL.LU R16, [R1+0x450] ;  /* 0x0004500001107983 */ /* 0x000ea40000300800 */
[----:B------:R-:W2:Y:S01]  /*54770*/  LDL.LU R17, [R1+0x454] ;  /* 0x0004540001117983 */ /* 0x000ea20000300800 */
[----:B------:R-:W2:Y:S01]  /*54780*/  LDL.LU R18, [R1+0x458] ;  /* 0x0004580001127983 */ /* 0x000ea20000300800 */
[----:B------:R-:W2:Y:S03]  /*54790*/  LDL.LU R19, [R1+0x45c] ;  /* 0x00045c0001137983 */ /* 0x000ea60000300800 */
[----:B--2---:R-:W-:Y:S01]  /*547a0*/  STL.64 [R1+0x3458], R18 ;  /* 0x0034581201007387 */ /* 0x004fe20000100a00 */
[----:B------:R0:W-:Y:S03]  /*547b0*/  STL.64 [R1+0x3450], R16 ;  /* 0x0034501001007387 */ /* 0x0001e60000100a00 */
[----:B0-----:R-:W4:Y:S01]  /*547c0*/  LDL.LU R16, [R1+0x1b0] ;  /* 0x0001b00001107983 */ /* 0x001f220000300800 */
[----:B------:R-:W4:Y:S02]  /*547d0*/  LDL.LU R17, [R1+0x1b4] ;  /* 0x0001b40001117983 */ /* 0x000f240000300800 */
[----:B------:R-:W4:Y:S02]  /*547e0*/  LDL.LU R18, [R1+0x1b8] ;  /* 0x0001b80001127983 */ /* 0x000f240000300800 */
[----:B------:R-:W4:Y:S01]  /*547f0*/  LDL.LU R19, [R1+0x1bc] ;  /* 0x0001bc0001137983 */ /* 0x000f220000300800 */
[----:B------:R-:W2:Y:S01]  /*54800*/  LDL.64 R14, [R1+0x68] ;  /* 0x00006800010e7983 */ /* 0x000ea20000100a00 */
[----:B------:R-:W-:Y:S02]  /*54810*/  STL.64 [R1+0x3438], R6 ;  /* 0x0034380601007387 */ /* 0x000fe40000100a00 */
[----:B------:R0:W-:Y:S02]  /*54820*/  STL.64 [R1+0x3430], R4 ;  /* 0x0034300401007387 */ /* 0x0001e40000100a00 */
        /* <DEDUP_REMOVED lines=9> */
[----:B------:R-:W2:Y:S01]  /*548c0*/  LDL.LU R11, [R1+0x3fc] ;  /* 0x0003fc00010b7983 */ /* 0x000ea20000300800 */
[----:B----4-:R-:W-:Y:S01]  /*548d0*/  HMMA.16816.F32 R16, R24, R22, R16 ;  /* 0x000000161810723c */ /* 0x010fe20000001810 */
[----:B--2---:R0:W-:Y:S01]  /*548e0*/  STL.64 [R1+0x33d0], R10 ;  /* 0x0033d00a01007387 */ /* 0x0041e20000100a00 */
[----:B------:R-:W-:Y:S02]  /*548f0*/  STL.64 [R1+0x33c8], R8 ;  /* 0x0033c80801007387 */ /* 0x000fe40000100a00 */
[----:B0-----:R-:W-:-:S02]  /*54900*/  IMAD.MOV.U32 R10, RZ, RZ, R2 ;  /* 0x000000ffff0a7224 */ /* 0x001fc400078e0002 */
[----:B------:R-:W-:-:S05]  /*54910*/  IMAD.MOV.U32 R11, RZ, RZ, R0 ;  /* 0x000000ffff0b7224 */ /* 0x000fca00078e0000 */
[----:B------:R0:W-:Y:S04]  /*54920*/  STL.64 [R1+0x33e0], R10 ;  /* 0x0033e00a01007387 */ /* 0x0001e80000100a00 */
[----:B0-----:R-:W2:Y:S08]  /*54930*/  LDL.64 R10, [R1+0x28] ;  /* 0x00002800010a7983 */ /* 0x001eb00000100a00 */
[----:B------:R-:W-:Y:S02]  /*54940*/  STL.64 [R1+0x840], R16 ;  /* 0x0008401001007387 */ /* 0x000fe40000100a00 */
[----:B------:R0:W-:Y:S02]  /*54950*/  STL.64 [R1+0x848], R18 ;  /* 0x0008481201007387 */ /* 0x0001e40000100a00 */
[----:B0-----:R-:W4:Y:S01]  /*54960*/  LDL.LU.64 R18, [R1+0x3458] ;  /* 0x0034580001127983 */ /* 0x001f220000300a00 */
[----:B------:R-:W4:Y:S02]  /*54970*/  LDL.LU.64 R16, [R1+0x3450] ;  /* 0x0034500001107983 */ /* 0x000f240000300a00 */
[----:B------:R-:W-:-:S02]  /*54980*/  IMAD.MOV.U32 R2, RZ, RZ, R22 ;  /* 0x000000ffff027224 */ /* 0x000fc400078e0016 */
[----:B------:R-:W-:Y:S02]  /*54990*/  IMAD.MOV.U32 R0, RZ, RZ, R23 ;  /* 0x000000ffff007224 */ /* 0x000fe400078e0017 */
[----:B---3--:R-:W0:Y:S04]  /*549a0*/  LDSM.16.MT88.4 R20, [R29+0xc200] ;  /* 0x00c200001d14783b */ /* 0x008e280000004200 */
[----:B0-----:R0:W-:Y:S01]  /*549b0*/  STL.64 [R1+0x3258], R22 ;  /* 0x0032581601007387 */ /* 0x0011e20000100a00 */
[----:B------:R1:W-:Y:S02]  /*549c0*/  STL.64 [R1+0x3250], R20 ;  /* 0x0032501401007387 */ /* 0x0003e40000100a00 */
[----:B0-----:R-:W-:Y:S02]  /*549d0*/  IMAD.MOV.U32 R22, RZ, RZ, R28 ;  /* 0x000000ffff167224 */ /* 0x001fe400078e001c */
[----:B------:R-:W-:-:S05]  /*549e0*/  IMAD.MOV.U32 R23, RZ, RZ, R13 ;  /* 0x000000ffff177224 */ /* 0x000fca00078e000d */
[----:B------:R0:W-:Y:S01]  /*549f0*/  STL.64 [R1+0x33d8], R22 ;  /* 0x0033d81601007387 */ /* 0x0001e20000100a00 */
[----:B-1----:R-:W3:Y:S02]  /*54a00*/  LDL.LU R20, [R1+0x400] ;  /* 0x0004000001147983 */ /* 0x002ee40000300800 */
[----:B------:R-:W3:Y:S01]  /*54a10*/  LDL.LU R21, [R1+0x404] ;  /* 0x0004040001157983 */ /* 0x000ee20000300800 */
[----:B0-----:R-:W3:Y:S01]  /*54a20*/  LDL.LU R22, [R1+0x408] ;  /* 0x0004080001167983 */ /* 0x001ee20000300800 */
[----:B------:R-:W3:Y:S01]  /*54a30*/  LDL.LU R23, [R1+0x40c] ;  /* 0x00040c0001177983 */ /* 0x000ee20000300800 */
[C---:B----4-:R-:W-:Y:S11]  /*54a40*/  HMMA.16816.F32 R16, R24.reuse, R14, R16 ;  /* 0x0000000e1810723c */ /* 0x050ff60000001810 */
[----:B------:R-:W-:Y:S11]  /*54a50*/  @!UPT UIADD3 URZ, URZ, URZ, URZ ;  /* 0x0000003f3f3ff290 */ /* 0x000ff6000fffe03f */
[----:B------:R-:W-:Y:S01]  /*54a60*/  @!UPT UIADD3 URZ, URZ, URZ, URZ ;  /* 0x0000003f3f3ff290 */ /* 0x000fe2000fffe03f */
[----:B------:R-:W-:Y:S01]  /*54a70*/  STL.64 [R1+0x830], R16 ;  /* 0x0008301001007387 */ /* 0x000fe20000100a00 */
[----:B------:R0:W-:Y:S03]  /*54a80*/  STL.64 [R1+0x838], R18 ;  /* 0x0008381201007387 */ /* 0x0001e60000100a00 */
[----:B0-----:R-:W4:Y:S01]  /*54a90*/  LDL.LU.64 R18, [R1+0x3448] ;  /* 0x0034480001127983 */ /* 0x001f220000300a00 */
[----:B------:R-:W2:Y:S01]  /*54aa0*/  LDL.LU R12, [R1+0x3440] ;  /* 0x00344000010c7983 */ /* 0x000ea20000300800 */
[C---:B----4-:R-:W-:Y:S02]  /*54ab0*/  HMMA.16816.F32 R16, R24.reuse, R18, R4 ;  /* 0x000000121810723c */ /* 0x050fe40000001804 */
[----:B------:R-:W4:Y:S01]  /*54ac0*/  LDL.LU.64 R6, [R1+0x3438] ;  /* 0x0034380001067983 */ /* 0x000f220000300a00 */
[----:B------:R-:W4:Y:S11]  /*54ad0*/  LDL.LU.64 R4, [R1+0x3430] ;  /* 0x0034300001047983 */ /* 0x000f360000300a00 */
[----:B------:R-:W-:Y:S09]  /*54ae0*/  @!UPT UIADD3 URZ, URZ, URZ, URZ ;  /* 0x0000003f3f3ff290 */ /* 0x000ff2000fffe03f */
[----:B------:R-:W-:Y:S01]  /*54af0*/  STL.64 [R1+0x820], R16 ;  /* 0x0008201001007387 */ /* 0x000fe20000100a00 */
[----:B------:R0:W-:Y:S03]  /*54b00*/  STL.64 [R1+0x828], R18 ;  /* 0x0008281201007387 */ /* 0x0001e60000100a00 */
[----:B0-----:R-:W4:Y:S01]  /*54b10*/  LDL.LU.64 R18, [R1+0x3428] ;  /* 0x0034280001127983 */ /* 0x001f220000300a00 */
[----:B------:R-:W-:Y:S02]  /*54b20*/  IMAD.MOV.U32 R28, RZ, RZ, R14 ;  /* 0x000000ffff1c7224 */ /* 0x000fe400078e000e */
[----:B------:R-:W-:Y:S01]  /*54b30*/  IMAD.MOV.U32 R13, RZ, RZ, R15 ;  /* 0x000000ffff0d7224 */ /* 0x000fe200078e000f */
        /* <DEDUP_REMOVED lines=19> */
[----:B------:R-:W3:Y:S01]  /*54c70*/  LDL.LU R5, [R1+0x33f0] ;  /* 0x0033f00001057983 */ /* 0x000ee20000300800 */
        /* <DEDUP_REMOVED lines=8> */
[----:B------:R-:W3:Y:S02]  /*54d00*/  LDL.LU.64 R10, [R1+0x33e0] ;  /* 0x0033e000010a7983 */ /* 0x000ee40000300a00 */
[C---:B---3--:R-:W-:Y:S01]  /*54d10*/  HMMA.16816.F32 R8, R24.reuse, R10, R20 ;  /* 0x0000000a1808723c */ /* 0x048fe20000001814 */
[----:B------:R-:W3:Y:S11]  /*54d20*/  LDL.LU.64 R22, [R1+0x33d8] ;  /* 0x0033d80001167983 */ /* 0x000ef60000300a00 */
[----:B------:R-:W-:Y:S11]  /*54d30*/  @!UPT UIADD3 URZ, URZ, URZ, URZ ;  /* 0x0000003f3f3ff290 */ /* 0x000ff6000fffe03f */
[----:B------:R-:W-:Y:S01]  /*54d40*/  STL.64 [R1+0x7e0], R8 ;  /* 0x0007e00801007387 */ /* 0x000fe20000100a00 */
[----:B------:R0:W-:Y:S03]  /*54d50*/  STL.64 [R1+0x7e8], R10 ;  /* 0x0007e80a01007387 */ /* 0x0001e60000100a00 */
[----:B0-----:R-:W3:Y:S01]  /*54d60*/  LDL.LU.64 R10, [R1+0x33d0] ;  /* 0x0033d000010a7983 */ /* 0x001ee20000300a00 */
[----:B------:R-:W3:Y:S02]  /*54d70*/  LDL.LU.64 R8, [R1+0x33c8] ;  /* 0x0033c80001087983 */ /* 0x000ee40000300a00 */
[C---:B---3--:R-:W-:Y:S01]  /*54d80*/  HMMA.16816.F32 R20, R24.reuse, R22, R8 ;  /* 0x000000161814723c */ /* 0x048fe20000001808 */
[----:B------:R-:W3:Y:S01]  /*54d90*/  LDL.LU.64 R10, [R1+0x33c0] ;  /* 0x0033c000010a7983 */ /* 0x000ee20000300a00 */
[----:B------:R-:W2:Y:S11]  /*54da0*/  LDL.LU.64 R8, [R1+0x33b8] ;  /* 0x0033b80001087983 */ /* 0x000eb60000300a00 */
[----:B------:R-:W-:Y:S10]  /*54db0*/  @!UPT UIADD3 URZ, URZ, URZ, URZ ;  /* 0x0000003f3f3ff290 */ /* 0x000ff4000fffe03f */
[----:B------:R0:W-:Y:S01]  /*54dc0*/  STL.64 [R1+0x7d0], R20 ;  /* 0x0007d01401007387 */ /* 0x0001e20000100a00 */
[----:B------:R1:W-:Y:S03]  /*54dd0*/  STL.64 [R1+0x7d8], R22 ;  /* 0x0007d81601007387 */ /* 0x0003e60000100a00 */
[----:B0-----:R-:W2:Y:S01]  /*54de0*/  LDL.LU R20, [R1+0x350] ;  /* 0x0003500001147983 */ /* 0x001ea20000300800 */
[----:B------:R-:W2:Y:S02]  /*54df0*/  LDL.LU R21, [R1+0x354] ;  /* 0x0003540001157983 */ /* 0x000ea40000300800 */
[----:B-1----:R-:W2:Y:S02]  /*54e00*/  LDL.LU R22, [R1+0x358] ;  /* 0x0003580001167983 */ /* 0x002ea40000300800 */
        /* <DEDUP_REMOVED lines=8> */
[----:B------:R-:W2:Y:S01]  /*54e90*/  LDL.LU R21, [R1+0x3e4] ;  /* 0x0003e40001157983 */ /* 0x000ea20000300800 */
[----:B0-----:R-:W2:Y:S01]  /*54ea0*/  LDL.LU R22, [R1+0x3e8] ;  /* 0x0003e80001167983 */ /* 0x001ea20000300800 */
[----:B------:R-:W2:Y:S02]  /*54eb0*/  LDL.LU R23, [R1+0x3ec] ;  /* 0x0003ec0001177983 */ /* 0x000ea40000300800 */
[----:B--2---:R-:W-:Y:S11]  /*54ec0*/  HMMA.16816.F32 R20, R24, R18, R20 ;  /* 0x000000121814723c */ /* 0x004ff60000001814 */
[----:B------:R-:W-:Y:S11]  /*54ed0*/  @!UPT UIADD3 URZ, URZ, URZ, URZ ;  /* 0x0000003f3f3ff290 */ /* 0x000ff6000fffe03f */
[----:B------:R-:W-:Y:S01]  /*54ee0*/  @!UPT UIADD3 URZ, URZ, URZ, URZ ;  /* 0x0000003f3f3ff290 */ /* 0x000fe2000fffe03f */
[----:B------:R-:W-:Y:S01]  /*54ef0*/  STL.64 [R1+0x7c0], R20 ;  /* 0x0007c01401007387 */ /* 0x000fe20000100a00 */
[----:B------:R0:W-:Y:S02]  /*54f00*/  STL.64 [R1+0x7c8], R22 ;  /* 0x0007c81601007387 */ /* 0x0001e40000100a00 */
[----:B0-----:R-:W-:Y:S02]  /*54f10*/  IMAD.MOV.U32 R22, RZ, RZ, R17 ;  /* 0x000000ffff167224 */ /* 0x001fe400078e0011 */
[----:B------:R-:W-:-:S05]  /*54f20*/  IMAD.MOV.U32 R23, RZ, RZ, R16 ;  /* 0x000000ffff177224 */ /* 0x000fca00078e0010 */
[----:B------:R-:W-:Y:S01]  /*54f30*/  STL.64 [R1+0x32a8], R22 ;  /* 0x0032a81601007387 */ /* 0x000fe20000100a00 */
[----:B------:R0:W-:Y:S02]  /*54f40*/  STL.64 [R1+0x3270], R18 ;  /* 0x0032701201007387 */ /* 0x0001e40000100a00 */
[----:B------:R-:W2:Y:S02]  /*54f50*/  LDL.LU R16, [R1+0x360] ;  /* 0x0003600001107983 */ /* 0x000ea40000300800 */
[----:B------:R-:W2:Y:S01]  /*54f60*/  LDL.LU R17, [R1+0x364] ;  /* 0x0003640001117983 */ /* 0x000ea20000300800 */
[----:B0-----:R-:W2:Y:S01]  /*54f70*/  LDL.LU R18, [R1+0x368] ;  /* 0x0003680001127983 */ /* 0x001ea20000300800 */
[----:B------:R-:W2:Y:S02]  /*54f80*/  LDL.LU R19, [R1+0x36c] ;  /* 0x00036c0001137983 */ /* 0x000ea40000300800 */
[----:B------:R-:W-:Y:S02]  /*54f90*/  IMAD.MOV.U32 R22, RZ, RZ, R3 ;  /* 0x000000ffff167224 */ /* 0x000fe400078e0003 */
        /* <DEDUP_REMOVED lines=20> */
[----:B------:R-:W2:Y:S01]  /*550e0*/  LDL.LU R19, [R1+0x38c] ;  /* 0x00038c0001137983 */ /* 0x000ea20000300800 */
[----:B------:R-:W2:Y:S04]  /*550f0*/  LDL.64 R22, [R1+0x58] ;  /* 0x0000580001167983 */ /* 0x000ea80000100a00 */
[----:B--2---:R0:W-:Y:S01]  /*55100*/  STL.64 [R1+0x32f0], R22 ;  /* 0x0032f01601007387 */ /* 0x0041e20000100a00 */
[----:B------:R-:W-:Y:S02]  /*55110*/  STL.64 [R1+0x32b8], R18 ;  /* 0x0032b81201007387 */ /* 0x000fe40000100a00 */
[----:B------:R1:W-:Y:S02]  /*55120*/  STL.64 [R1+0x32b0], R16 ;  /* 0x0032b01001007387 */ /* 0x0003e40000100a00 */
[----:B0-----:R-:W-:-:S02]  /*55130*/  IMAD.MOV.U32 R22, RZ, RZ, R28 ;  /* 0x000000ffff167224 */ /* 0x001fc400078e001c */
[----:B------:R-:W-:Y:S01]  /*55140*/  IMAD.MOV.U32 R23, RZ, RZ, R13 ;  /* 0x000000ffff177224 */ /* 0x000fe200078e000d */
[----:B-1----:R-:W2:Y:S01]  /*55150*/  LDL.LU R16, [R1+0x390] ;  /* 0x0003900001107983 */ /* 0x002ea20000300800 */
[----:B------:R-:W2:Y:S02]  /*55160*/  LDL.LU R17, [R1+0x394] ;  /* 0x0003940001117983 */ /* 0x000ea40000300800 */
[----:B------:R-:W2:Y:S02]  /*55170*/  LDL.LU R18, [R1+0x398] ;  /* 0x0003980001127983 */ /* 0x000ea40000300800 */
[----:B------:R-:W2:Y:S01]  /*55180*/  LDL.LU R19, [R1+0x39c] ;  /* 0x00039c0001137983 */ /* 0x000ea20000300800 */
[----:B------:R0:W-:Y:S01]  /*55190*/  STL.64 [R1+0x3308], R22 ;  /* 0x0033081601007387 */ /* 0x0001e20000100a00 */
[----:B------:R-:W2:Y:S02]  /*551a0*/  LDL.LU R20, [R1+0x140] ;  /* 0x0001400001147983 */ /* 0x000ea40000300800 */
[----:B------:R-:W2:Y:S01]  /*551b0*/  LDL.LU R21, [R1+0x144] ;  /* 0x0001440001157983 */ /* 0x000ea20000300800 */
[----:B0-----:R-:W2:Y:S01]  /*551c0*/  LDL.LU R22, [R1+0x148] ;  /* 0x0001480001167983 */ /* 0x001ea20000300800 */
[----:B------:R-:W2:Y:S03]  /*551d0*/  LDL.LU R23, [R1+0x14c] ;  /* 0x00014c0001177983 */ /* 0x000ea60000300800 */
[----:B--2---:R0:W-:Y:S01]  /*551e0*/  STL.64 [R1+0x3318], R22 ;  /* 0x0033181601007387 */ /* 0x0041e20000100a00 */
[----:B------:R-:W-:Y:S02]  /*551f0*/  STL.64 [R1+0x3310], R20 ;  /* 0x0033101401007387 */ /* 0x000fe40000100a00 */
[----:B0-----:R-:W-:-:S02]  /*55200*/  IMAD.MOV.U32 R22, RZ, RZ, R12 ;  /* 0x000000ffff167224 */ /* 0x001fc400078e000c */
[----:B---3--:R-:W-:-:S05]  /*55210*/  IMAD.MOV.U32 R23, RZ, RZ, R11 ;  /* 0x000000ffff177224 */ /* 0x008fca00078e000b */
[----:B------:R0:W-:Y:S02]  /*55220*/  STL.64 [R1+0x3330], R22 ;  /* 0x0033301601007387 */ /* 0x0001e40000100a00 */
[----:B0-----:R-:W-:Y:S02]  /*55230*/  IMAD.MOV.U32 R22, RZ, RZ, R10 ;  /* 0x000000ffff167224 */ /* 0x001fe400078e000a */
[----:B------:R-:W-:-:S05]  /*55240*/  IMAD.MOV.U32 R23, RZ, RZ, R9 ;  /* 0x000000ffff177224 */ /* 0x000fca00078e0009 */
[----:B------:R-:W-:Y:S01]  /*55250*/  STL.64 [R1+0x3348], R22 ;  /* 0x0033481601007387 */ /* 0x000fe20000100a00 */
[----:B------:R-:W-:Y:S02]  /*55260*/  STL.64 [R1+0x32d0], R18 ;  /* 0x0032d01201007387 */ /* 0x000fe40000100a00 */
[----:B------:R0:W-:Y:S02]  /*55270*/  STL.64 [R1+0x32c8], R16 ;  /* 0x0032c81001007387 */ /* 0x0001e40000100a00 */
        /* <DEDUP_REMOVED lines=27> */
[----:B------:R-:W4:Y:S01]  /*55430*/  LDL.LU R8, [R1+0x3d0] ;  /* 0x0003d00001087983 */ /* 0x000f220000300800 */
[----:B------:R-:W4:Y:S02]  /*55440*/  LDL.LU R9, [R1+0x3d4] ;  /* 0x0003d40001097983 */ /* 0x000f240000300800 */
[----:B------:R-:W4:Y:S02]  /*55450*/  LDL.LU R10, [R1+0x3d8] ;  /* 0x0003d800010a7983 */ /* 0x000f240000300800 */
[----:B------:R-:W4:Y:S01]  /*55460*/  LDL.LU R11, [R1+0x3dc] ;  /* 0x0003dc00010b7983 */ /* 0x000f220000300800 */
        /* <DEDUP_REMOVED lines=34> */
[----:B------:R-:W-:Y:S01]  /*55690*/  IMAD.MOV.U32 R23, RZ, RZ, R3 ;  /* 0x000000ffff177224 */ /* 0x000fe200078e0003 */
[----:B---3--:R-:W-:Y:S02]  /*556a0*/  HMMA.16816.F32 R24, R24, R10, R4 ;  /* 0x0000000a1818723c */ /* 0x008fe40000001804 */
[----:B------:R-:W2:Y:S01]  /*556b0*/  LDL.LU.64 R6, [R1+0x3398] ;  /* 0x0033980001067983 */ /* 0x000ea20000300a00 */
[----:B------:R-:W2:Y:S11]  /*556c0*/  LDL.LU.64 R4, [R1+0x3390] ;  /* 0x0033900001047983 */ /* 0x000eb60000300a00 */
[----:B------:R-:W-:Y:S09]  /*556d0*/  @!UPT UIADD3 URZ, URZ, URZ, URZ ;  /* 0x0000003f3f3ff290 */ /* 0x000ff2000fffe03f */
[----:B------:R-:W-:Y:S01]  /*556e0*/  STL.64 [R1+0x790], R24 ;  /* 0x0007901801007387 */ /* 0x000fe20000100a00 */
[----:B------:R-:W-:Y:S01]  /*556f0*/  STL.64 [R1+0x798], R26 ;  /* 0x0007981a01007387 */ /* 0x000fe20000100a00 */
        /* <DEDUP_REMOVED lines=34> */
[----:B0-----:R-:W3:Y:S01]  /*55920*/  LDL.LU.64 R22, [R1+0x3318] ;  /* 0x0033180001167983 */ /* 0x001ee20000300a00 */
[----:B------:R-:W3:Y:S02]  /*55930*/  LDL.LU.64 R20, [R1+0x3310] ;  /* 0x0033100001147983 */ /* 0x000ee40000300a00 */
[----:B------:R-:W-:Y:S02]  /*55940*/  IMAD.MOV.U32 R26, RZ, RZ, R2 ;  /* 0x000000ffff1a7224 */ /* 0x000fe400078e0002 */
[----:B------:R-:W-:-:S07]  /*55950*/  IMAD.MOV.U32 R27, RZ, RZ, R0 ;  /* 0x000000ffff1b7224 */ /* 0x000fce00078e0000 */
[C---:B---3--:R-:W-:Y:S01]  /*55960*/  HMMA.16816.F32 R24, R4.reuse, R26, R20 ;  /* 0x0000001a0418723c */ /* 0x048fe20000001814 */
[----:B------:R-:W2:Y:S11]  /*55970*/  LDL.LU.64 R22, [R1+0x3308] ;  /* 0x0033080001167983 */ /* 0x000eb60000300a00 */
[----:B------:R-:W-:Y:S11]  /*55980*/  @!UPT UIADD3 URZ, URZ, URZ, URZ ;  /* 0x0000003f3f3ff290 */ /* 0x000ff6000fffe03f */
[----:B------:R-:W-:Y:S01]  /*55990*/  STL.64 [R1+0x740], R24 ;  /* 0x0007401801007387 */ /* 0x000fe20000100a00 */
[----:B------:R-:W-:Y:S02]  /*559a0*/  STL.64 [R1+0x748], R26 ;  /* 0x0007481a01007387 */ /* 0x000fe40000100a00 */
[----:B------:R-:W0:Y:S04]  /*559b0*/  LDSM.16.MT88.4 R24, [R29+0xc280] ;  /* 0x00c280001d18783b */ /* 0x000e280000004200 */
[----:B------:R-:W-:Y:S01]  /*559c0*/  STL [R1+0x31e8], R29 ;  /* 0x0031e81d01007387 */ /* 0x000fe20000100800 */
[----:B0-----:R0:W-:Y:S01]  /*559d0*/  STL [R1+0x30f4], R24 ;  /* 0x0030f41801007387 */ /* 0x0011e20000100800 */
[----:B------:R1:W-:Y:S02]  /*559e0*/  STL [R1+0x30f0], R25 ;  /* 0x0030f01901007387 */ /* 0x0003e40000100800 */
[----:B------:R3:W-:Y:S02]  /*559f0*/  STL [R1+0x30ec], R26 ;  /* 0x0030ec1a01007387 */ /* 0x0007e40000100800 */
[----:B------:R4:W-:Y:S01]  /*55a00*/  STL [R1+0x30e8], R27 ;  /* 0x0030e81b01007387 */ /* 0x0009e20000100800 */
[----:B0-----:R-:W2:Y:S01]  /*55a10*/  LDL.LU R24, [R1+0x130] ;  /* 0x0001300001187983 */ /* 0x001ea20000300800 */
[----:B-1----:R-:W2:Y:S02]  /*55a20*/  LDL.LU R25, [R1+0x134] ;  /* 0x0001340001197983 */ /* 0x002ea40000300800 */
[----:B---3--:R-:W3:Y:S02]  /*55a30*/  LDL.LU R26, [R1+0x138] ;  /* 0x00013800011a7983 */ /* 0x008ee40000300800 */
[----:B----4-:R-:W3:Y:S01]  /*55a40*/  LDL.LU R27, [R1+0x13c] ;  /* 0x00013c00011b7983 */ /* 0x010ee20000300800 */
        /* <DEDUP_REMOVED lines=61> */
[----:B------:R-:W4:Y:S01]  /*55e20*/  LDL.LU R16, [R1+0x340] ;  /* 0x0003400001107983 */ /* 0x000f220000300800 */
[----:B------:R-:W4:Y:S04]  /*55e30*/  LDL.LU R17, [R1+0x344] ;  /* 0x0003440001117983 */ /* 0x000f280000300800 */
[----:B0-----:R-:W4:Y:S01]  /*55e40*/  LDL.LU R18, [R1+0x348] ;  /* 0x0003480001127983 */ /* 0x001f220000300800 */
[----:B------:R-:W4:Y:S02]  /*55e50*/  LDL.LU R19, [R1+0x34c] ;  /* 0x00034c0001137983 */ /* 0x000f240000300800 */
[----:B------:R0:W-:Y:S02]  /*55e60*/  STL.64 [R1+0x3230], R14 ;  /* 0x0032300e01007387 */ /* 0x0001e40000100a00 */
[----:B------:R-:W2:Y:S01]  /*55e70*/  LDL.LU R12, [R1+0x110] ;  /* 0x00011000010c7983 */ /* 0x000ea20000300800 */
[C---:B----4-:R-:W-:Y:S11]  /*55e80*/  HMMA.16816.F32 R16, R4.reuse, R14, R16 ;  /* 0x0000000e0410723c */ /* 0x050ff60000001810 */
[----:B------:R-:W-:Y:S11]  /*55e90*/  @!UPT UIADD3 URZ, URZ, URZ, URZ ;  /* 0x0000003f3f3ff290 */ /* 0x000ff6000fffe03f */
[----:B------:R-:W-:Y:S01]  /*55ea0*/  @!UPT UIADD3 URZ, URZ, URZ, URZ ;  /* 0x0000003f3f3ff290 */ /* 0x000fe2000fffe03f */
[----:B------:R-:W-:Y:S01]  /*55eb0*/  STL.64 [R1+0x6b0], R16 ;  /* 0x0006b01001007387 */ /* 0x000fe20000100a00 */
[----:B------:R-:W-:Y:S02]  /*55ec0*/  STL.64 [R1+0x6b8], R18 ;  /* 0x0006b81201007387 */ /* 0x000fe40000100a00 */
[----:B------:R-:W2:Y:S02]  /*55ed0*/  LDL.LU R13, [R1+0x114] ;  /* 0x00011400010d7983 */ /* 0x000ea40000300800 */
[----:B0-----:R-:W4:Y:S01]  /*55ee0*/  LDL.LU R14, [R1+0x118] ;  /* 0x00011800010e7983 */ /* 0x001f220000300800 */
[----:B------:R-:W4:Y:S01]  /*55ef0*/  LDL.LU R15, [R1+0x11c] ;  /* 0x00011c00010f7983 */ /* 0x000f220000300800 */
[----:B---3--:R-:W-:Y:S03]  /*55f00*/  HMMA.16816.F32 R4, R4, R10, R24 ;  /* 0x0000000a0404723c */ /* 0x008fe60000001818 */
[----:B----4-:R0:W-:Y:S01]  /*55f10*/  STL.64 [R1+0x3240], R14 ;  /* 0x0032400e01007387 */ /* 0x0101e20000100a00 */
[----:B--2---:R-:W-:Y:S03]  /*55f20*/  STL.64 [R1+0x3238], R12 ;  /* 0x0032380c01007387 */ /* 0x004fe60000100a00 */
[----:B0-----:R-:W2:Y:S01]  /*55f30*/  LDL.64 R14, [R1+0xc8] ;  /* 0x0000c800010e7983 */ /* 0x001ea20000100a00 */
[----:B------:R-:W3:Y:S11]  /*55f40*/  LDL.LU R16, [R1+0x100] ;  /* 0x0001000001107983 */ /* 0x000ef60000300800 */
[----:B------:R-:W-:Y:S04]  /*55f50*/  @!UPT UIADD3 URZ, URZ, URZ, URZ ;  /* 0x0000003f3f3ff290 */ /* 0x000fe8000fffe03f */
[----:B------:R-:W-:Y:S02]  /*55f60*/  STL.64 [R1+0x6a0], R4 ;  /* 0x0006a00401007387 */ /* 0x000fe40000100a00 */
[----:B------:R-:W-:Y:S01]  /*55f70*/  STL.64 [R1+0x6a8], R6 ;  /* 0x0006a80601007387 */ /* 0x000fe20000100a00 */
[----:B------:R-:W3:Y:S01]  /*55f80*/  LDL.LU R17, [R1+0x104] ;  /* 0x0001040001117983 */ /* 0x000ee20000300800 */
[----:B------:R-:W4:Y:S02]  /*55f90*/  LDL.LU R18, [R1+0x108] ;  /* 0x0001080001127983 */ /* 0x000f240000300800 */
[----:B------:R-:W4:Y:S02]  /*55fa0*/  LDL.LU R19, [R1+0x10c] ;  /* 0x00010c0001137983 */ /* 0x000f240000300800 */
[----:B----4-:R0:W-:Y:S01]  /*55fb0*/  STL.64 [R1+0x3228], R18 ;  /* 0x0032281201007387 */ /* 0x0101e20000100a00 */
[----:B---3--:R1:W-:Y:S03]  /*55fc0*/  STL.64 [R1+0x3220], R16 ;  /* 0x0032201001007387 */ /* 0x0083e60000100a00 */
[----:B0-----:R-:W3:Y:S04]  /*55fd0*/  LDL.64 R18, [R1+0xb8] ;  /* 0x0000b80001127983 */ /* 0x001ee80000100a00 */
[----:B---3--:R0:W-:Y:S01]  /*55fe0*/  STL.64 [R1+0x3248], R18 ;  /* 0x0032481201007387 */ /* 0x0081e20000100a00 */
[----:B-1----:R-:W2:Y:S02]  /*55ff0*/  LDL.LU R16, [R1+0x120] ;  /* 0x0001200001107983 */ /* 0x002ea40000300800 */
[----:B------:R-:W2:Y:S01]  /*56000*/  LDL.LU R17, [R1+0x124] ;  /* 0x0001240001117983 */ /* 0x000ea20000300800 */
[----:B0-----:R-:W2:Y:S01]  /*56010*/  LDL.LU R18, [R1+0x128] ;  /* 0x0001280001127983 */ /* 0x001ea20000300800 */
[----:B------:R-:W2:Y:S02]  /*56020*/  LDL.LU R19, [R1+0x12c] ;  /* 0x00012c0001137983 */ /* 0x000ea40000300800 */
[----:B------:R-:W3:Y:S02]  /*56030*/  LDL.LU R24, [R1+0xf0] ;  /* 0x0000f00001187983 */ /* 0x000ee40000300800 */
[----:B------:R-:W3:Y:S01]  /*56040*/  LDL.LU R25, [R1+0xf4] ;  /* 0x0000f40001197983 */ /* 0x000ee20000300800 */
[----:B------:R-:W4:Y:S01]  /*56050*/  LDL.LU R26, [R1+0xf8] ;  /* 0x0000f800011a7983 */ /* 0x000f220000300800 */
[----:B------:R-:W4:Y:S03]  /*56060*/  LDL.LU R27, [R1+0xfc] ;  /* 0x0000fc00011b7983 */ /* 0x000f260000300800 */
[----:B----4-:R0:W-:Y:S01]  /*56070*/  STL.64 [R1+0x3210], R26 ;  /* 0x0032101a01007387 */ /* 0x0101e20000100a00 */
[----:B---3--:R-:W-:Y:S02]  /*56080*/  STL.64 [R1+0x3208], R24 ;  /* 0x0032081801007387 */ /* 0x008fe40000100a00 */
[----:B------:R-:W3:Y:S01]  /*56090*/  LDL.64 R6, [R1+0x78] ;  /* 0x0000780001067983 */ /* 0x000ee20000100a00 */
[----:B0-----:R-:W4:Y:S01]  /*560a0*/  LDL.64 R26, [R1+0xa8] ;  /* 0x0000a800011a7983 */ /* 0x001f220000100a00 */
[----:B--2---:R-:W-:Y:S03]  /*560b0*/  HMMA.16816.F32 R16, R20, R14, R16 ;  /* 0x0000000e1410723c */ /* 0x004fe60000001810 */
[----:B---3--:R0:W-:Y:S01]  /*560c0*/  STL.64 [R1+0x31f0], R6 ;  /* 0x0031f00601007387 */ /* 0x0081e20000100a00 */
[----:B------:R-:W2:Y:S02]  /*560d0*/  LDL.LU R4, [R1+0xe0] ;  /* 0x0000e00001047983 */ /* 0x000ea40000300800 */
[----:B------:R-:W2:Y:S01]  /*560e0*/  LDL.LU R5, [R1+0xe4] ;  /* 0x0000e40001057983 */ /* 0x000ea20000300800 */
[----:B0-----:R-:W3:Y:S01]  /*560f0*/  LDL.LU R6, [R1+0xe8] ;  /* 0x0000e80001067983 */ /* 0x001ee20000300800 */
[----:B------:R-:W3:Y:S02]  /*56100*/  LDL.LU R7, [R1+0xec] ;  /* 0x0000ec0001077983 */ /* 0x000ee40000300800 */
[----:B------:R-:W-:-:S02]  /*56110*/  IMAD.MOV.U32 R3, RZ, RZ, R14 ;  /* 0x000000ffff037224 */ /* 0x000fc400078e000e */
[----:B------:R-:W-:Y:S01]  /*56120*/  IMAD.MOV.U32 R2, RZ, RZ, R15 ;  /* 0x000000ffff027224 */ /* 0x000fe200078e000f */
[----:B---3--:R0:W-:Y:S01]  /*56130*/  STL.64 [R1+0x3200], R6 ;  /* 0x0032000601007387 */ /* 0x0081e20000100a00 */
[----:B--2---:R-:W-:Y:S03]  /*56140*/  STL.64 [R1+0x31f8], R4 ;  /* 0x0031f80401007387 */ /* 0x004fe60000100a00 */
[----:B0-----:R-:W2:Y:S01]  /*56150*/  LDL.64 R6, [R1+0x98] ;  /* 0x0000980001067983 */ /* 0x001ea20000100a00 */
[----:B------:R-:W-:Y:S05]  /*56160*/  STL.64 [R1+0x3178], R10 ;  /* 0x0031780a01007387 */ /* 0x000fea0000100a00 */
[----:B------:R-:W-:Y:S02]  /*56170*/  STL.64 [R1+0x690], R16 ;  /* 0x0006901001007387 */ /* 0x000fe40000100a00 */
[----:B------:R0:W-:Y:S02]  /*56180*/  STL.64 [R1+0x698], R18 ;  /* 0x0006981201007387 */ /* 0x0001e40000100a00 */
[----:B0-----:R-:W3:Y:S01]  /*56190*/  LDL.LU.64 R18, [R1+0x3248] ;  /* 0x0032480001127983 */ /* 0x001ee20000300a00 */
[----:B------:R-:W3:Y:S02]  /*561a0*/  LDL.LU.64 R14, [R1+0x3240] ;  /* 0x00324000010e7983 */ /* 0x000ee40000300a00 */
[----:B------:R-:W3:Y:S02]  /*561b0*/  LDL.LU.64 R12, [R1+0x3238] ;  /* 0x00323800010c7983 */ /* 0x000ee40000300a00 */
[----:B------:R-:W-:Y:S01]  /*561c0*/  STL [R1+0x30fc], R2 ;  /* 0x0030fc0201007387 */ /* 0x000fe20000100800 */
[----:B------:R-:W-:Y:S01]  /*561d0*/  STL [R1+0x30f8], R3 ;  /* 0x0030f80301007387 */ /* 0x000fe20000100800 */
        /* <DEDUP_REMOVED lines=8> */
[----:B------:R-:W4:Y:S02]  /*56260*/  LDL.LU.64 R18, [R1+0x3228] ;  /* 0x0032280001127983 */ /* 0x000f240000300a00 */
[----:B------:R-:W4:Y:S01]  /*56270*/  LDL.LU.64 R16, [R1+0x3220] ;  /* 0x0032200001107983 */ /* 0x000f220000300a00 */
[----:B------:R0:W-:Y:S01]  /*56280*/  STL [R1+0x3104], R12 ;  /* 0x0031040c01007387 */ /* 0x0001e20000100800 */
[----:B------:R1:W-:Y:S01]  /*56290*/  STL [R1+0x3100], R13 ;  /* 0x0031000d01007387 */ /* 0x0003e20000100800 */
[C---:B----4-:R-:W-:Y:S02]  /*562a0*/  HMMA.16816.F32 R16, R20.reuse, R26, R16 ;  /* 0x0000001a1410723c */ /* 0x050fe40000001810 */
[----:B---3--:R3:W-:Y:S01]  /*562b0*/  STL.64 [R1+0x31b0], R14 ;  /* 0x0031b00e01007387 */ /* 0x0087e20000100a00 */
[----:B0-----:R-:W4:Y:S02]  /*562c0*/  LDL.LU R12, [R1+0xd0] ;  /* 0x0000d000010c7983 */ /* 0x001f240000300800 */
[----:B-1----:R-:W4:Y:S01]  /*562d0*/  LDL.LU R13, [R1+0xd4] ;  /* 0x0000d400010d7983 */ /* 0x002f220000300800 */
[----:B---3--:R-:W4:Y:S01]  /*562e0*/  LDL.LU R14, [R1+0xd8] ;  /* 0x0000d800010e7983 */ /* 0x008f220000300800 */
[----:B------:R-:W4:Y:S11]  /*562f0*/  LDL.LU R15, [R1+0xdc] ;  /* 0x0000dc00010f7983 */ /* 0x000f360000300800 */
[----:B------:R-:W-:Y:S05]  /*56300*/  @!UPT UIADD3 URZ, URZ, URZ, URZ ;  /* 0x0000003f3f3ff290 */ /* 0x000fea000fffe03f */
[----:B------:R0:W-:Y:S01]  /*56310*/  STL.64 [R1+0x670], R16 ;  /* 0x0006701001007387 */ /* 0x0001e20000100a00 */
[----:B------:R1:W-:Y:S02]  /*56320*/  STL.64 [R1+0x678], R18 ;  /* 0x0006781201007387 */ /* 0x0003e40000100a00 */
[----:B0-----:R-:W-:Y:S01]  /*56330*/  IMAD.MOV.U32 R17, RZ, RZ, R26 ;  /* 0x000000ffff117224 */ /* 0x001fe200078e001a */
[----:B-1----:R-:W3:Y:S01]  /*56340*/  LDL.LU.64 R18, [R1+0x3218] ;  /* 0x0032180001127983 */ /* 0x002ee20000300a00 */
[----:B------:R-:W-:Y:S02]  /*56350*/  IMAD.MOV.U32 R16, RZ, RZ, R27 ;  /* 0x000000ffff107224 */ /* 0x000fe400078e001b */
[----:B------:R-:W3:Y:S02]  /*56360*/  LDL.LU.64 R26, [R1+0x3210] ;  /* 0x00321000011a7983 */ /* 0x000ee40000300a00 */
[----:B------:R-:W3:Y:S01]  /*56370*/  LDL.LU.64 R24, [R1+0x3208] ;  /* 0x0032080001187983 */ /* 0x000ee20000300a00 */
[----:B------:R-:W-:Y:S01]  /*56380*/  STL [R1+0x3108], R17 ;  /* 0x0031081101007387 */ /* 0x000fe20000100800 */
[----:B--2---:R-:W-:Y:S01]  /*56390*/  IMAD.MOV.U32 R28, RZ, RZ, R7 ;  /* 0x000000ffff1c7224 */ /* 0x004fe200078e0007 */
[C---:B---3--:R-:W-:Y:S02]  /*563a0*/  HMMA.16816.F32 R24, R20.reuse, R6, R24 ;  /* 0x000000061418723c */ /* 0x048fe40000001818 */
[----:B------:R0:W-:Y:S01]  /*563b0*/  STL.64 [R1+0x3198], R18 ;  /* 0x0031981201007387 */ /* 0x0001e20000100a00 */
[----:B------:R-:W-:Y:S03]  /*563c0*/  STL [R1+0x3190], R16 ;  /* 0x0031901001007387 */ /* 0x000fe60000100800 */
[----:B0-----:R-:W2:Y:S11]  /*563d0*/  LDL.64 R18, [R1+0x88] ;  /* 0x0000880001127983 */ /* 0x001eb60000100a00 */
[----:B------:R-:W-:Y:S06]  /*563e0*/  @!UPT UIADD3 URZ, URZ, URZ, URZ ;  /* 0x0000003f3f3ff290 */ /* 0x000fec000fffe03f */
[----:B------:R-:W-:Y:S01]  /*563f0*/  STL.64 [R1+0x660], R24 ;  /* 0x0006601801007387 */ /* 0x000fe20000100a00 */
[----:B------:R0:W-:Y:S02]  /*56400*/  STL.64 [R1+0x668], R26 ;  /* 0x0006681a01007387 */ /* 0x0001e40000100a00 */
[----:B0-----:R-:W-:Y:S02]  /*56410*/  IMAD.MOV.U32 R27, RZ, RZ, R6 ;  /* 0x000000ffff1b7224 */ /* 0x001fe400078e0006 */
[----:B------:R-:W2:Y:S01]  /*56420*/  LDL.LU.64 R6, [R1+0x3200] ;  /* 0x0032000001067983 */ /* 0x000ea20000300a00 */
[----:B------:R-:W2:Y:S02]  /*56430*/  LDL.LU.64 R4, [R1+0x31f8] ;  /* 0x0031f80001047983 */ /* 0x000ea40000300a00 */
[C---:B--2---:R-:W-:Y:S11]  /*56440*/  HMMA.16816.F32 R4, R20.reuse, R18, R4 ;  /* 0x000000121404723c */ /* 0x044ff60000001804 */
[----:B------:R-:W-:Y:S11]  /*56450*/  @!UPT UIADD3 URZ, URZ, URZ, URZ ;  /* 0x0000003f3f3ff290 */ /* 0x000ff6000fffe03f */
[----:B------:R-:W-:Y:S01]  /*56460*/  @!UPT UIADD3 URZ, URZ, URZ, URZ ;  /* 0x0000003f3f3ff290 */ /* 0x000fe2000fffe03f */
[----:B------:R-:W-:Y:S01]  /*56470*/  STL.64 [R1+0x650], R4 ;  /* 0x0006500401007387 */ /* 0x000fe20000100a00 */
[----:B------:R0:W-:Y:S03]  /*56480*/  STL.64 [R1+0x658], R6 ;  /* 0x0006580601007387 */ /* 0x0001e60000100a00 */
[----:B0-----:R-:W4:Y:S01]  /*56490*/  LDL.LU.64 R6, [R1+0x31f0] ;  /* 0x0031f00001067983 */ /* 0x001f220000300a00 */
[----:B------:R-:W-:Y:S02]  /*564a0*/  IMAD.MOV.U32 R26, RZ, RZ, R19 ;  /* 0x000000ffff1a7224 */ /* 0x000fe400078e0013 */
[----:B------:R-:W-:Y:S01]  /*564b0*/  IMAD.MOV.U32 R25, RZ, RZ, R18 ;  /* 0x000000ffff197224 */ /* 0x000fe200078e0012 */
[----:B----4-:R-:W-:Y:S01]  /*564c0*/  HMMA.16816.F32 R12, R20, R6, R12 ;  /* 0x00000006140c723c */ /* 0x010fe2000000180c */
[----:B------:R-:W-:Y:S11]  /*564d0*/  IMAD.MOV.U32 R24, RZ, RZ, R7 ;  /* 0x000000ffff187224 */ /* 0x000ff600078e0007 */
[----:B------:R-:W-:Y:S11]  /*564e0*/  @!UPT UIADD3 URZ, URZ, URZ, URZ ;  /* 0x0000003f3f3ff290 */ /* 0x000ff6000fffe03f */
        /* <DEDUP_REMOVED lines=27> */
[----:B------:R-:W2:Y:S02]  /*566a0*/  LDL.LU R15, [R1+0x31c] ;  /* 0x00031c00010f7983 */ /* 0x000ea40000300800 */
[----:B--2---:R0:W-:Y:S01]  /*566b0*/  STL.64 [R1+0x31c0], R14 ;  /* 0x0031c00e01007387 */ /* 0x0041e20000100a00 */
[----:B------:R-:W-:Y:S03]  /*566c0*/  STL.64 [R1+0x31b8], R12 ;  /* 0x0031b80c01007387 */ /* 0x000fe60000100a00 */
[----:B0-----:R-:W2:Y:S01]  /*566d0*/  LDL R14, [R1+0x58] ;  /* 0x00005800010e7983 */ /* 0x001ea20000100800 */
[----:B------:R-:W-:-:S02]  /*566e0*/  IMAD.MOV.U32 R15, RZ, RZ, R29 ;  /* 0x000000ffff0f7224 */ /* 0x000fc400078e001d */
[----:B------:R-:W3:Y:S03]  /*566f0*/  LDL.LU R29, [R1+0x31e8] ;  /* 0x0031e800011d7983 */ /* 0x000ee60000300800 */
[----:B--2---:R0:W-:Y:S04]  /*56700*/  STL.64 [R1+0x31d0], R14 ;  /* 0x0031d00e01007387 */ /* 0x0041e80000100a00 */
[----:B0-----:R-:W2:Y:S01]  /*56710*/  LDL.64 R14, [R1+0x68] ;  /* 0x00006800010e7983 */ /* 0x001ea20000100a00 */
[----:B------:R0:W-:Y:S02]  /*56720*/  STL.64 [R1+0x31a8], R18 ;  /* 0x0031a81201007387 */ /* 0x0001e40000100a00 */
[----:B----4-:R1:W-:Y:S01]  /*56730*/  STL.64 [R1+0x31a0], R16 ;  /* 0x0031a01001007387 */ /* 0x0103e20000100a00 */
[----:B0-----:R-:W4:Y:S04]  /*56740*/  LDL.64 R18, [R1+0x48] ;  /* 0x0000480001127983 */ /* 0x001f280000100a00 */
[----:B----4-:R0:W-:Y:S01]  /*56750*/  STL.64 [R1+0x31c8], R18 ;  /* 0x0031c81201007387 */ /* 0x0101e20000100a00 */
[----:B-1----:R-:W4:Y:S02]  /*56760*/  LDL.LU R16, [R1+0x320] ;  /* 0x0003200001107983 */ /* 0x002f240000300800 */
        /* <DEDUP_REMOVED lines=9> */
[----:B---3--:R0:W-:Y:S01]  /*56800*/  STL.64 [R1+0x3148], R26 ;  /* 0x0031481a01007387 */ /* 0x0081e20000100a00 */
[----:B------:R-:W-:Y:S02]  /*56810*/  STL.64 [R1+0x3140], R24 ;  /* 0x0031401801007387 */ /* 0x000fe40000100a00 */
[----:B0-----:R-:W-:-:S02]  /*56820*/  IMAD.MOV.U32 R27, RZ, RZ, R8 ;  /* 0x000000ffff1b7224 */ /* 0x001fc400078e0008 */
[----:B------:R-:W-:Y:S01]  /*56830*/  IMAD.MOV.U32 R26, RZ, RZ, R9 ;  /* 0x000000ffff1a7224 */ /* 0x000fe200078e0009 */
[----:B------:R-:W3:Y:S01]  /*56840*/  LDL.LU R8, [R1+0x1430] ;  /* 0x0014300001087983 */ /* 0x000ee20000300800 */
[----:B------:R-:W3:Y:S02]  /*56850*/  LDL.LU R9, [R1+0x1434] ;  /* 0x0014340001097983 */ /* 0x000ee40000300800 */
[----:B------:R-:W4:Y:S02]  /*56860*/  LDL.LU R10, [R1+0x1438] ;  /* 0x00143800010a7983 */ /* 0x000f240000300800 */
[----:B------:R-:W4:Y:S02]  /*56870*/  LDL.LU R11, [R1+0x143c] ;  /* 0x00143c00010b7983 */ /* 0x000f240000300800 */
[----:B------:R-:W-:Y:S02]  /*56880*/  IMAD.MOV.U32 R3, RZ, RZ, R6 ;  /* 0x000000ffff037224 */ /* 0x000fe400078e0006 */
[----:B------:R-:W0:Y:S04]  /*56890*/  LDSM.16.MT88.4 R4, [R29+0xc300] ;  /* 0x00c300001d04783b */ /* 0x000e280000004200 */
[----:B----4-:R1:W-:Y:S01]  /*568a0*/  STL.64 [R1+0x3188], R10 ;  /* 0x0031880a01007387 */ /* 0x0103e20000100a00 */
[----:B---3--:R-:W-:Y:S03]  /*568b0*/  STL.64 [R1+0x3180], R8 ;  /* 0x0031800801007387 */ /* 0x008fe60000100a00 */
[----:B-1----:R-:W3:Y:S01]  /*568c0*/  LDL.64 R10, [R1+0x38] ;  /* 0x00003800010a7983 */ /* 0x002ee20000100a00 */
[----:B------:R1:W-:Y:S02]  /*568d0*/  STL.64 [R1+0x3160], R26 ;  /* 0x0031601a01007387 */ /* 0x0003e40000100a00 */
[----:B------:R-:W4:Y:S02]  /*568e0*/  LDL.LU R24, [R1+0x1420] ;  /* 0x0014200001187983 */ /* 0x000f240000300800 */
[----:B------:R-:W4:Y:S01]  /*568f0*/  LDL.LU R25, [R1+0x1424] ;  /* 0x0014240001197983 */ /* 0x000f220000300800 */
[----:B-1----:R-:W3:Y:S01]  /*56900*/  LDL.LU R26, [R1+0x1428] ;  /* 0x00142800011a7983 */ /* 0x002ee20000300800 */
[----:B------:R-:W3:Y:S01]  /*56910*/  LDL.LU R27, [R1+0x142c] ;  /* 0x00142c00011b7983 */ /* 0x000ee20000300800 */
[C---:B--2---:R-:W-:Y:S02]  /*56920*/  HMMA.16816.F32 R16, R20.reuse, R14, R16 ;  /* 0x0000000e1410723c */ /* 0x044fe40000001810 */
[----:B---3--:R1:W-:Y:S01]  /*56930*/  STL.64 [R1+0x3170], R26 ;  /* 0x0031701a01007387 */ /* 0x0083e20000100a00 */
[----:B----4-:R-:W-:Y:S03]  /*56940*/  STL.64 [R1+0x3168], R24 ;  /* 0x0031681801007387 */ /* 0x010fe60000100a00 */
[----:B-1----:R-:W2:Y:S01]  /*56950*/  LDL.64 R26, [R1+0x28] ;  /* 0x00002800011a7983 */ /* 0x002ea20000100a00 */
[----:B0-----:R0:W-:Y:S02]  /*56960*/  STL.64 [R1+0x2ff8], R6 ;  /* 0x002ff80601007387 */ /* 0x0011e40000100a00 */
[----:B------:R1:W-:Y:S01]  /*56970*/  STL.64 [R1+0x2ff0], R4 ;  /* 0x002ff00401007387 */ /* 0x0003e20000100a00 */
[----:B0-----:R-:W3:Y:S11]  /*56980*/  LDL R6, [R1+0x18] ;  /* 0x0000180001067983 */ /* 0x001ef60000100800 */
[----:B------:R-:W-:Y:S02]  /*56990*/  @!UPT UIADD3 URZ, URZ, URZ, URZ ;  /* 0x0000003f3f3ff290 */ /* 0x000fe4000fffe03f */
[----:B------:R-:W-:Y:S02]  /*569a0*/  STL.64 [R1+0x630], R16 ;  /* 0x0006301001007387 */ /* 0x000fe40000100a00 */
[----:B------:R0:W-:Y:S02]  /*569b0*/  STL.64 [R1+0x638], R18 ;  /* 0x0006381201007387 */ /* 0x0001e40000100a00 */
[----:B-1----:R-:W-:Y:S02]  /*569c0*/  IMAD.MOV.U32 R5, RZ, RZ, R14 ;  /* 0x000000ffff057224 */ /* 0x002fe400078e000e */
[----:B------:R-:W-:Y:S01]  /*569d0*/  IMAD.MOV.U32 R4, RZ, RZ, R15 ;  /* 0x000000ffff047224 */ /* 0x000fe200078e000f */
[----:B0-----:R-:W4:Y:S01]  /*569e0*/  LDL.LU.64 R18, [R1+0x31e0] ;  /* 0x0031e00001127983 */ /* 0x001f220000300a00 */
[----:B------:R-:W4:Y:S02]  /*569f0*/  LDL.LU.64 R16, [R1+0x31d8] ;  /* 0x0031d80001107983 */ /* 0x000f240000300a00 */
[----:B------:R-:W4:Y:S02]  /*56a00*/  LDL.LU.64 R14, [R1+0x31d0] ;  /* 0x0031d000010e7983 */ /* 0x000f240000300a00 */
[C---:B----4-:R-:W-:Y:S01]  /*56a10*/  HMMA.16816.F32 R12, R20.reuse, R14, R16 ;  /* 0x0000000e140c723c */ /* 0x050fe20000001810 */
[----:B------:R-:W4:Y:S11]  /*56a20*/  LDL.LU.64 R18, [R1+0x31c8] ;  /* 0x0031c80001127983 */ /* 0x000f360000300a00 */
[----:B------:R-:W-:Y:S11]  /*56a30*/  @!UPT UIADD3 URZ, URZ, URZ, URZ ;  /* 0x0000003f3f3ff290 */ /* 0x000ff6000fffe03f */
[----:B------:R-:W-:Y:S01]  /*56a40*/  STL.64 [R1+0x620], R12 ;  /* 0x0006200c01007387 */ /* 0x000fe20000100a00 */
[----:B------:R0:W-:Y:S03]  /*56a50*/  STL.64 [R1+0x628], R14 ;  /* 0x0006280e01007387 */ /* 0x0001e60000100a00 */
[----:B0-----:R-:W2:Y:S01]  /*56a60*/  LDL.LU.64 R14, [R1+0x31c0] ;  /* 0x0031c000010e7983 */ /* 0x001ea20000300a00 */
[----:B------:R-:W2:Y:S02]  /*56a70*/  LDL.LU.64 R12, [R1+0x31b8] ;  /* 0x0031b800010c7983 */ /* 0x000ea40000300a00 */
        /* <DEDUP_REMOVED lines=9> */
[----:B------:R-:W4:Y:S02]  /*56b10*/  LDL.LU.64 R16, [R1+0x31a0] ;  /* 0x0031a00001107983 */ /* 0x000f240000300a00 */
        /* <DEDUP_REMOVED lines=8> */
[----:B------:R-:W2:Y:S02]  /*56ba0*/  LDL.LU R16, [R1+0x3190] ;  /* 0x0031900001107983 */ /* 0x000ea40000300800 */
[----:B------:R-:W2:Y:S02]  /*56bb0*/  LDL.LU.64 R10, [R1+0x3188] ;  /* 0x00318800010a7983 */ /* 0x000ea40000300a00 */
[----:B------:R-:W2:Y:S02]  /*56bc0*/  LDL.LU.64 R8, [R1+0x3180] ;  /* 0x0031800001087983 */ /* 0x000ea40000300a00 */
[----:B------:R-:W-:Y:S01]  /*56bd0*/  IMAD.MOV.U32 R7, RZ, RZ, R0 ;  /* 0x000000ffff077224 */ /* 0x000fe200078e0000 */
[C---:B--2---:R-:W-:Y:S01]  /*56be0*/  HMMA.16816.F32 R8, R20.reuse, R26, R8 ;  /* 0x0000001a1408723c */ /* 0x044fe20000001808 */
[----:B----4-:R-:W-:Y:S01]  /*56bf0*/  STL.64 [R1+0x3158], R18 ;  /* 0x0031581201007387 */ /* 0x010fe20000100a00 */
[----:B------:R0:W-:Y:S03]  /*56c00*/  STL.64 [R1+0x3150], R16 ;  /* 0x0031501001007387 */ /* 0x0001e60000100a00 */
[----:B0-----:R-:W2:Y:S01]  /*56c10*/  LDL.LU R16, [R1+0x1410] ;  /* 0x0014100001107983 */ /* 0x001ea20000300800 */
[----:B------:R-:W2:Y:S02]  /*56c20*/  LDL.LU R17, [R1+0x1414] ;  /* 0x0014140001117983 */ /* 0x000ea40000300800 */
[----:B------:R-:W2:Y:S02]  /*56c30*/  LDL.LU R18, [R1+0x1418] ;  /* 0x0014180001127983 */ /* 0x000ea40000300800 */
[----:B------:R-:W2:Y:S01]  /*56c40*/  LDL.LU R19, [R1+0x141c] ;  /* 0x00141c0001137983 */ /* 0x000ea20000300800 */
[----:B------:R-:W4:Y:S11]  /*56c50*/  LDL R0, [R1+0x1730] ;  /* 0x0017300001007983 */ /* 0x000f360000100800 */
[----:B------:R-:W-:Y:S01]  /*56c60*/  @!UPT UIADD3 URZ, URZ, URZ, URZ ;  /* 0x0000003f3f3ff290 */ /* 0x000fe2000fffe03f */
[----:B------:R0:W-:Y:S01]  /*56c70*/  STL.64 [R1+0x500], R8 ;  /* 0x0005000801007387 */ /* 0x0001e20000100a00 */
[----:B------:R1:W-:Y:S02]  /*56c80*/  STL.64 [R1+0x508], R10 ;  /* 0x0005080a01007387 */ /* 0x0003e40000100a00 */
[----:B0-----:R-:W-:Y:S01]  /*56c90*/  IMAD.MOV.U32 R9, RZ, RZ, R26 ;  /* 0x000000ffff097224 */ /* 0x001fe200078e001a */
[----:B-1----:R-:W2:Y:S01]  /*56ca0*/  LDL.LU.64 R10, [R1+0x3178] ;  /* 0x00317800010a7983 */ /* 0x002ea20000300a00 */
[----:B------:R-:W-:Y:S02]  /*56cb0*/  IMAD.MOV.U32 R8, RZ, RZ, R27 ;  /* 0x000000ffff087224 */ /* 0x000fe400078e001b */
        /* <DEDUP_REMOVED lines=8> */
[----:B------:R-:W-:Y:S01]  /*56d40*/  STL.64 [R1+0x3018], R6 ;  /* 0x0030180601007387 */ /* 0x000fe20000100a00 */
[C---:B--2---:R-:W-:Y:S02]  /*56d50*/  HMMA.16816.F32 R24, R20.reuse, R26, R16 ;  /* 0x0000001a1418723c */ /* 0x044fe40000001810 */
[----:B------:R-:W2:Y:S01]  /*56d60*/  LDL.LU.64 R18, [R1+0x3158] ;  /* 0x0031580001127983 */ /* 0x000ea20000300a00 */
        /* <DEDUP_REMOVED lines=22> */
[----:B------:R-:W-:Y:S02]  /*56ed0*/  IMAD.MOV.U32 R6, RZ, RZ, R9 ;  /* 0x000000ffff067224 */ /* 0x000fe400078e0009 */
[----:B------:R-:W-:Y:S01]  /*56ee0*/  IMAD.MOV.U32 R7, RZ, RZ, R8 ;  /* 0x000000ffff077224 */ /* 0x000fe200078e0008 */
[----:B--2---:R-:W-:Y:S01]  /*56ef0*/  HMMA.16816.F32 R20, R20, R10, R24 ;  /* 0x0000000a1414723c */ /* 0x004fe20000001818 */
[----:B------:R-:W2:Y:S01]  /*56f00*/  LDL.LU.64 R26, [R1+0x3118] ;  /* 0x00311800011a7983 */ /* 0x000ea20000300a00 */
[----:B------:R-:W2:Y:S11]  /*56f10*/  LDL.LU.64 R24, [R1+0x3110] ;  /* 0x0031100001187983 */ /* 0x000eb60000300a00 */
[----:B------:R-:W-:Y:S10]  /*56f20*/  @!UPT UIADD3 URZ, URZ, URZ, URZ ;  /* 0x0000003f3f3ff290 */ /* 0x000ff4000fffe03f */
[----:B------:R-:W-:Y:S01]  /*56f30*/  STL.64 [R1+0x2b0], R20 ;  /* 0x0002b01401007387 */ /* 0x000fe20000100a00 */
[----:B------:R-:W-:Y:S02]  /*56f40*/  STL.64 [R1+0x2b8], R22 ;  /* 0x0002b81601007387 */ /* 0x000fe40000100a00 */
[----:B------:R-:W-:Y:S02]  /*56f50*/  STL.64 [R1+0x3030], R6 ;  /* 0x0030300601007387 */ /* 0x000fe40000100a00 */
[----:B------:R0:W-:Y:S01]  /*56f60*/  STL.64 [R1+0x3000], R10 ;  /* 0x0030000a01007387 */ /* 0x0001e20000100a00 */
[----:B------:R-:W4:Y:S01]  /*56f70*/  LDL.LU R8, [R1+0x1390] ;  /* 0x0013900001087983 */ /* 0x000f220000300800 */
[----:B------:R-:W4:Y:S03]  /*56f80*/  LDL.LU R9, [R1+0x1394] ;  /* 0x0013940001097983 */ /* 0x000f260000300800 */
[----:B0-----:R-:W4:Y:S01]  /*56f90*/  LDL.LU R10, [R1+0x1398] ;  /* 0x00139800010a7983 */ /* 0x001f220000300800 */
[----:B------:R-:W4:Y:S02]  /*56fa0*/  LDL.LU R11, [R1+0x139c] ;  /* 0x00139c00010b7983 */ /* 0x000f240000300800 */
[----:B---3--:R-:W-:-:S02]  /*56fb0*/  IMAD.MOV.U32 R6, RZ, RZ, R17 ;  /* 0x000000ffff067224 */ /* 0x008fc400078e0011 */
[----:B------:R-:W-:Y:S01]  /*56fc0*/  IMAD.MOV.U32 R7, RZ, RZ, R12 ;  /* 0x000000ffff077224 */ /* 0x000fe200078e000c */
[----:B------:R-:W3:Y:S01]  /*56fd0*/  LDL.LU R17, [R1+0x3108] ;  /* 0x0031080001117983 */ /* 0x000ee20000300800 */
[----:B------:R-:W3:Y:S03]  /*56fe0*/  LDL.LU R12, [R1+0x3104] ;  /* 0x00310400010c7983 */ /* 0x000ee60000300800 */
[----:B------:R0:W-:Y:S01]  /*56ff0*/  STL.64 [R1+0x3048], R6 ;  /* 0x0030480601007387 */ /* 0x0001e20000100a00 */
[----:B------:R-:W-:Y:S02]  /*57000*/  IMAD.MOV.U32 R22, RZ, RZ, R3 ;  /* 0x000000ffff167224 */ /* 0x000fe400078e0003 */
[----:B0-----:R-:W-:Y:S02]  /*57010*/  IMAD.MOV.U32 R6, RZ, RZ, R13 ;  /* 0x000000ffff067224 */ /* 0x001fe400078e000d */
[----:B------:R-:W-:-:S02]  /*57020*/  IMAD.MOV.U32 R7, RZ, RZ, R2 ;  /* 0x000000ffff077224 */ /* 0x000fc400078e0002 */
[----:B--2---:R-:W-:Y:S01]  /*57030*/  IMAD.MOV.U32 R23, RZ, RZ, R24 ;  /* 0x000000ffff177224 */ /* 0x004fe200078e0018 */
[----:B----4-:R-:W-:Y:S01]  /*57040*/  STL.64 [R1+0x3028], R10 ;  /* 0x0030280a01007387 */ /* 0x010fe20000100a00 */
[----:B------:R0:W-:Y:S03]  /*57050*/  STL.64 [R1+0x3020], R8 ;  /* 0x0030200801007387 */ /* 0x0001e60000100a00 */
[----:B0-----:R-:W2:Y:S01]  /*57060*/  LDL.LU R8, [R1+0x13a0] ;  /* 0x0013a00001087983 */ /* 0x001ea20000300800 */
[----:B------:R-:W2:Y:S02]  /*57070*/  LDL.LU R9, [R1+0x13a4] ;  /* 0x0013a40001097983 */ /* 0x000ea40000300800 */
[----:B------:R-:W4:Y:S02]  /*57080*/  LDL.LU R10, [R1+0x13a8] ;  /* 0x0013a800010a7983 */ /* 0x000f240000300800 */
[----:B------:R-:W4:Y:S01]  /*57090*/  LDL.LU R11, [R1+0x13ac] ;  /* 0x0013ac00010b7983 */ /* 0x000f220000300800 */
[----:B------:R-:W2:Y:S01]  /*570a0*/  LDL.LU R13, [R1+0x3100] ;  /* 0x00310000010d7983 */ /* 0x000ea20000300800 */
[----:B------:R-:W2:Y:S02]  /*570b0*/  LDL.LU R2, [R1+0x30fc] ;  /* 0x0030fc0001027983 */ /* 0x000ea40000300800 */
[----:B------:R-:W2:Y:S02]  /*570c0*/  LDL.LU R3, [R1+0x30f8] ;  /* 0x0030f80001037983 */ /* 0x000ea40000300800 */
[----:B------:R-:W2:Y:S01]  /*570d0*/  LDL.LU R24, [R1+0x30f4] ;  /* 0x0030f40001187983 */ /* 0x000ea20000300800 */
[----:B------:R-:W-:Y:S01]  /*570e0*/  STL.64 [R1+0x3088], R22 ;  /* 0x0030881601007387 */ /* 0x000fe20000100a00 */
[----:B------:R0:W-:Y:S03]  /*570f0*/  STL.64 [R1+0x3060], R6 ;  /* 0x0030600601007387 */ /* 0x0001e60000100a00 */
[----:B0-----:R-:W2:Y:S01]  /*57100*/  LDL.64 R6, [R1+0x58] ;  /* 0x0000580001067983 */ /* 0x001ea20000100a00 */
[----:B------:R-:W-:-:S02]  /*57110*/  IMAD.MOV.U32 R22, RZ, RZ, R25 ;  /* 0x000000ffff167224 */ /* 0x000fc400078e0019 */
[----:B------:R-:W-:Y:S01]  /*57120*/  IMAD.MOV.U32 R23, RZ, RZ, R26 ;  /* 0x000000ffff177224 */ /* 0x000fe200078e001a */
[----:B--2---:R0:W-:Y:S01]  /*57130*/  STL.64 [R1+0x3068], R6 ;  /* 0x0030680601007387 */ /* 0x0041e20000100a00 */
[----:B------:R-:W2:Y:S02]  /*57140*/  LDL.LU R25, [R1+0x30f0] ;  /* 0x0030f00001197983 */ /* 0x000ea40000300800 */
[----:B------:R-:W2:Y:S02]  /*57150*/  LDL.LU R26, [R1+0x30ec] ;  /* 0x0030ec00011a7983 */ /* 0x000ea40000300800 */
[----:B------:R-:W-:Y:S02]  /*57160*/  STL.64 [R1+0x30a0], R22 ;  /* 0x0030a01601007387 */ /* 0x000fe40000100a00 */
[----:B0-----:R-:W-:Y:S02]  /*57170*/  IMAD.MOV.U32 R6, RZ, RZ, R5 ;  /* 0x000000ffff067224 */ /* 0x001fe400078e0005 */
        /* <DEDUP_REMOVED lines=8> */
[----:B------:R-:W3:Y:S04]  /*57200*/  LDL.LU R27, [R1+0x30e8] ;  /* 0x0030e800011b7983 */ /* 0x000ee80000300800 */
[----:B------:R-:W-:Y:S04]  /*57210*/  STL.64 [R1+0x30b8], R22 ;  /* 0x0030b81601007387 */ /* 0x000fe80000100a00 */
[----:B--2---:R-:W-:Y:S01]  /*57220*/  STL.64 [R1+0x3098], R6 ;  /* 0x0030980601007387 */ /* 0x004fe20000100a00 */
[----:B------:R0:W-:Y:S03]  /*57230*/  STL.64 [R1+0x3090], R4 ;  /* 0x0030900401007387 */ /* 0x0001e60000100a00 */
[----:B0-----:R-:W2:Y:S01]  /*57240*/  LDL.LU R4, [R1+0x11b0] ;  /* 0x0011b00001047983 */ /* 0x001ea20000300800 */
[----:B------:R-:W2:Y:S02]  /*57250*/  LDL.LU R5, [R1+0x11b4] ;  /* 0x0011b40001057983 */ /* 0x000ea40000300800 */
[----:B------:R-:W2:Y:S02]  /*57260*/  LDL.LU R6, [R1+0x11b8] ;  /* 0x0011b80001067983 */ /* 0x000ea40000300800 */
[----:B------:R-:W2:Y:S02]  /*57270*/  LDL.LU R7, [R1+0x11bc] ;  /* 0x0011bc0001077983 */ /* 0x000ea40000300800 */
[----:B---3--:R-:W-:-:S02]  /*57280*/  IMAD.MOV.U32 R22, RZ, RZ, R17 ;  /* 0x000000ffff167224 */ /* 0x008fc400078e0011 */
[----:B------:R-:W-:-:S05]  /*57290*/  IMAD.MOV.U32 R23, RZ, RZ, R16 ;  /* 0x000000ffff177224 */ /* 0x000fca00078e0010 */
        /* <DEDUP_REMOVED lines=25> */
[----:B----4-:R-:W-:Y:S01]  /*57430*/  STL.64 [R1+0x3040], R10 ;  /* 0x0030400a01007387 */ /* 0x010fe20000100a00 */
[----:B------:R0:W-:Y:S03]  /*57440*/  STL.64 [R1+0x3038], R8 ;  /* 0x0030380801007387 */ /* 0x0001e60000100a00 */
[----:B0-----:R-:W3:Y:S01]  /*57450*/  LDL.LU R8, [R1+0x13b0] ;  /* 0x0013b00001087983 */ /* 0x001ee20000300800 */
[----:B------:R-:W3:Y:S02]  /*57460*/  LDL.LU R9, [R1+0x13b4] ;  /* 0x0013b40001097983 */ /* 0x000ee40000300800 */
[----:B------:R-:W4:Y:S02]  /*57470*/  LDL.LU R10, [R1+0x13b8] ;  /* 0x0013b800010a7983 */ /* 0x000f240000300800 */
[----:B------:R-:W4:Y:S02]  /*57480*/  LDL.LU R11, [R1+0x13bc] ;  /* 0x0013bc00010b7983 */ /* 0x000f240000300800 */
[----:B------:R-:W-:-:S02]  /*57490*/  IMAD.MOV.U32 R18, RZ, RZ, R3 ;  /* 0x000000ffff127224 */ /* 0x000fc400078e0003 */
[----:B------:R-:W-:-:S07]  /*574a0*/  IMAD.MOV.U32 R19, RZ, RZ, R2 ;  /* 0x000000ffff137224 */ /* 0x000fce00078e0002 */
[C---:B------:R-:W-:Y:S01]  /*574b0*/  HMMA.16816.F32 R16, R24.reuse, R18, R12 ;  /* 0x000000121810723c */ /* 0x040fe2000000180c */
[----:B----4-:R-:W-:Y:S01]  /*574c0*/  STL.64 [R1+0x3058], R10 ;  /* 0x0030580a01007387 */ /* 0x010fe20000100a00 */
[----:B---3--:R0:W-:Y:S03]  /*574d0*/  STL.64 [R1+0x3050], R8 ;  /* 0x0030500801007387 */ /* 0x0081e60000100a00 */
[----:B0-----:R-:W3:Y:S01]  /*574e0*/  LDL.LU R8, [R1+0x13c0] ;  /* 0x0013c00001087983 */ /* 0x001ee20000300800 */
[----:B------:R-:W3:Y:S02]  /*574f0*/  LDL.LU R9, [R1+0x13c4] ;  /* 0x0013c40001097983 */ /* 0x000ee40000300800 */
[----:B------:R-:W4:Y:S02]  /*57500*/  LDL.LU R10, [R1+0x13c8] ;  /* 0x0013c800010a7983 */ /* 0x000f240000300800 */
[----:B------:R-:W4:Y:S01]  /*57510*/  LDL.LU R11, [R1+0x13cc] ;  /* 0x0013cc00010b7983 */ /* 0x000f220000300800 */
[C---:B--2---:R-:W-:Y:S01]  /*57520*/  HMMA.16816.F32 R20, R24.reuse, R22, R4 ;  /* 0x000000161814723c */ /* 0x044fe20000001804 */
[----:B----4-:R-:W-:Y:S01]  /*57530*/  STL.64 [R1+0x3078], R10 ;  /* 0x0030780a01007387 */ /* 0x010fe20000100a00 */
[----:B---3--:R0:W-:Y:S03]  /*57540*/  STL.64 [R1+0x3070], R8 ;  /* 0x0030700801007387 */ /* 0x0081e60000100a00 */
[----:B0-----:R-:W2:Y:S01]  /*57550*/  LDL.LU R8, [R1+0x13e0] ;  /* 0x0013e00001087983 */ /* 0x001ea20000300800 */
[----:B------:R-:W2:Y:S02]  /*57560*/  LDL.LU R9, [R1+0x13e4] ;  /* 0x0013e40001097983 */ /* 0x000ea40000300800 */
[----:B------:R-:W2:Y:S02]  /*57570*/  LDL.LU R10, [R1+0x13e8] ;  /* 0x0013e800010a7983 */ /* 0x000ea40000300800 */
[----:B------:R-:W2:Y:S01]  /*57580*/  LDL.LU R11, [R1+0x13ec] ;  /* 0x0013ec00010b7983 */ /* 0x000ea20000300800 */
[----:B------:R-:W3:Y:S01]  /*57590*/  LDL.LU R12, [R1+0x1380] ;  /* 0x00138000010c7983 */ /* 0x000ee20000300800 */
[----:B------:R-:W-:Y:S02]  /*575a0*/  STL.64 [R1+0x2a0], R16 ;  /* 0x0002a01001007387 */ /* 0x000fe40000100a00 */
[----:B------:R0:W-:Y:S02]  /*575b0*/  STL.64 [R1+0x2a8], R18 ;  /* 0x0002a81201007387 */ /* 0x0001e40000100a00 */
[----:B------:R-:W3:Y:S01]  /*575c0*/  LDL.LU R13, [R1+0x1384] ;  /* 0x00138400010d7983 */ /* 0x000ee20000300800 */
[----:B------:R-:W3:Y:S01]  /*575d0*/  LDL.LU R14, [R1+0x1388] ;  /* 0x00138800010e7983 */ /* 0x000ee20000300800 */
[----:B------:R-:W3:Y:S03]  /*575e0*/  LDL.LU R15, [R1+0x138c] ;  /* 0x00138c00010f7983 */ /* 0x000ee60000300800 */
[----:B0-----:R-:W3:Y:S01]  /*575f0*/  LDL.64 R18, [R1+0x8] ;  /* 0x0000080001127983 */ /* 0x001ee20000100a00 */
[----:B------:R-:W4:Y:S02]  /*57600*/  LDL.LU.64 R6, [R1+0x30e0] ;  /* 0x0030e00001067983 */ /* 0x000f240000300a00 */
[----:B------:R-:W4:Y:S02]  /*57610*/  LDL.LU.64 R4, [R1+0x30d8] ;  /* 0x0030d80001047983 */ /* 0x000f240000300a00 */
        /* <DEDUP_REMOVED lines=25> */
[----:B------:R-:W2:Y:S11]  /*577b0*/  LDL.LU.64 R6, [R1+0x3080] ;  /* 0x0030800001067983 */ /* 0x000eb60000300a00 */
[----:B------:R-:W-:Y:S10]  /*577c0*/  @!UPT UIADD3 URZ, URZ, URZ, URZ ;  /* 0x0000003f3f3ff290 */ /* 0x000ff4000fffe03f */
[----:B------:R-:W-:Y:S01]  /*577d0*/  STL.64 [R1+0x250], R20 ;  /* 0x0002501401007387 */ /* 0x000fe20000100a00 */
[----:B------:R-:W-:Y:S02]  /*577e0*/  STL.64 [R1+0x258], R22 ;  /* 0x0002581601007387 */ /* 0x000fe40000100a00 */
[----:B------:R-:W0:Y:S02]  /*577f0*/  LDSM.16.MT88.4 R20, [R29+0xc380] ;  /* 0x00c380001d14783b */ /* 0x000e240000004200 */
[----:B0-----:R-:W-:Y:S02]  /*57800*/  STL.64 [R1+0x2ed0], R22 ;  /* 0x002ed01601007387 */ /* 0x001fe40000100a00 */
[----:B------:R0:W-:Y:S02]  /*57810*/  STL.64 [R1+0x2ec8], R20 ;  /* 0x002ec81401007387 */ /* 0x0001e40000100a00 */
[----:B0-----:R-:W4:Y:S01]  /*57820*/  LDL.LU R20, [R1+0x13d0] ;  /* 0x0013d00001147983 */ /* 0x001f220000300800 */
[----:B------:R-:W4:Y:S02]  /*57830*/  LDL.LU R21, [R1+0x13d4] ;  /* 0x0013d40001157983 */ /* 0x000f240000300800 */
[----:B------:R-:W4:Y:S02]  /*57840*/  LDL.LU R22, [R1+0x13d8] ;  /* 0x0013d80001167983 */ /* 0x000f240000300800 */
[----:B------:R-:W4:Y:S01]  /*57850*/  LDL.LU R23, [R1+0x13dc] ;  /* 0x0013dc0001177983 */ /* 0x000f220000300800 */
[----:B------:R-:W-:Y:S01]  /*57860*/  STL [R1+0x239c], R29 ;  /* 0x00239c1d01007387 */ /* 0x000fe20000100800 */
[C---:B--2---:R-:W-:Y:S03]  /*57870*/  HMMA.16816.F32 R4, R24.reuse, R6, R8 ;  /* 0x000000061804723c */ /* 0x044fe60000001808 */
[----:B------:R-:W2:Y:S01]  /*57880*/  LDL.LU.64 R10, [R1+0x3078] ;  /* 0x00307800010a7983 */ /* 0x000ea20000300a00 */
[----:B------:R-:W2:Y:S11]  /*57890*/  LDL.LU.64 R8, [R1+0x3070] ;  /* 0x0030700001087983 */ /* 0x000eb60000300a00 */
[----:B------:R-:W-:Y:S08]  /*578a0*/  @!UPT UIADD3 URZ, URZ, URZ, URZ ;  /* 0x0000003f3f3ff290 */ /* 0x000ff0000fffe03f */
[----:B------:R-:W-:Y:S01]  /*578b0*/  STL.64 [R1+0x4b0], R4 ;  /* 0x0004b00401007387 */ /* 0x000fe20000100a00 */
[----:B------:R0:W-:Y:S03]  /*578c0*/  STL.64 [R1+0x4b8], R6 ;  /* 0x0004b80601007387 */ /* 0x0001e60000100a00 */
[----:B0-----:R-:W4:Y:S02]  /*578d0*/  LDL.LU.64 R6, [R1+0x3068] ;  /* 0x0030680001067983 */ /* 0x001f240000300a00 */
[C---:B----4-:R-:W-:Y:S11]  /*578e0*/  HMMA.16816.F32 R20, R24.reuse, R6, R20 ;  /* 0x000000061814723c */ /* 0x050ff60000001814 */
[----:B------:R-:W-:Y:S11]  /*578f0*/  @!UPT UIADD3 URZ, URZ, URZ, URZ ;  /* 0x0000003f3f3ff290 */ /* 0x000ff6000fffe03f */
[----:B------:R-:W-:Y:S01]  /*57900*/  @!UPT UIADD3 URZ, URZ, URZ, URZ ;  /* 0x0000003f3f3ff290 */ /* 0x000fe2000fffe03f */
[----:B------:R-:W-:Y:S01]  /*57910*/  STL.64 [R1+0x4a0], R20 ;  /* 0x0004a01401007387 */ /* 0x000fe20000100a00 */
[----:B------:R0:W-:Y:S02]  /*57920*/  STL.64 [R1+0x4a8], R22 ;  /* 0x0004a81601007387 */ /* 0x0001e40000100a00 */
[----:B0-----:R-:W-:Y:S02]  /*57930*/  IMAD.MOV.U32 R23, RZ, RZ, R6 ;  /* 0x000000ffff177224 */ /* 0x001fe400078e0006 */
[----:B------:R-:W-:Y:S02]  /*57940*/  IMAD.MOV.U32 R22, RZ, RZ, R7 ;  /* 0x000000ffff167224 */ /* 0x000fe400078e0007 */
[----:B------:R-:W2:Y:S03]  /*57950*/  LDL.LU.64 R6, [R1+0x3060] ;  /* 0x0030600001067983 */ /* 0x000ea60000300a00 */
[----:B------:R0:W-:Y:S02]  /*57960*/  STL.64 [R1+0x2fc8], R22 ;  /* 0x002fc81601007387 */ /* 0x0001e40000100a00 */
[----:B------:R-:W4:Y:S02]  /*57970*/  LDL.LU R20, [R1+0x1370] ;  /* 0x0013700001147983 */ /* 0x000f240000300800 */
[----:B------:R-:W4:Y:S01]  /*57980*/  LDL.LU R21, [R1+0x1374] ;  /* 0x0013740001157983 */ /* 0x000f220000300800 */
[----:B0-----:R-:W4:Y:S01]  /*57990*/  LDL.LU R22, [R1+0x1378] ;  /* 0x0013780001167983 */ /* 0x001f220000300800 */
[----:B------:R-:W4:Y:S01]  /*579a0*/  LDL.LU R23, [R1+0x137c] ;  /* 0x00137c0001177983 */ /* 0x000f220000300800 */
        /* <DEDUP_REMOVED lines=21> */
[C---:B---3--:R-:W-:Y:S08]  /*57b00*/  HMMA.16816.F32 R12, R24.reuse, R18, R12 ;  /* 0x00000012180c723c */ /* 0x048ff0000000180c */
[----:B--2---:R-:W-:Y:S01]  /*57b10*/  HMMA.16816.F32 R4, R24, R6, R8 ;  /* 0x000000061804723c */ /* 0x004fe20000001808 */
[----:B------:R-:W2:Y:S11]  /*57b20*/  LDL.LU R8, [R1+0x1360] ;  /* 0x0013600001087983 */ /* 0x000eb60000300800 */
[----:B------:R-:W-:Y:S11]  /*57b30*/  @!UPT UIADD3 URZ, URZ, URZ, URZ ;  /* 0x0000003f3f3ff290 */ /* 0x000ff6000fffe03f */
[----:B------:R0:W-:Y:S01]  /*57b40*/  STL.64 [R1+0x460], R4 ;  /* 0x0004600401007387 */ /* 0x0001e20000100a00 */
[----:B------:R1:W-:Y:S02]  /*57b50*/  STL.64 [R1+0x468], R6 ;  /* 0x0004680601007387 */ /* 0x0003e40000100a00 */
[----:B------:R-:W2:Y:S02]  /*57b60*/  LDL.LU R9, [R1+0x1364] ;  /* 0x0013640001097983 */ /* 0x000ea40000300800 */
[----:B------:R-:W2:Y:S01]  /*57b70*/  LDL.LU R10, [R1+0x1368] ;  /* 0x00136800010a7983 */ /* 0x000ea20000300800 */
[----:B------:R-:W2:Y:S04]  /*57b80*/  LDL.LU R11, [R1+0x136c] ;  /* 0x00136c00010b7983 */ /* 0x000ea80000300800 */
[----:B0-----:R-:W3:Y:S01]  /*57b90*/  LDL.LU R4, [R1+0x1190] ;  /* 0x0011900001047983 */ /* 0x001ee20000300800 */
[----:B------:R-:W3:Y:S02]  /*57ba0*/  LDL.LU R5, [R1+0x1194] ;  /* 0x0011940001057983 */ /* 0x000ee40000300800 */
[----:B-1----:R-:W3:Y:S02]  /*57bb0*/  LDL.LU R6, [R1+0x1198] ;  /* 0x0011980001067983 */ /* 0x002ee40000300800 */
[----:B------:R-:W3:Y:S01]  /*57bc0*/  LDL.LU R7, [R1+0x119c] ;  /* 0x00119c0001077983 */ /* 0x000ee20000300800 */
[----:B------:R0:W-:Y:S01]  /*57bd0*/  STL.64 [R1+0x450], R12 ;  /* 0x0004500c01007387 */ /* 0x0001e20000100a00 */
[----:B------:R1:W-:Y:S02]  /*57be0*/  STL.64 [R1+0x458], R14 ;  /* 0x0004580e01007387 */ /* 0x0003e40000100a00 */
[----:B0-----:R-:W-:Y:S01]  /*57bf0*/  IMAD.MOV.U32 R13, RZ, RZ, R18 ;  /* 0x000000ffff0d7224 */ /* 0x001fe200078e0012 */
[----:B-1----:R-:W2:Y:S01]  /*57c00*/  LDL.LU.64 R14, [R1+0x3010] ;  /* 0x00301000010e7983 */ /* 0x002ea20000300a00 */
[----:B------:R-:W-:-:S02]  /*57c10*/  IMAD.MOV.U32 R12, RZ, RZ, R19 ;  /* 0x000000ffff0c7224 */ /* 0x000fc400078e0013 */
[----:B------:R-:W4:Y:S02]  /*57c20*/  LDL.LU.64 R18, [R1+0x3008] ;  /* 0x0030080001127983 */ /* 0x000f240000300a00 */
[C---:B----4-:R-:W-:Y:S11]  /*57c30*/  HMMA.16816.F32 R20, R24.reuse, R18, R20 ;  /* 0x000000121814723c */ /* 0x050ff60000001814 */
[----:B------:R-:W-:Y:S11]  /*57c40*/  @!UPT UIADD3 URZ, URZ, URZ, URZ ;  /* 0x0000003f3f3ff290 */ /* 0x000ff6000fffe03f */
[----:B------:R-:W-:Y:S01]  /*57c50*/  @!UPT UIADD3 URZ, URZ, URZ, URZ ;  /* 0x0000003f3f3ff290 */ /* 0x000fe2000fffe03f */
[----:B------:R0:W-:Y:S01]  /*57c60*/  STL.64 [R1+0x440], R20 ;  /* 0x0004401401007387 */ /* 0x0001e20000100a00 */
[----:B------:R1:W-:Y:S03]  /*57c70*/  STL.64 [R1+0x448], R22 ;  /* 0x0004481601007387 */ /* 0x0003e60000100a00 */
[----:B0-----:R-:W4:Y:S01]  /*57c80*/  LDL.LU R20, [R1+0x1160] ;  /* 0x0011600001147983 */ /* 0x001f220000300800 */
[----:B------:R-:W4:Y:S02]  /*57c90*/  LDL.LU R21, [R1+0x1164] ;  /* 0x0011640001157983 */ /* 0x000f240000300800 */
[----:B-1----:R-:W2:Y:S02]  /*57ca0*/  LDL.LU R22, [R1+0x1168] ;  /* 0x0011680001167983 */ /* 0x002ea40000300800 */
[----:B------:R-:W2:Y:S02]  /*57cb0*/  LDL.LU R23, [R1+0x116c] ;  /* 0x00116c0001177983 */ /* 0x000ea40000300800 */
[----:B--2---:R0:W-:Y:S01]  /*57cc0*/  STL.64 [R1+0x2fd8], R22 ;  /* 0x002fd81601007387 */ /* 0x0041e20000100a00 */
[----:B----4-:R-:W-:Y:S03]  /*57cd0*/  STL.64 [R1+0x2fd0], R20 ;  /* 0x002fd01401007387 */ /* 0x010fe60000100a00 */
[----:B0-----:R-:W2:Y:S04]  /*57ce0*/  LDL.64 R22, [R1+0xb8] ;  /* 0x0000b80001167983 */ /* 0x001ea80000100a00 */
[----:B--2---:R0:W-:Y:S04]  /*57cf0*/  STL.64 [R1+0x2fe0], R22 ;  /* 0x002fe01601007387 */ /* 0x0041e80000100a00 */
[----:B0-----:R-:W2:Y:S01]  /*57d00*/  LDL.64 R22, [R1+0xc8] ;  /* 0x0000c80001167983 */ /* 0x001ea20000100a00 */
[----:B------:R0:W-:Y:S02]  /*57d10*/  STL.64 [R1+0x2fb0], R18 ;  /* 0x002fb01201007387 */ /* 0x0001e40000100a00 */
[----:B------:R-:W4:Y:S02]  /*57d20*/  LDL.LU R16, [R1+0x1150] ;  /* 0x0011500001107983 */ /* 0x000f240000300800 */
[----:B------:R-:W4:Y:S01]  /*57d30*/  LDL.LU R17, [R1+0x1154] ;  /* 0x0011540001117983 */ /* 0x000f220000300800 */
[----:B0-----:R-:W2:Y:S01]  /*57d40*/  LDL.LU R18, [R1+0x1158] ;  /* 0x0011580001127983 */ /* 0x001ea20000300800 */
[----:B------:R-:W2:Y:S01]  /*57d50*/  LDL.LU R19, [R1+0x115c] ;  /* 0x00115c0001137983 */ /* 0x000ea20000300800 */
[C---:B------:R-:W-:Y:S02]  /*57d60*/  HMMA.16816.F32 R8, R24.reuse, R14, R8 ;  /* 0x0000000e1808723c */ /* 0x040fe40000001808 */
[----:B--2---:R0:W-:Y:S01]  /*57d70*/  STL.64 [R1+0x2fc0], R18 ;  /* 0x002fc01201007387 */ /* 0x0041e20000100a00 */
[----:B----4-:R1:W-:Y:S03]  /*57d80*/  STL.64 [R1+0x2fb8], R16 ;  /* 0x002fb81001007387 */ /* 0x0103e60000100a00 */
[----:B0-----:R-:W2:Y:S04]  /*57d90*/  LDL.64 R18, [R1+0xa8] ;  /* 0x0000a80001127983 */ /* 0x001ea80000100a00 */
[----:B--2---:R0:W-:Y:S01]  /*57da0*/  STL.64 [R1+0x2fe8], R18 ;  /* 0x002fe81201007387 */ /* 0x0041e20000100a00 */
[----:B-1----:R-:W2:Y:S02]  /*57db0*/  LDL.LU R16, [R1+0x1180] ;  /* 0x0011800001107983 */ /* 0x002ea40000300800 */
[----:B------:R-:W2:Y:S01]  /*57dc0*/  LDL.LU R17, [R1+0x1184] ;  /* 0x0011840001117983 */ /* 0x000ea20000300800 */
[----:B0-----:R-:W2:Y:S01]  /*57dd0*/  LDL.LU R18, [R1+0x1188] ;  /* 0x0011880001127983 */ /* 0x001ea20000300800 */
[----:B------:R-:W2:Y:S08]  /*57de0*/  LDL.LU R19, [R1+0x118c] ;  /* 0x00118c0001137983 */ /* 0x000eb00000300800 */
[----:B------:R-:W-:Y:S02]  /*57df0*/  STL.64 [R1+0x430], R8 ;  /* 0x0004300801007387 */ /* 0x000fe40000100a00 */
[----:B------:R0:W-:Y:S02]  /*57e00*/  STL.64 [R1+0x438], R10 ;  /* 0x0004380a01007387 */ /* 0x0001e40000100a00 */
[----:B0-----:R-:W3:Y:S01]  /*57e10*/  LDL.LU.64 R10, [R1+0x3000] ;  /* 0x00300000010a7983 */ /* 0x001ee20000300a00 */
[----:B------:R0:W-:Y:S02]  /*57e20*/  STL.64 [R1+0x2f30], R14 ;  /* 0x002f300e01007387 */ /* 0x0001e40000100a00 */
[----:B------:R-:W-:Y:S01]  /*57e30*/  STL.64 [R1+0x2f98], R12 ;  /* 0x002f980c01007387 */ /* 0x000fe20000100a00 */
[----:B0-----:R-:W4:Y:S01]  /*57e40*/  LDL.64 R14, [R1+0x88] ;  /* 0x00008800010e7983 */ /* 0x001f220000100a00 */
[----:B---3--:R-:W-:Y:S03]  /*57e50*/  HMMA.16816.F32 R24, R24, R10, R4 ;  /* 0x0000000a1818723c */ /* 0x008fe60000001804 */
[----:B----4-:R0:W-:Y:S04]  /*57e60*/  STL.64 [R1+0x2fa8], R14 ;  /* 0x002fa80e01007387 */ /* 0x0101e80000100a00 */
[----:B0-----:R-:W3:Y:S01]  /*57e70*/  LDL.64 R14, [R1+0x98] ;  /* 0x00009800010e7983 */ /* 0x001ee20000100a00 */
[----:B------:R-:W2:Y:S02]  /*57e80*/  LDL.LU.64 R6, [R1+0x2ff8] ;  /* 0x002ff80001067983 */ /* 0x000ea40000300a00 */
[----:B------:R-:W2:Y:S11]  /*57e90*/  LDL.LU.64 R4, [R1+0x2ff0] ;  /* 0x002ff00001047983 */ /* 0x000eb60000300a00 */
[----:B------:R-:W-:Y:S02]  /*57ea0*/  @!UPT UIADD3 URZ, URZ, URZ, URZ ;  /* 0x0000003f3f3ff290 */ /* 0x000fe4000fffe03f */
[----:B------:R-:W-:Y:S01]  /*57eb0*/  STL.64 [R1+0x240], R24 ;  /* 0x0002401801007387 */ /* 0x000fe20000100a00 */
[----:B------:R0:W-:Y:S04]  /*57ec0*/  STL.64 [R1+0x248], R26 ;  /* 0x0002481a01007387 */ /* 0x0001e80000100a00 */
[----:B0-----:R-:W4:Y:S01]  /*57ed0*/  LDL.64 R26, [R1+0x78] ;  /* 0x00007800011a7983 */ /* 0x001f220000100a00 */
[----:B------:R-:W-:Y:S02]  /*57ee0*/  IMAD.MOV.U32 R3, RZ, RZ, R22 ;  /* 0x000000ffff037224 */ /* 0x000fe400078e0016 */
[----:B------:R-:W-:Y:S01]  /*57ef0*/  IMAD.MOV.U32 R2, RZ, RZ, R23 ;  /* 0x000000ffff027224 */ /* 0x000fe200078e0017 */
[C---:B--2---:R-:W-:Y:S01]  /*57f00*/  HMMA.16816.F32 R16, R4.reuse, R22, R16 ;  /* 0x000000160410723c */ /* 0x044fe20000001810 */
[----:B----4-:R0:W-:Y:S01]  /*57f10*/  STL.64 [R1+0x2fa0], R26 ;  /* 0x002fa01a01007387 */ /* 0x0101e20000100a00 */
[----:B------:R-:W2:Y:S02]  /*57f20*/  LDL.LU R24, [R1+0x1140] ;  /* 0x0011400001187983 */ /* 0x000ea40000300800 */
[----:B------:R-:W2:Y:S01]  /*57f30*/  LDL.LU R25, [R1+0x1144] ;  /* 0x0011440001197983 */ /* 0x000ea20000300800 */
[----:B0-----:R-:W2:Y:S01]  /*57f40*/  LDL.LU R26, [R1+0x1148] ;  /* 0x00114800011a7983 */ /* 0x001ea20000300800 */
[----:B------:R-:W2:Y:S02]  /*57f50*/  LDL.LU R27, [R1+0x114c] ;  /* 0x00114c00011b7983 */ /* 0x000ea40000300800 */
[----:B------:R0:W-:Y:S02]  /*57f60*/  STL [R1+0x2edc], R10 ;  /* 0x002edc0a01007387 */ /* 0x0001e40000100800 */
[----:B------:R1:W-:Y:S01]  /*57f70*/  STL [R1+0x2ed8], R11 ;  /* 0x002ed80b01007387 */ /* 0x0003e20000100800 */
[----:B------:R-:W4:Y:S01]  /*57f80*/  LDL.LU R8, [R1+0x1170] ;  /* 0x0011700001087983 */ /* 0x000f220000300800 */
[----:B------:R-:W4:Y:S03]  /*57f90*/  LDL.LU R9, [R1+0x1174] ;  /* 0x0011740001097983 */ /* 0x000f260000300800 */
[----:B0-----:R-:W4:Y:S01]  /*57fa0*/  LDL.LU R10, [R1+0x1178] ;  /* 0x00117800010a7983 */ /* 0x001f220000300800 */
[----:B-1----:R-:W4:Y:S07]  /*57fb0*/  LDL.LU R11, [R1+0x117c] ;  /* 0x00117c00010b7983 */ /* 0x002f2e0000300800 */
[----:B------:R-:W-:Y:S02]  /*57fc0*/  STL.64 [R1+0x230], R16 ;  /* 0x0002301001007387 */ /* 0x000fe40000100a00 */
[----:B------:R0:W-:Y:S02]  /*57fd0*/  STL.64 [R1+0x238], R18 ;  /* 0x0002381201007387 */ /* 0x0001e40000100a00 */
[----:B0-----:R-:W2:Y:S01]  /*57fe0*/  LDL.LU.64 R18, [R1+0x2fe8] ;  /* 0x002fe80001127983 */ /* 0x001ea20000300a00 */
[----:B------:R-:W4:Y:S02]  /*57ff0*/  LDL.LU.64 R22, [R1+0x2fe0] ;  /* 0x002fe00001167983 */ /* 0x000f240000300a00 */
[----:B------:R-:W-:Y:S02]  /*58000*/  STL [R1+0x2ee4], R2 ;  /* 0x002ee40201007387 */ /* 0x000fe40000100800 */
        /* <DEDUP_REMOVED lines=9> */
[----:B------:R-:W2:Y:S02]  /*580a0*/  LDL.LU.64 R20, [R1+0x2fd0] ;  /* 0x002fd00001147983 */ /* 0x000ea40000300a00 */
        /* <DEDUP_REMOVED lines=9> */
[----:B------:R-:W3:Y:S01]  /*58140*/  LDL.LU.64 R16, [R1+0x2fb8] ;  /* 0x002fb80001107983 */ /* 0x000ee20000300a00 */
[----:B------:R-:W-:Y:S01]  /*58150*/  STL.64 [R1+0x2f90], R20 ;  /* 0x002f901401007387 */ /* 0x000fe20000100a00 */
        /* <DEDUP_REMOVED lines=9> */
[C---:B----4-:R-:W-:Y:S01]  /*581f0*/  HMMA.16816.F32 R24, R4.reuse, R14, R24 ;  /* 0x0000000e0418723c */ /* 0x050fe20000001818 */
[----:B---3--:R-:W-:Y:S01]  /*58200*/  STL.64 [R1+0x2f10], R18 ;  /* 0x002f101201007387 */ /* 0x008fe20000100a00 */
[----:B------:R0:W-:Y:S03]  /*58210*/  STL.64 [R1+0x2f08], R16 ;  /* 0x002f081001007387 */ /* 0x0001e60000100a00 */
[----:B0-----:R-:W3:Y:S01]  /*58220*/  LDL.LU R16, [R1+0x1130] ;  /* 0x0011300001107983 */ /* 0x001ee20000300800 */
[----:B------:R-:W3:Y:S02]  /*58230*/  LDL.LU R17, [R1+0x1134] ;  /* 0x0011340001117983 */ /* 0x000ee40000300800 */
[----:B------:R-:W3:Y:S02]  /*58240*/  LDL.LU R18, [R1+0x1138] ;  /* 0x0011380001127983 */ /* 0x000ee40000300800 */
[----:B------:R-:W3:Y:S11]  /*58250*/  LDL.LU R19, [R1+0x113c] ;  /* 0x00113c0001137983 */ /* 0x000ef60000300800 */
[----:B------:R-:W-:Y:S02]  /*58260*/  @!UPT UIADD3 URZ, URZ, URZ, URZ ;  /* 0x0000003f3f3ff290 */ /* 0x000fe4000fffe03f */
[----:B------:R-:W-:Y:S01]  /*58270*/  STL.64 [R1+0x1f0], R24 ;  /* 0x0001f01801007387 */ /* 0x000fe20000100a00 */
[----:B------:R0:W-:Y:S03]  /*58280*/  STL.64 [R1+0x1f8], R26 ;  /* 0x0001f81a01007387 */ /* 0x0001e60000100a00 */
[----:B0-----:R-:W3:Y:S01]  /*58290*/  LDL.LU.64 R26, [R1+0x2fa0] ;  /* 0x002fa000011a7983 */ /* 0x001ee20000300a00 */
[----:B------:R-:W4:Y:S02]  /*582a0*/  LDL.LU.64 R12, [R1+0x2f98] ;  /* 0x002f9800010c7983 */ /* 0x000f240000300a00 */
[----:B------:R-:W-:Y:S02]  /*582b0*/  IMAD.MOV.U32 R29, RZ, RZ, R14 ;  /* 0x000000ffff1d7224 */ /* 0x000fe400078e000e */
[----:B------:R-:W-:Y:S01]  /*582c0*/  IMAD.MOV.U32 R28, RZ, RZ, R15 ;  /* 0x000000ffff1c7224 */ /* 0x000fe200078e000f */
[----:B---3--:R-:W-:Y:S11]  /*582d0*/  HMMA.16816.F32 R16, R4, R26, R16 ;  /* 0x0000001a0410723c */ /* 0x008ff60000001810 */
[----:B------:R-:W-:Y:S11]  /*582e0*/  @!UPT UIADD3 URZ, URZ, URZ, URZ ;  /* 0x0000003f3f3ff290 */ /* 0x000ff6000fffe03f */
[----:B------:R-:W-:Y:S01]  /*582f0*/  @!UPT UIADD3 URZ, URZ, URZ, URZ ;  /* 0x0000003f3f3ff290 */ /* 0x000fe2000fffe03f */
[----:B------:R-:W-:Y:S01]  /*58300*/  STL.64 [R1+0x1e0], R16 ;  /* 0x0001e01001007387 */ /* 0x000fe20000100a00 */
[----:B------:R4:W-:Y:S02]  /*58310*/  STL.64 [R1+0x1e8], R18 ;  /* 0x0001e81201007387 */ /* 0x0009e40000100a00 */
[----:B----4-:R-:W-:Y:S02]  /*58320*/  IMAD.MOV.U32 R19, RZ, RZ, R12 ;  /* 0x000000ffff137224 */ /* 0x010fe400078e000c */
[----:B------:R-:W-:Y:S01]  /*58330*/  IMAD.MOV.U32 R18, RZ, RZ, R13 ;  /* 0x000000ffff127224 */ /* 0x000fe200078e000d */
[----:B------:R-:W3:Y:S01]  /*58340*/  LDL.LU R12, [R1+0x1300] ;  /* 0x00130000010c7983 */ /* 0x000ee20000300800 */
[----:B------:R-:W3:Y:S02]  /*58350*/  LDL.LU R13, [R1+0x1304] ;  /* 0x00130400010d7983 */ /* 0x000ee40000300800 */
[----:B------:R-:W4:Y:S02]  /*58360*/  LDL.LU R14, [R1+0x1308] ;  /* 0x00130800010e7983 */ /* 0x000f240000300800 */
[----:B------:R-:W4:Y:S02]  /*58370*/  LDL.LU R15, [R1+0x130c] ;  /* 0x00130c00010f7983 */ /* 0x000f240000300800 */
[----:B----4-:R0:W-:Y:S01]  /*58380*/  STL.64 [R1+0x2f40], R14 ;  /* 0x002f400e01007387 */ /* 0x0101e20000100a00 */
[----:B---3--:R-:W-:Y:S03]  /*58390*/  STL.64 [R1+0x2f38], R12 ;  /* 0x002f380c01007387 */ /* 0x008fe60000100a00 */
[----:B0-----:R-:W3:Y:S04]  /*583a0*/  LDL.64 R14, [R1+0x28] ;  /* 0x00002800010e7983 */ /* 0x001ee80000100a00 */
[----:B---3--:R0:W-:Y:S04]  /*583b0*/  STL.64 [R1+0x2f50], R14 ;  /* 0x002f500e01007387 */ /* 0x0081e80000100a00 */
[----:B0-----:R-:W3:Y:S04]  /*583c0*/  LDL.64 R14, [R1+0x38] ;  /* 0x00003800010e7983 */ /* 0x001ee80000100a00 */
[----:B---3--:R-:W-:Y:S01]  /*583d0*/  STL.64 [R1+0x2f68], R14 ;  /* 0x002f680e01007387 */ /* 0x008fe20000100a00 */
[----:B------:R0:W-:Y:S03]  /*583e0*/  STL.64 [R1+0x2f28], R18 ;  /* 0x002f281201007387 */ /* 0x0001e60000100a00 */
[----:B0-----:R-:W3:Y:S04]  /*583f0*/  LDL.64 R18, [R1+0x18] ;  /* 0x0000180001127983 */ /* 0x001ee80000100a00 */
[----:B---3--:R0:W-:Y:S01]  /*58400*/  STL.64 [R1+0x2f48], R18 ;  /* 0x002f481201007387 */ /* 0x0081e20000100a00 */
[----:B------:R-:W3:Y:S02]  /*58410*/  LDL.LU R16, [R1+0x1310] ;  /* 0x0013100001107983 */ /* 0x000ee40000300800 */
[----:B------:R-:W3:Y:S01]  /*58420*/  LDL.LU R17, [R1+0x1314] ;  /* 0x0013140001117983 */ /* 0x000ee20000300800 */
[----:B0-----:R-:W4:Y:S01]  /*58430*/  LDL.LU R18, [R1+0x1318] ;  /* 0x0013180001127983 */ /* 0x001f220000300800 */
[----:B------:R-:W4:Y:S02]  /*58440*/  LDL.LU R19, [R1+0x131c] ;  /* 0x00131c0001137983 */ /* 0x000f240000300800 */
[----:B------:R-:W2:Y:S02]  /*58450*/  LDL.64 R14, [R1+0x48] ;  /* 0x00004800010e7983 */ /* 0x000ea40000100a00 */
[----:B--2---:R0:W-:Y:S02]  /*58460*/  STL.64 [R1+0x2f70], R14 ;  /* 0x002f700e01007387 */ /* 0x0041e40000100a00 */
[----:B0-----:R-:W-:-:S02]  /*58470*/  IMAD.MOV.U32 R14, RZ, RZ, R23 ;  /* 0x000000ffff0e7224 */ /* 0x001fc400078e0017 */
[----:B------:R-:W-:-:S05]  /*58480*/  IMAD.MOV.U32 R15, RZ, RZ, R22 ;  /* 0x000000ffff0f7224 */ /* 0x000fca00078e0016 */
[----:B------:R-:W-:Y:S01]  /*58490*/  STL.64 [R1+0x2f88], R14 ;  /* 0x002f880e01007387 */ /* 0x000fe20000100a00 */
[----:B----4-:R-:W-:Y:S02]  /*584a0*/  STL.64 [R1+0x2f60], R18 ;  /* 0x002f601201007387 */ /* 0x010fe40000100a00 */
[----:B---3--:R0:W-:Y:S02]  /*584b0*/  STL.64 [R1+0x2f58], R16 ;  /* 0x002f581001007387 */ /* 0x0081e40000100a00 */
        /* <DEDUP_REMOVED lines=8> */
[----:B------:R-:W4:Y:S01]  /*58540*/  LDL.64 R14, [R1+0x68] ;  /* 0x00006800010e7983 */ /* 0x000f220000100a00 */
[----:B------:R-:W-:-:S02]  /*58550*/  IMAD.MOV.U32 R10, RZ, RZ, R26 ;  /* 0x000000ffff0a7224 */ /* 0x000fc400078e001a */
[----:B------:R-:W-:Y:S02]  /*58560*/  IMAD.MOV.U32 R11, RZ, RZ, R27 ;  /* 0x000000ffff0b7224 */ /* 0x000fe400078e001b */
[----:B------:R-:W0:Y:S04]  /*58570*/  LDSM.16.MT88.4 R24, [R0+0xc000] ;  /* 0x00c000000018783b */ /* 0x000e280000004200 */
[----:B---3--:R-:W-:Y:S01]  /*58580*/  STL.64 [R1+0x2f80], R18 ;  /* 0x002f801201007387 */ /* 0x008fe20000100a00 */
[----:B--2---:R1:W-:Y:S03]  /*58590*/  STL.64 [R1+0x2f78], R16 ;  /* 0x002f781001007387 */ /* 0x0043e60000100a00 */
[----:B-1----:R-:W2:Y:S01]  /*585a0*/  LDL.LU R16, [R1+0x1340] ;  /* 0x0013400001107983 */ /* 0x002ea20000300800 */
[----:B------:R-:W2:Y:S02]  /*585b0*/  LDL.LU R17, [R1+0x1344] ;  /* 0x0013440001117983 */ /* 0x000ea40000300800 */
[----:B------:R-:W2:Y:S02]  /*585c0*/  LDL.LU R18, [R1+0x1348] ;  /* 0x0013480001127983 */ /* 0x000ea40000300800 */
[----:B------:R-:W2:Y:S01]  /*585d0*/  LDL.LU R19, [R1+0x134c] ;  /* 0x00134c0001137983 */ /* 0x000ea20000300800 */
[----:B------:R-:W-:Y:S01]  /*585e0*/  STL.64 [R1+0x2ef0], R10 ;  /* 0x002ef00a01007387 */ /* 0x000fe20000100a00 */
[----:B------:R1:W-:Y:S03]  /*585f0*/  STL.64 [R1+0x2ee8], R8 ;  /* 0x002ee80801007387 */ /* 0x0003e60000100a00 */
[----:B-1----:R-:W3:Y:S01]  /*58600*/  LDL.LU R8, [R1+0x12d0] ;  /* 0x0012d00001087983 */ /* 0x002ee20000300800 */
[----:B------:R-:W3:Y:S02]  /*58610*/  LDL.LU R9, [R1+0x12d4] ;  /* 0x0012d40001097983 */ /* 0x000ee40000300800 */
[----:B------:R-:W2:Y:S02]  /*58620*/  LDL.LU R10, [R1+0x12d8] ;  /* 0x0012d800010a7983 */ /* 0x000ea40000300800 */
[----:B------:R-:W2:Y:S01]  /*58630*/  LDL.LU R11, [R1+0x12dc] ;  /* 0x0012dc00010b7983 */ /* 0x000ea20000300800 */
[----:B----4-:R-:W-:Y:S01]  /*58640*/  HMMA.16816.F32 R20, R4, R14, R20 ;  /* 0x0000000e0414723c */ /* 0x010fe20000001814 */
[----:B--2---:R-:W-:Y:S01]  /*58650*/  STL.64 [R1+0x2f00], R10 ;  /* 0x002f000a01007387 */ /* 0x004fe20000100a00 */
[----:B---3--:R1:W-:Y:S03]  /*58660*/  STL.64 [R1+0x2ef8], R8 ;  /* 0x002ef80801007387 */ /* 0x0083e60000100a00 */
        /* <DEDUP_REMOVED lines=10> */
[----:B0-----:R-:W-:Y:S01]  /*58710*/  STL.64 [R1+0x2db0], R26 ;  /* 0x002db01a01007387 */ /* 0x001fe20000100a00 */
[----:B------:R0:W-:Y:S03]  /*58720*/  STL.64 [R1+0x2da8], R24 ;  /* 0x002da81801007387 */ /* 0x0001e60000100a00 */
[----:B0-----:R-:W3:Y:S01]  /*58730*/  LDL.LU R24, [R1+0x1330] ;  /* 0x0013300001187983 */ /* 0x001ee20000300800 */
[----:B------:R-:W3:Y:S02]  /*58740*/  LDL.LU R25, [R1+0x1334] ;  /* 0x0013340001197983 */ /* 0x000ee40000300800 */
[----:B------:R-:W3:Y:S02]  /*58750*/  LDL.LU R26, [R1+0x1338] ;  /* 0x00133800011a7983 */ /* 0x000ee40000300800 */
[----:B------:R-:W3:Y:S01]  /*58760*/  LDL.LU R27, [R1+0x133c] ;  /* 0x00133c00011b7983 */ /* 0x000ee20000300800 */
        /* <DEDUP_REMOVED lines=49> */
[----:B------:R-:W3:Y:S01]  /*58a80*/  LDL.LU.64 R10, [R1+0x2f20] ;  /* 0x002f2000010a7983 */ /* 0x000ee20000300a00 */
[----:B------:R-:W3:Y:S11]  /*58a90*/  LDL.LU.64 R8, [R1+0x2f18] ;  /* 0x002f180001087983 */ /* 0x000ef60000300a00 */
[----:B------:R-:W-:Y:S10]  /*58aa0*/  @!UPT UIADD3 URZ, URZ, URZ, URZ ;  /* 0x0000003f3f3ff290 */ /* 0x000ff4000fffe03f */
[----:B------:R-:W-:Y:S01]  /*58ab0*/  STL.64 [R1+0x3c0], R16 ;  /* 0x0003c01001007387 */ /* 0x000fe20000100a00 */
[----:B------:R0:W-:Y:S03]  /*58ac0*/  STL.64 [R1+0x3c8], R18 ;  /* 0x0003c81201007387 */ /* 0x0001e60000100a00 */
[----:B0-----:R-:W3:Y:S01]  /*58ad0*/  LDL.LU.64 R18, [R1+0x2f10] ;  /* 0x002f100001127983 */ /* 0x001ee20000300a00 */
[----:B------:R-:W2:Y:S01]  /*58ae0*/  LDL.LU.64 R16, [R1+0x2f08] ;  /* 0x002f080001107983 */ /* 0x000ea20000300a00 */
[C---:B---3--:R-:W-:Y:S11]  /*58af0*/  HMMA.16816.F32 R8, R4.reuse, R18, R8 ;  /* 0x000000120408723c */ /* 0x048ff60000001808 */
[----:B------:R-:W-:Y:S11]  /*58b00*/  @!UPT UIADD3 URZ, URZ, URZ, URZ ;  /* 0x0000003f3f3ff290 */ /* 0x000ff6000fffe03f */
[----:B------:R-:W-:Y:S01]  /*58b10*/  @!UPT UIADD3 URZ, URZ, URZ, URZ ;  /* 0x0000003f3f3ff290 */ /* 0x000fe2000fffe03f */
[----:B------:R-:W-:Y:S01]  /*58b20*/  STL.64 [R1+0x3b0], R8 ;  /* 0x0003b00801007387 */ /* 0x000fe20000100a00 */
[----:B------:R0:W-:Y:S03]  /*58b30*/  STL.64 [R1+0x3b8], R10 ;  /* 0x0003b80a01007387 */ /* 0x0001e60000100a00 */
[----:B0-----:R-:W2:Y:S01]  /*58b40*/  LDL.LU.64 R10, [R1+0x2f00] ;  /* 0x002f0000010a7983 */ /* 0x001ea20000300a00 */
[----:B------:R-:W2:Y:S02]  /*58b50*/  LDL.LU.64 R8, [R1+0x2ef8] ;  /* 0x002ef80001087983 */ /* 0x000ea40000300a00 */
[----:B------:R0:W-:Y:S02]  /*58b60*/  STL.64 [R1+0x2db8], R18 ;  /* 0x002db81201007387 */ /* 0x0001e40000100a00 */
[----:B0-----:R-:W3:Y:S01]  /*58b70*/  LDL.64 R18, [R1+0x8] ;  /* 0x0000080001127983 */ /* 0x001ee20000100a00 */
[----:B--2---:R-:W-:Y:S03]  /*58b80*/  HMMA.16816.F32 R8, R4, R14, R8 ;  /* 0x0000000e0408723c */ /* 0x004fe60000001808 */
[----:B---3--:R0:W-:Y:S11]  /*58b90*/  STL.64 [R1+0x2dc8], R18 ;  /* 0x002dc81201007387 */ /* 0x0081f60000100a00 */
[----:B------:R-:W-:Y:S09]  /*58ba0*/  @!UPT UIADD3 URZ, URZ, URZ, URZ ;  /* 0x0000003f3f3ff290 */ /* 0x000ff2000fffe03f */
[----:B------:R-:W-:Y:S01]  /*58bb0*/  STL.64 [R1+0x3a0], R8 ;  /* 0x0003a00801007387 */ /* 0x000fe20000100a00 */
[----:B0-----:R-:W-:Y:S02]  /*58bc0*/  IMAD.MOV.U32 R18, RZ, RZ, R13 ;  /* 0x000000ffff127224 */ /* 0x001fe400078e000d */
[----:B------:R-:W-:Y:S01]  /*58bd0*/  IMAD.MOV.U32 R19, RZ, RZ, R12 ;  /* 0x000000ffff137224 */ /* 0x000fe200078e000c */
[----:B------:R0:W-:Y:S04]  /*58be0*/  STL.64 [R1+0x3a8], R10 ;  /* 0x0003a80a01007387 */ /* 0x0001e80000100a00 */
[----:B0-----:R-:W2:Y:S01]  /*58bf0*/  LDL.LU.64 R10, [R1+0x2ef0] ;  /* 0x002ef000010a7983 */ /* 0x001ea20000300a00 */
[----:B------:R-:W3:Y:S02]  /*58c00*/  LDL.LU.64 R8, [R1+0x2ee8] ;  /* 0x002ee80001087983 */ /* 0x000ee40000300a00 */
[----:B------:R-:W-:Y:S02]  /*58c10*/  STL.64 [R1+0x2de0], R18 ;  /* 0x002de01201007387 */ /* 0x000fe40000100a00 */
[----:B------:R0:W-:Y:S01]  /*58c20*/  STL.64 [R1+0x2dc0], R14 ;  /* 0x002dc00e01007387 */ /* 0x0001e20000100a00 */
[----:B------:R-:W2:Y:S01]  /*58c30*/  LDL.LU R12, [R1+0x1260] ;  /* 0x00126000010c7983 */ /* 0x000ea20000300800 */
[----:B------:R-:W2:Y:S03]  /*58c40*/  LDL.LU R13, [R1+0x1264] ;  /* 0x00126400010d7983 */ /* 0x000ea60000300800 */
[----:B0-----:R-:W2:Y:S01]  /*58c50*/  LDL.LU R14, [R1+0x1268] ;  /* 0x00126800010e7983 */ /* 0x001ea20000300800 */
[----:B------:R-:W2:Y:S02]  /*58c60*/  LDL.LU R15, [R1+0x126c] ;  /* 0x00126c00010f7983 */ /* 0x000ea40000300800 */
[----:B------:R-:W-:-:S02]  /*58c70*/  IMAD.MOV.U32 R18, RZ, RZ, R2 ;  /* 0x000000ffff127224 */ /* 0x000fc400078e0002 */
[----:B------:R-:W-:Y:S01]  /*58c80*/  IMAD.MOV.U32 R19, RZ, RZ, R3 ;  /* 0x000000ffff137224 */ /* 0x000fe200078e0003 */
[----:B------:R-:W3:Y:S01]  /*58c90*/  LDL.LU R2, [R1+0x2ee4] ;  /* 0x002ee40001027983 */ /* 0x000ee20000300800 */
[----:B------:R-:W3:Y:S03]  /*58ca0*/  LDL.LU R3, [R1+0x2ee0] ;  /* 0x002ee00001037983 */ /* 0x000ee60000300800 */
[----:B------:R0:W-:Y:S02]  /*58cb0*/  STL.64 [R1+0x2df8], R18 ;  /* 0x002df81201007387 */ /* 0x0001e40000100a00 */
[----:B0-----:R-:W-:Y:S02]  /*58cc0*/  IMAD.MOV.U32 R18, RZ, RZ, R27 ;  /* 0x000000ffff127224 */ /* 0x001fe400078e001b */
        /* <DEDUP_REMOVED lines=10> */
[----:B------:R-:W-:-:S03]  /*58d70*/  IMAD.MOV.U32 R26, RZ, RZ, R10 ;  /* 0x000000ffff1a7224 */ /* 0x000fc600078e000a */
[----:B------:R-:W-:Y:S01]  /*58d80*/  STL.64 [R1+0x2e28], R18 ;  /* 0x002e281201007387 */ /* 0x000fe20000100a00 */
[----:B------:R-:W-:-:S03]  /*58d90*/  IMAD.MOV.U32 R27, RZ, RZ, R11 ;  /* 0x000000ffff1b7224 */ /* 0x000fc600078e000b */
        /* <DEDUP_REMOVED lines=8> */
[----:B------:R0:W-:Y:S02]  /*58e20*/  STL.64 [R1+0x2e58], R26 ;  /* 0x002e581a01007387 */ /* 0x0001e40000100a00 */
[----:B0-----:R-:W-:-:S02]  /*58e30*/  IMAD.MOV.U32 R26, RZ, RZ, R29 ;  /* 0x000000ffff1a7224 */ /* 0x001fc400078e001d */
[----:B------:R-:W-:-:S05]  /*58e40*/  IMAD.MOV.U32 R27, RZ, RZ, R28 ;  /* 0x000000ffff1b7224 */ /* 0x000fca00078e001c */
[----:B------:R0:W-:Y:S01]  /*58e50*/  STL.64 [R1+0x2e68], R26 ;  /* 0x002e681a01007387 */ /* 0x0001e20000100a00 */
[----:B------:R-:W2:Y:S02]  /*58e60*/  LDL.64 R18, [R1+0x58] ;  /* 0x0000580001127983 */ /* 0x000ea40000100a00 */
[----:B0-----:R-:W-:Y:S02]  /*58e70*/  IMAD.MOV.U32 R26, RZ, RZ, R17 ;  /* 0x000000ffff1a7224 */ /* 0x001fe400078e0011 */
[----:B------:R-:W-:Y:S01]  /*58e80*/  IMAD.MOV.U32 R27, RZ, RZ, R16 ;  /* 0x000000ffff1b7224 */ /* 0x000fe200078e0010 */
        /* <DEDUP_REMOVED lines=9> */
[----:B------:R-:W-:Y:S01]  /*58f20*/  STL.64 [R1+0x2e80], R26 ;  /* 0x002e801a01007387 */ /* 0x000fe20000100a00 */
[----:B------:R0:W-:Y:S02]  /*58f30*/  STL.64 [R1+0x2e60], R18 ;  /* 0x002e601201007387 */ /* 0x0001e40000100a00 */
[----:B------:R-:W2:Y:S02]  /*58f40*/  LDL.LU R16, [R1+0x10d0] ;  /* 0x0010d00001107983 */ /* 0x000ea40000300800 */
[----:B------:R-:W2:Y:S01]  /*58f50*/  LDL.LU R17, [R1+0x10d4] ;  /* 0x0010d40001117983 */ /* 0x000ea20000300800 */
[----:B0-----:R-:W2:Y:S01]  /*58f60*/  LDL.LU R18, [R1+0x10d8] ;  /* 0x0010d80001127983 */ /* 0x001ea20000300800 */
[----:B------:R-:W2:Y:S02]  /*58f70*/  LDL.LU R19, [R1+0x10dc] ;  /* 0x0010dc0001137983 */ /* 0x000ea40000300800 */
[----:B----4-:R-:W-:-:S02]  /*58f80*/  IMAD.MOV.U32 R26, RZ, RZ, R21 ;  /* 0x000000ffff1a7224 */ /* 0x010fc400078e0015 */
[----:B------:R-:W-:-:S05]  /*58f90*/  IMAD.MOV.U32 R27, RZ, RZ, R20 ;  /* 0x000000ffff1b7224 */ /* 0x000fca00078e0014 */
[----:B------:R-:W-:Y:S04]  /*58fa0*/  STL.64 [R1+0x2e98], R26 ;  /* 0x002e981a01007387 */ /* 0x000fe80000100a00 */
[----:B--2---:R-:W-:Y:S01]  /*58fb0*/  STL.64 [R1+0x2e78], R18 ;  /* 0x002e781201007387 */ /* 0x004fe20000100a00 */
[----:B------:R0:W-:Y:S03]  /*58fc0*/  STL.64 [R1+0x2e70], R16 ;  /* 0x002e701001007387 */ /* 0x0001e60000100a00 */
        /* <DEDUP_REMOVED lines=29> */
[----:B------:R-:W-:Y:S01]  /*591a0*/  STL.64 [R1+0x2e20], R14 ;  /* 0x002e200e01007387 */ /* 0x000fe20000100a00 */
        /* <DEDUP_REMOVED lines=20> */
[----:B------:R-:W-:-:S02]  /*592f0*/  IMAD.MOV.U32 R26, RZ, RZ, R3 ;  /* 0x000000ffff1a7224 */ /* 0x000fc400078e0003 */
[----:B------:R-:W-:-:S07]  /*59300*/  IMAD.MOV.U32 R27, RZ, RZ, R2 ;  /* 0x000000ffff1b7224 */ /* 0x000fce00078e0002 */
[----:B------:R0:W-:Y:S01]  /*59310*/  STL.64 [R1+0x1d0], R4 ;  /* 0x0001d00401007387 */ /* 0x0001e20000100a00 */
[----:B------:R1:W-:Y:S03]  /*59320*/  STL.64 [R1+0x1d8], R6 ;  /* 0x0001d80601007387 */ /* 0x0003e60000100a00 */
        /* <DEDUP_REMOVED lines=33> */
[----:B------:R-:W2:Y:S11]  /*59540*/  LDL.LU.64 R18, [R1+0x2e60] ;  /* 0x002e600001127983 */ /* 0x000eb60000300a00 */
[----:B------:R-:W-:Y:S10]  /*59550*/  @!UPT UIADD3 URZ, URZ, URZ, URZ ;  /* 0x0000003f3f3ff290 */ /* 0x000ff4000fffe03f */
[----:B------:R-:W-:Y:S01]  /*59560*/  STL.64 [R1+0x180], R24 ;  /* 0x0001801801007387 */ /* 0x000fe20000100a00 */
[----:B------:R0:W-:Y:S03]  /*59570*/  STL.64 [R1+0x188], R26 ;  /* 0x0001881a01007387 */ /* 0x0001e60000100a00 */
[----:B0-----:R-:W4:Y:S01]  /*59580*/  LDL.LU.64 R26, [R1+0x2e58] ;  /* 0x002e5800011a7983 */ /* 0x001f220000300a00 */
[----:B------:R-:W3:Y:S01]  /*59590*/  LDL.LU R24, [R1+0x1240] ;  /* 0x0012400001187983 */ /* 0x000ee20000300800 */
[C---:B----4-:R-:W-:Y:S11]  /*595a0*/  HMMA.16816.F32 R4, R20.reuse, R26, R4 ;  /* 0x0000001a1404723c */ /* 0x050ff60000001804 */
[----:B------:R-:W-:Y:S11]  /*595b0*/  @!UPT UIADD3 URZ, URZ, URZ, URZ ;  /* 0x0000003f3f3ff290 */ /* 0x000ff6000fffe03f */
[----:B------:R-:W-:Y:S01]  /*595c0*/  @!UPT UIADD3 URZ, URZ, URZ, URZ ;  /* 0x0000003f3f3ff290 */ /* 0x000fe2000fffe03f */
[----:B------:R-:W-:Y:S01]  /*595d0*/  STL.64 [R1+0x170], R4 ;  /* 0x0001700401007387 */ /* 0x000fe20000100a00 */
[----:B------:R-:W-:Y:S02]  /*595e0*/  STL.64 [R1+0x178], R6 ;  /* 0x0001780601007387 */ /* 0x000fe40000100a00 */
[----:B------:R-:W0:Y:S01]  /*595f0*/  LDSM.16.MT88.4 R4, [R0+0xc080] ;  /* 0x00c080000004783b */ /* 0x000e220000004200 */
[C---:B--2---:R-:W-:Y:S01]  /*59600*/  HMMA.16816.F32 R16, R20.reuse, R18, R12 ;  /* 0x000000121410723c */ /* 0x044fe2000000180c */
[----:B------:R-:W3:Y:S02]  /*59610*/  LDL.LU R25, [R1+0x1244] ;  /* 0x0012440001197983 */ /* 0x000ee40000300800 */
[----:B------:R-:W3:Y:S02]  /*59620*/  LDL.LU R26, [R1+0x1248] ;  /* 0x00124800011a7983 */ /* 0x000ee40000300800 */
[----:B------:R-:W3:Y:S01]  /*59630*/  LDL.LU R27, [R1+0x124c] ;  /* 0x00124c00011b7983 */ /* 0x000ee20000300800 */
[----:B0-----:R-:W-:Y:S01]  /*59640*/  STL.64 [R1+0x2cc8], R6 ;  /* 0x002cc80601007387 */ /* 0x001fe20000100a00 */
[----:B------:R0:W-:Y:S03]  /*59650*/  STL.64 [R1+0x2cc0], R4 ;  /* 0x002cc00401007387 */ /* 0x0001e60000100a00 */
[----:B0-----:R-:W2:Y:S01]  /*59660*/  LDL.LU R4, [R1+0x1250] ;  /* 0x0012500001047983 */ /* 0x001ea20000300800 */
[----:B------:R-:W2:Y:S02]  /*59670*/  LDL.LU R5, [R1+0x1254] ;  /* 0x0012540001057983 */ /* 0x000ea40000300800 */
[----:B------:R-:W2:Y:S02]  /*59680*/  LDL.LU R6, [R1+0x1258] ;  /* 0x0012580001067983 */ /* 0x000ea40000300800 */
[----:B------:R-:W2:Y:S01]  /*59690*/  LDL.LU R7, [R1+0x125c] ;  /* 0x00125c0001077983 */ /* 0x000ea20000300800 */
[----:B------:R-:W4:Y:S01]  /*596a0*/  LDL.LU.64 R14, [R1+0x2e50] ;  /* 0x002e5000010e7983 */ /* 0x000f220000300a00 */
[----:B------:R-:W4:Y:S06]  /*596b0*/  LDL.LU.64 R12, [R1+0x2e48] ;  /* 0x002e4800010c7983 */ /* 0x000f2c0000300a00 */
[----:B------:R-:W-:Y:S02]  /*596c0*/  STL.64 [R1+0x390], R16 ;  /* 0x0003901001007387 */ /* 0x000fe40000100a00 */
[----:B------:R0:W-:Y:S02]  /*596d0*/  STL.64 [R1+0x398], R18 ;  /* 0x0003981201007387 */ /* 0x0001e40000100a00 */
        /* <DEDUP_REMOVED lines=44> */
[----:B0-----:R-:W3:Y:S01]  /*599a0*/  LDL.LU.64 R14, [R1+0x2dc0] ;  /* 0x002dc000010e7983 */ /* 0x001ee20000300a00 */
[----:B------:R-:W2:Y:S02]  /*599b0*/  LDL.LU.64 R18, [R1+0x2db8] ;  /* 0x002db80001127983 */ /* 0x000ea40000300a00 */
[----:B------:R-:W-:Y:S02]  /*599c0*/  STL [R1+0x2d20], R28 ;  /* 0x002d201c01007387 */ /* 0x000fe40000100800 */
[----:B------:R-:W-:Y:S01]  /*599d0*/  STL [R1+0x2d1c], R29 ;  /* 0x002d1c1d01007387 */ /* 0x000fe20000100800 */
[C---:B--2---:R-:W-:Y:S01]  /*599e0*/  HMMA.16816.F32 R4, R20.reuse, R18, R4 ;  /* 0x000000121404723c */ /* 0x044fe20000001804 */
[----:B------:R0:W-:Y:S01]  /*599f0*/  STL [R1+0x2d18], R18 ;  /* 0x002d181201007387 */ /* 0x0001e20000100800 */
[----:B------:R1:W-:Y:S11]  /*59a00*/  STL [R1+0x2d14], R19 ;  /* 0x002d141301007387 */ /* 0x0003f60000100800 */
[----:B------:R-:W-:Y:S10]  /*59a10*/  @!UPT UIADD3 URZ, URZ, URZ, URZ ;  /* 0x0000003f3f3ff290 */ /* 0x000ff4000fffe03f */
[----:B------:R2:W-:Y:S01]  /*59a20*/  STL.64 [R1+0x320], R4 ;  /* 0x0003200401007387 */ /* 0x0005e20000100a00 */
[----:B------:R2:W-:Y:S02]  /*59a30*/  STL.64 [R1+0x328], R6 ;  /* 0x0003280601007387 */ /* 0x0005e40000100a00 */
[----:B------:R-:W4:Y:S02]  /*59a40*/  LDL.LU R16, [R1+0x10a0] ;  /* 0x0010a00001107983 */ /* 0x000f240000300800 */
[----:B------:R-:W4:Y:S01]  /*59a50*/  LDL.LU R17, [R1+0x10a4] ;  /* 0x0010a40001117983 */ /* 0x000f220000300800 */
[----:B0-----:R-:W4:Y:S01]  /*59a60*/  LDL.LU R18, [R1+0x10a8] ;  /* 0x0010a80001127983 */ /* 0x001f220000300800 */
[----:B-1----:R-:W4:Y:S01]  /*59a70*/  LDL.LU R19, [R1+0x10ac] ;  /* 0x0010ac0001137983 */ /* 0x002f220000300800 */
[C---:B---3--:R-:W-:Y:S02]  /*59a80*/  HMMA.16816.F32 R24, R20.reuse, R14, R24 ;  /* 0x0000000e1418723c */ /* 0x048fe40000001818 */
[----:B--2---:R-:W2:Y:S01]  /*59a90*/  LDL.LU R4, [R1+0x1230] ;  /* 0x0012300001047983 */ /* 0x004ea20000300800 */
[----:B------:R-:W2:Y:S02]  /*59aa0*/  LDL.LU R5, [R1+0x1234] ;  /* 0x0012340001057983 */ /* 0x000ea40000300800 */
[----:B------:R-:W2:Y:S02]  /*59ab0*/  LDL.LU R6, [R1+0x1238] ;  /* 0x0012380001067983 */ /* 0x000ea40000300800 */
[----:B------:R-:W2:Y:S01]  /*59ac0*/  LDL.LU R7, [R1+0x123c] ;  /* 0x00123c0001077983 */ /* 0x000ea20000300800 */
[----:B----4-:R0:W-:Y:S01]  /*59ad0*/  STL.64 [R1+0x2da0], R18 ;  /* 0x002da01201007387 */ /* 0x0101e20000100a00 */
[----:B------:R-:W-:Y:S03]  /*59ae0*/  STL.64 [R1+0x2d98], R16 ;  /* 0x002d981001007387 */ /* 0x000fe60000100a00 */
[----:B0-----:R-:W2:Y:S11]  /*59af0*/  LDL.64 R18, [R1+0xc8] ;  /* 0x0000c80001127983 */ /* 0x001eb60000100a00 */
[----:B------:R-:W-:Y:S02]  /*59b00*/  STL.64 [R1+0x310], R24 ;  /* 0x0003101801007387 */ /* 0x000fe40000100a00 */
[----:B------:R0:W-:Y:S02]  /*59b10*/  STL.64 [R1+0x318], R26 ;  /* 0x0003181a01007387 */ /* 0x0001e40000100a00 */
[----:B0-----:R-:W2:Y:S01]  /*59b20*/  LDL.LU.64 R26, [R1+0x2db0] ;  /* 0x002db000011a7983 */ /* 0x001ea20000300a00 */
[----:B------:R-:W2:Y:S02]  /*59b30*/  LDL.LU.64 R24, [R1+0x2da8] ;  /* 0x002da80001187983 */ /* 0x000ea40000300a00 */
[----:B------:R0:W-:Y:S02]  /*59b40*/  STL.64 [R1+0x2d60], R14 ;  /* 0x002d600e01007387 */ /* 0x0001e40000100a00 */
[----:B0-----:R-:W3:Y:S04]  /*59b50*/  LDL.64 R14, [R1+0x88] ;  /* 0x00008800010e7983 */ /* 0x001ee80000100a00 */
[----:B---3--:R0:W-:Y:S04]  /*59b60*/  STL.64 [R1+0x2d70], R14 ;  /* 0x002d700e01007387 */ /* 0x0081e80000100a00 */
[----:B0-----:R-:W3:Y:S04]  /*59b70*/  LDL.64 R14, [R1+0x98] ;  /* 0x00009800010e7983 */ /* 0x001ee80000100a00 */
[----:B---3--:R0:W-:Y:S01]  /*59b80*/  STL.64 [R1+0x2d88], R14 ;  /* 0x002d880e01007387 */ /* 0x0081e20000100a00 */
[----:B------:R-:W3:Y:S02]  /*59b90*/  LDL.LU R12, [R1+0x10b0] ;  /* 0x0010b000010c7983 */ /* 0x000ee40000300800 */
[----:B------:R-:W3:Y:S01]  /*59ba0*/  LDL.LU R13, [R1+0x10b4] ;  /* 0x0010b400010d7983 */ /* 0x000ee20000300800 */
[----:B0-----:R-:W3:Y:S01]  /*59bb0*/  LDL.LU R14, [R1+0x10b8] ;  /* 0x0010b800010e7983 */ /* 0x001ee20000300800 */
[----:B------:R-:W3:Y:S02]  /*59bc0*/  LDL.LU R15, [R1+0x10bc] ;  /* 0x0010bc00010f7983 */ /* 0x000ee40000300800 */
[----:B---3--:R-:W-:Y:S01]  /*59bd0*/  HMMA.16816.F32 R20, R20, R10, R12 ;  /* 0x0000000a1414723c */ /* 0x008fe2000000180c */
[----:B------:R-:W3:Y:S04]  /*59be0*/  LDL.64 R14, [R1+0xa8] ;  /* 0x0000a800010e7983 */ /* 0x000ee80000100a00 */
[----:B---3--:R0:W-:Y:S11]  /*59bf0*/  STL.64 [R1+0x2d90], R14 ;  /* 0x002d900e01007387 */ /* 0x0081f60000100a00 */
[----:B------:R-:W-:Y:S07]  /*59c00*/  @!UPT UIADD3 URZ, URZ, URZ, URZ ;  /* 0x0000003f3f3ff290 */ /* 0x000fee000fffe03f */
[----:B------:R-:W-:Y:S02]  /*59c10*/  STL.64 [R1+0x160], R20 ;  /* 0x0001601401007387 */ /* 0x000fe40000100a00 */
[----:B------:R1:W-:Y:S01]  /*59c20*/  STL.64 [R1+0x168], R22 ;  /* 0x0001681601007387 */ /* 0x0003e20000100a00 */
[----:B0-----:R-:W3:Y:S04]  /*59c30*/  LDL.64 R14, [R1+0xb8] ;  /* 0x0000b800010e7983 */ /* 0x001ee80000100a00 */
[----:B-1----:R-:W4:Y:S01]  /*59c40*/  LDL.64 R22, [R1+0x78] ;  /* 0x0000780001167983 */ /* 0x002f220000100a00 */
[----:B--2---:R-:W-:Y:S03]  /*59c50*/  HMMA.16816.F32 R4, R24, R18, R4 ;  /* 0x000000121804723c */ /* 0x004fe60000001804 */
[----:B----4-:R0:W-:Y:S01]  /*59c60*/  STL.64 [R1+0x2d68], R22 ;  /* 0x002d681601007387 */ /* 0x0101e20000100a00 */
        /* <DEDUP_REMOVED lines=8> */
[----:B------:R-:W2:Y:S02]  /*59cf0*/  LDL.LU R22, [R1+0x1048] ;  /* 0x0010480001167983 */ /* 0x000ea40000300800 */
[----:B------:R-:W2:Y:S01]  /*59d00*/  LDL.LU R23, [R1+0x104c] ;  /* 0x00104c0001177983 */ /* 0x000ea20000300800 */
[----:B------:R0:W-:Y:S01]  /*59d10*/  STL.64 [R1+0x2d58], R10 ;  /* 0x002d580a01007387 */ /* 0x0001e20000100a00 */
[----:B------:R-:W4:Y:S02]  /*59d20*/  LDL.LU R8, [R1+0x1010] ;  /* 0x0010100001087983 */ /* 0x000f240000300800 */
[----:B------:R-:W4:Y:S01]  /*59d30*/  LDL.LU R9, [R1+0x1014] ;  /* 0x0010140001097983 */ /* 0x000f220000300800 */
[----:B0-----:R-:W4:Y:S01]  /*59d40*/  LDL.LU R10, [R1+0x1018] ;  /* 0x00101800010a7983 */ /* 0x001f220000300800 */
[----:B------:R-:W4:Y:S02]  /*59d50*/  LDL.LU R11, [R1+0x101c] ;  /* 0x00101c00010b7983 */ /* 0x000f240000300800 */
[----:B------:R0:W-:Y:S02]  /*59d60*/  STL.64 [R1+0x1720], R4 ;  /* 0x0017200401007387 */ /* 0x0001e40000100a00 */
[----:B------:R3:W-:Y:S02]  /*59d70*/  STL.64 [R1+0x1728], R6 ;  /* 0x0017280601007387 */ /* 0x0007e40000100a00 */
[----:B0-----:R-:W-:-:S02]  /*59d80*/  IMAD.MOV.U32 R5, RZ, RZ, R18 ;  /* 0x000000ffff057224 */ /* 0x001fc400078e0012 */
[----:B------:R-:W-:Y:S02]  /*59d90*/  IMAD.MOV.U32 R4, RZ, RZ, R19 ;  /* 0x000000ffff047224 */ /* 0x000fe400078e0013 */
[----:B------:R-:W2:Y:S01]  /*59da0*/  LDL.LU.64 R18, [R1+0x2da0] ;  /* 0x002da00001127983 */ /* 0x000ea20000300a00 */
[----:B------:R-:W2:Y:S02]  /*59db0*/  LDL.LU.64 R16, [R1+0x2d98] ;  /* 0x002d980001107983 */ /* 0x000ea40000300a00 */
[----:B---3--:R-:W-:Y:S02]  /*59dc0*/  IMAD.MOV.U32 R7, RZ, RZ, R14 ;  /* 0x000000ffff077224 */ /* 0x008fe400078e000e */
[----:B------:R-:W-:Y:S01]  /*59dd0*/  IMAD.MOV.U32 R6, RZ, RZ, R15 ;  /* 0x000000ffff067224 */ /* 0x000fe200078e000f */
[C---:B--2---:R-:W-:Y:S01]  /*59de0*/  HMMA.16816.F32 R16, R24.reuse, R14, R16 ;  /* 0x0000000e1810723c */ /* 0x044fe20000001810 */
[----:B------:R-:W2:Y:S11]  /*59df0*/  LDL.LU.64 R14, [R1+0x2d90] ;  /* 0x002d9000010e7983 */ /* 0x000eb60000300a00 */
[----:B------:R-:W-:Y:S11]  /*59e00*/  @!UPT UIADD3 URZ, URZ, URZ, URZ ;  /* 0x0000003f3f3ff290 */ /* 0x000ff6000fffe03f */
[----:B------:R0:W-:Y:S01]  /*59e10*/  STL.64 [R1+0x1710], R16 ;  /* 0x0017101001007387 */ /* 0x0001e20000100a00 */
[----:B------:R-:W-:Y:S02]  /*59e20*/  STL.64 [R1+0x1718], R18 ;  /* 0x0017181201007387 */ /* 0x000fe40000100a00 */
[----:B------:R-:W-:Y:S02]  /*59e30*/  STL.64 [R1+0x2ce8], R6 ;  /* 0x002ce80601007387 */ /* 0x000fe40000100a00 */
[----:B------:R1:W-:Y:S02]  /*59e40*/  STL.64 [R1+0x2ce0], R4 ;  /* 0x002ce00401007387 */ /* 0x0003e40000100a00 */
[----:B0-----:R-:W-:Y:S01]  /*59e50*/  IMAD.MOV.U32 R17, RZ, RZ, R16 ;  /* 0x000000ffff117224 */ /* 0x001fe200078e0010 */
[----:B-1----:R-:W3:Y:S01]  /*59e60*/  LDL.LU R4, [R1+0x1090] ;  /* 0x0010900001047983 */ /* 0x002ee20000300800 */
[----:B------:R-:W3:Y:S02]  /*59e70*/  LDL.LU R5, [R1+0x1094] ;  /* 0x0010940001057983 */ /* 0x000ee40000300800 */
[----:B------:R-:W3:Y:S02]  /*59e80*/  LDL.LU R6, [R1+0x1098] ;  /* 0x0010980001067983 */ /* 0x000ee40000300800 */
[----:B------:R-:W3:Y:S01]  /*59e90*/  LDL.LU R7, [R1+0x109c] ;  /* 0x00109c0001077983 */ /* 0x000ee20000300800 */
[----:B------:R0:W-:Y:S01]  /*59ea0*/  STL [R1+0x23a0], R17 ;  /* 0x0023a01101007387 */ /* 0x0001e20000100800 */
[----:B------:R-:W2:Y:S03]  /*59eb0*/  LDL.LU R16, [R1+0x1070] ;  /* 0x0010700001107983 */ /* 0x000ea60000300800 */
[----:B0-----:R-:W2:Y:S01]  /*59ec0*/  LDL.LU R17, [R1+0x1074] ;  /* 0x0010740001117983 */ /* 0x001ea20000300800 */
[----:B------:R-:W2:Y:S02]  /*59ed0*/  LDL.LU R18, [R1+0x1078] ;  /* 0x0010780001127983 */ /* 0x000ea40000300800 */
[----:B------:R-:W2:Y:S02]  /*59ee0*/  LDL.LU R19, [R1+0x107c] ;  /* 0x00107c0001137983 */ /* 0x000ea40000300800 */
[C---:B--2---:R-:W-:Y:S11]  /*59ef0*/  HMMA.16816.F32 R16, R24.reuse, R14, R16 ;  /* 0x0000000e1810723c */ /* 0x044ff60000001810 */
[----:B------:R-:W-:Y:S11]  /*59f00*/  @!UPT UIADD3 URZ, URZ, URZ, URZ ;  /* 0x0000003f3f3ff290 */ /* 0x000ff6000fffe03f */
[----:B------:R-:W-:Y:S01]  /*59f10*/  @!UPT UIADD3 URZ, URZ, URZ, URZ ;  /* 0x0000003f3f3ff290 */ /* 0x000fe2000fffe03f */
[----:B------:R0:W-:Y:S01]  /*59f20*/  STL.64 [R1+0x1700], R16 ;  /* 0x0017001001007387 */ /* 0x0001e20000100a00 */
[----:B------:R1:W-:Y:S02]  /*59f30*/  STL.64 [R1+0x1708], R18 ;  /* 0x0017081201007387 */ /* 0x0003e40000100a00 */
[----:B0-----:R-:W-:Y:S02]  /*59f40*/  IMAD.MOV.U32 R16, RZ, RZ, R15 ;  /* 0x000000ffff107224 */ /* 0x001fe400078e000f */
[----:B-1----:R-:W-:Y:S02]  /*59f50*/  IMAD.MOV.U32 R19, RZ, RZ, R14 ;  /* 0x000000ffff137224 */ /* 0x002fe400078e000e */
[----:B------:R-:W2:Y:S02]  /*59f60*/  LDL.LU.64 R14, [R1+0x2d88] ;  /* 0x002d8800010e7983 */ /* 0x000ea40000300a00 */
        /* <DEDUP_REMOVED lines=8> */
[----:B------:R0:W-:Y:S01]  /*59ff0*/  STL.64 [R1+0x2d48], R18 ;  /* 0x002d481201007387 */ /* 0x0001e20000100a00 */
[----:B------:R-:W-:Y:S04]  /*5a000*/  STL [R1+0x2d40], R16 ;  /* 0x002d401001007387 */ /* 0x000fe80000100800 */
[----:B0-----:R-:W3:Y:S01]  /*5a010*/  LDL.64 R18, [R1+0x68] ;  /* 0x0000680001127983 */ /* 0x001ee20000100a00 */
        /* <DEDUP_REMOVED lines=9> */
[----:B----4-:R-:W-:Y:S01]  /*5a0b0*/  HMMA.16816.F32 R8, R24, R22, R8 ;  /* 0x000000161808723c */ /* 0x010fe20000001808 */
[----:B------:R-:W-:-:S02]  /*5a0c0*/  IMAD.MOV.U32 R13, RZ, RZ, R22 ;  /* 0x000000ffff0d7224 */ /* 0x000fc400078e0016 */
[----:B------:R-:W-:Y:S02]  /*5a0d0*/  IMAD.MOV.U32 R12, RZ, RZ, R23 ;  /* 0x000000ffff0c7224 */ /* 0x000fe400078e0017 */
[----:B------:R-:W0:Y:S11]  /*5a0e0*/  LDSM.16.MT88.4 R20, [R0+0xc100] ;  /* 0x00c100000014783b */ /* 0x000e360000004200 */
[----:B------:R-:W-:Y:S07]  /*5a0f0*/  @!UPT UIADD3 URZ, URZ, URZ, URZ ;  /* 0x0000003f3f3ff290 */ /* 0x000fee000fffe03f */
[----:B------:R-:W-:Y:S01]  /*5a100*/  STL.64 [R1+0x2f0], R8 ;  /* 0x0002f00801007387 */ /* 0x000fe20000100a00 */
[----:B------:R-:W-:Y:S02]  /*5a110*/  STL.64 [R1+0x2f8], R10 ;  /* 0x0002f80a01007387 */ /* 0x000fe40000100a00 */
[----:B--2---:R-:W-:Y:S02]  /*5a120*/  STL.64 [R1+0x2cf8], R14 ;  /* 0x002cf80e01007387 */ /* 0x004fe40000100a00 */
[----:B------:R1:W-:Y:S02]  /*5a130*/  STL.64 [R1+0x2cf0], R12 ;  /* 0x002cf00c01007387 */ /* 0x0003e40000100a00 */
[----:B-1----:R-:W2:Y:S01]  /*5a140*/  LDL.LU R12, [R1+0x1060] ;  /* 0x00106000010c7983 */ /* 0x002ea20000300800 */
[----:B------:R-:W2:Y:S02]  /*5a150*/  LDL.LU R13, [R1+0x1064] ;  /* 0x00106400010d7983 */ /* 0x000ea40000300800 */
[----:B------:R-:W2:Y:S02]  /*5a160*/  LDL.LU R14, [R1+0x1068] ;  /* 0x00106800010e7983 */ /* 0x000ea40000300800 */
[----:B------:R-:W2:Y:S01]  /*5a170*/  LDL.LU R15, [R1+0x106c] ;  /* 0x00106c00010f7983 */ /* 0x000ea20000300800 */
[----:B0-----:R0:W-:Y:S01]  /*5a180*/  STL.64 [R1+0x2ba0], R22 ;  /* 0x002ba01601007387 */ /* 0x0011e20000100a00 */
[----:B------:R-:W-:Y:S02]  /*5a190*/  STL.64 [R1+0x2b98], R20 ;  /* 0x002b981401007387 */ /* 0x000fe40000100a00 */
[----:B------:R-:W4:Y:S02]  /*5a1a0*/  LDL.LU R8, [R1+0x1220] ;  /* 0x0012200001087983 */ /* 0x000f240000300800 */
[----:B------:R-:W4:Y:S01]  /*5a1b0*/  LDL.LU R9, [R1+0x1224] ;  /* 0x0012240001097983 */ /* 0x000f220000300800 */
[----:B------:R-:W4:Y:S01]  /*5a1c0*/  LDL.LU R10, [R1+0x1228] ;  /* 0x00122800010a7983 */ /* 0x000f220000300800 */
[----:B------:R-:W4:Y:S02]  /*5a1d0*/  LDL.LU R11, [R1+0x122c] ;  /* 0x00122c00010b7983 */ /* 0x000f240000300800 */
[----:B0-----:R-:W-:-:S02]  /*5a1e0*/  IMAD.MOV.U32 R22, RZ, RZ, R3 ;  /* 0x000000ffff167224 */ /* 0x001fc400078e0003 */
[----:B------:R-:W-:Y:S02]  /*5a1f0*/  IMAD.MOV.U32 R23, RZ, RZ, R2 ;  /* 0x000000ffff177224 */ /* 0x000fe400078e0002 */
[----:B---3--:R-:W-:Y:S02]  /*5a200*/  IMAD.MOV.U32 R3, RZ, RZ, R18 ;  /* 0x000000ffff037224 */ /* 0x008fe400078e0012 */
[----:B------:R-:W-:Y:S01]  /*5a210*/  IMAD.MOV.U32 R2, RZ, RZ, R19 ;  /* 0x000000ffff027224 */ /* 0x000fe200078e0013 */
[C---:B--2---:R-:W-:Y:S11]  /*5a220*/  HMMA.16816.F32 R12, R24.reuse, R18, R12 ;  /* 0x00000012180c723c */ /* 0x044ff6000000180c */
[----:B------:R-:W-:Y:S11]  /*5a230*/  @!UPT UIADD3 URZ, URZ, URZ, URZ ;  /* 0x0000003f3f3ff290 */ /* 0x000ff6000fffe03f */
[----:B------:R-:W-:Y:S01]  /*5a240*/  @!UPT UIADD3 URZ, URZ, URZ, URZ ;  /* 0x0000003f3f3ff290 */ /* 0x000fe2000fffe03f */
[----:B------:R-:W-:Y:S01]  /*5a250*/  STL.64 [R1+0x600], R12 ;  /* 0x0006000c01007387 */ /* 0x000fe20000100a00 */
[----:B------:R0:W-:Y:S02]  /*5a260*/  STL.64 [R1+0x608], R14 ;  /* 0x0006080e01007387 */ /* 0x0001e40000100a00 */
[----:B------:R-:W2:Y:S01]  /*5a270*/  LDL.64 R18, [R1+0x38] ;  /* 0x0000380001127983 */ /* 0x000ea20000100a00 */
[C---:B------:R-:W-:Y:S01]  /*5a280*/  HMMA.16816.F32 R4, R24.reuse, R22, R4 ;  /* 0x000000161804723c */ /* 0x040fe20000001804 */
[----:B--2---:R1:W-:Y:S11]  /*5a290*/  STL.64 [R1+0x2d50], R18 ;  /* 0x002d501201007387 */ /* 0x0043f60000100a00 */
[----:B------:R-:W-:Y:S11]  /*5a2a0*/  @!UPT UIADD3 URZ, URZ, URZ, URZ ;  /* 0x0000003f3f3ff290 */ /* 0x000ff6000fffe03f */
[----:B------:R-:W-:Y:S02]  /*5a2b0*/  STL.64 [R1+0x5f0], R4 ;  /* 0x0005f00401007387 */ /* 0x000fe40000100a00 */
[----:B------:R-:W-:Y:S02]  /*5a2c0*/  STL.64 [R1+0x5f8], R6 ;  /* 0x0005f80601007387 */ /* 0x000fe40000100a00 */
[----:B0-----:R-:W2:Y:S01]  /*5a2d0*/  LDL R14, [R1+0x18] ;  /* 0x00001800010e7983 */ /* 0x001ea20000100800 */
[----:B------:R-:W2:Y:S04]  /*5a2e0*/  LDL R15, [R1+0x1c] ;  /* 0x00001c00010f7983 */ /* 0x000ea80000100800 */
[----:B-1----:R-:W4:Y:S04]  /*5a2f0*/  LDL.64 R18, [R1+0x48] ;  /* 0x0000480001127983 */ /* 0x002f280000100a00 */
[----:B--2---:R0:W-:Y:S04]  /*5a300*/  STL.64 [R1+0x2d28], R14 ;  /* 0x002d280e01007387 */ /* 0x0041e80000100a00 */
[----:B0-----:R-:W2:Y:S01]  /*5a310*/  LDL.64 R14, [R1+0x28] ;  /* 0x00002800010e7983 */ /* 0x001ea20000100a00 */
[----:B------:R-:W3:Y:S02]  /*5a320*/  LDL.LU R4, [R1+0x1540] ;  /* 0x0015400001047983 */ /* 0x000ee40000300800 */
[----:B------:R-:W3:Y:S02]  /*5a330*/  LDL.LU R5, [R1+0x1544] ;  /* 0x0015440001057983 */ /* 0x000ee40000300800 */
[----:B------:R-:W2:Y:S01]  /*5a340*/  LDL.LU R6, [R1+0x1548] ;  /* 0x0015480001067983 */ /* 0x000ea20000300800 */
[----:B------:R-:W2:Y:S01]  /*5a350*/  LDL.LU R7, [R1+0x154c] ;  /* 0x00154c0001077983 */ /* 0x000ea20000300800 */
[----:B----4-:R-:W-:Y:S03]  /*5a360*/  HMMA.16816.F32 R8, R24, R18, R8 ;  /* 0x000000121808723c */ /* 0x010fe60000001808 */
        /* <DEDUP_REMOVED lines=16> */
[----:B------:R-:W3:Y:S02]  /*5a470*/  LDL.LU R23, [R1+0x148c] ;  /* 0x00148c0001177983 */ /* 0x000ee40000300800 */
[----:B------:R0:W-:Y:S02]  /*5a480*/  STL.64 [R1+0x5e0], R8 ;  /* 0x0005e00801007387 */ /* 0x0001e40000100a00 */
[----:B------:R1:W-:Y:S02]  /*5a490*/  STL.64 [R1+0x5e8], R10 ;  /* 0x0005e80a01007387 */ /* 0x0003e40000100a00 */
[----:B0-----:R-:W-:Y:S01]  /*5a4a0*/  IMAD.MOV.U32 R9, RZ, RZ, R18 ;  /* 0x000000ffff097224 */ /* 0x001fe200078e0012 */
[----:B-1----:R-:W4:Y:S01]  /*5a4b0*/  LDL.LU.64 R10, [R1+0x2d58] ;  /* 0x002d5800010a7983 */ /* 0x002f220000300a00 */
[----:B------:R-:W-:-:S02]  /*5a4c0*/  IMAD.MOV.U32 R8, RZ, RZ, R19 ;  /* 0x000000ffff087224 */ /* 0x000fc400078e0013 */
[----:B------:R-:W3:Y:S01]  /*5a4d0*/  LDL.LU.64 R18, [R1+0x2d50] ;  /* 0x002d500001127983 */ /* 0x000ee20000300a00 */
[C---:B--2---:R-:W-:Y:S08]  /*5a4e0*/  HMMA.16816.F32 R4, R24.reuse, R14, R4 ;  /* 0x0000000e1804723c */ /* 0x044ff00000001804 */
[----:B---3--:R-:W-:Y:S01]  /*5a4f0*/  HMMA.16816.F32 R20, R24, R18, R20 ;  /* 0x000000121814723c */ /* 0x008fe20000001814 */
[----:B----4-:R-:W-:Y:S01]  /*5a500*/  STL.64 [R1+0x2cd8], R10 ;  /* 0x002cd80a01007387 */ /* 0x010fe20000100a00 */
[----:B------:R0:W-:Y:S02]  /*5a510*/  STL.64 [R1+0x2cd0], R8 ;  /* 0x002cd00801007387 */ /* 0x0001e40000100a00 */
[----:B------:R-:W-:Y:S01]  /*5a520*/  IMAD.MOV.U32 R17, RZ, RZ, R19 ;  /* 0x000000ffff117224 */ /* 0x000fe200078e0013 */
        /* <DEDUP_REMOVED lines=8> */
[----:B------:R-:W3:Y:S01]  /*5a5b0*/  LDL.LU.64 R18, [R1+0x2d48] ;  /* 0x002d480001127983 */ /* 0x000ee20000300a00 */
[----:B------:R-:W4:Y:S02]  /*5a5c0*/  LDL.LU R16, [R1+0x2d40] ;  /* 0x002d400001107983 */ /* 0x000f240000300800 */
[----:B------:R-:W-:Y:S02]  /*5a5d0*/  STL.64 [R1+0x5c0], R4 ;  /* 0x0005c00401007387 */ /* 0x000fe40000100a00 */
[----:B-1----:R-:W-:Y:S01]  /*5a5e0*/  IMAD.MOV.U32 R22, RZ, RZ, R14 ;  /* 0x000000ffff167224 */ /* 0x002fe200078e000e */
[----:B------:R0:W-:Y:S01]  /*5a5f0*/  STL.64 [R1+0x5c8], R6 ;  /* 0x0005c80601007387 */ /* 0x0001e20000100a00 */
[----:B------:R-:W-:-:S02]  /*5a600*/  IMAD.MOV.U32 R21, RZ, RZ, R15 ;  /* 0x000000ffff157224 */ /* 0x000fc400078e000f */
[----:B------:R-:W-:Y:S01]  /*5a610*/  IMAD.MOV.U32 R23, RZ, RZ, R29 ;  /* 0x000000ffff177224 */ /* 0x000fe200078e001d */
[----:B0-----:R-:W2:Y:S01]  /*5a620*/  LDL.LU.64 R6, [R1+0x2d38] ;  /* 0x002d380001067983 */ /* 0x001ea20000300a00 */
[----:B------:R-:W2:Y:S02]  /*5a630*/  LDL.LU.64 R4, [R1+0x2d30] ;  /* 0x002d300001047983 */ /* 0x000ea40000300a00 */
[----:B------:R-:W2:Y:S02]  /*5a640*/  LDL.LU.64 R14, [R1+0x2d28] ;  /* 0x002d2800010e7983 */ /* 0x000ea40000300a00 */
[----:B------:R0:W-:Y:S01]  /*5a650*/  STL [R1+0x2c58], R22 ;  /* 0x002c581601007387 */ /* 0x0001e20000100800 */
[----:B------:R-:W-:Y:S01]  /*5a660*/  STL.64 [R1+0x2c50], R20 ;  /* 0x002c501401007387 */ /* 0x000fe20000100a00 */
[----:B0-----:R-:W-:-:S03]  /*5a670*/  IMAD.MOV.U32 R22, RZ, RZ, R28 ;  /* 0x000000ffff167224 */ /* 0x001fc600078e001c */
[----:B------:R-:W4:Y:S01]  /*5a680*/  LDL.LU R28, [R1+0x2d20] ;  /* 0x002d2000011c7983 */ /* 0x000f220000300800 */
[----:B------:R-:W4:Y:S02]  /*5a690*/  LDL.LU R29, [R1+0x2d1c] ;  /* 0x002d1c00011d7983 */ /* 0x000f240000300800 */
[----:B------:R0:W-:Y:S02]  /*5a6a0*/  STL.64 [R1+0x2c60], R22 ;  /* 0x002c601601007387 */ /* 0x0001e40000100a00 */
[----:B0-----:R-:W4:Y:S01]  /*5a6b0*/  LDL R22, [R1+0x98] ;  /* 0x0000980001167983 */ /* 0x001f220000100800 */
[----:B---3--:R-:W-:-:S03]  /*5a6c0*/  IMAD.MOV.U32 R23, RZ, RZ, R18 ;  /* 0x000000ffff177224 */ /* 0x008fc600078e0012 */
[----:B------:R-:W3:Y:S01]  /*5a6d0*/  LDL.LU R18, [R1+0x2d18] ;  /* 0x002d180001127983 */ /* 0x000ee20000300800 */
[----:B--2---:R-:W-:Y:S03]  /*5a6e0*/  HMMA.16816.F32 R12, R24, R14, R4 ;  /* 0x0000000e180c723c */ /* 0x004fe60000001804 */
[----:B----4-:R0:W-:Y:S02]  /*5a6f0*/  STL.64 [R1+0x2c78], R22 ;  /* 0x002c781601007387 */ /* 0x0101e40000100a00 */
[----:B0-----:R-:W-:Y:S02]  /*5a700*/  IMAD.MOV.U32 R22, RZ, RZ, R19 ;  /* 0x000000ffff167224 */ /* 0x001fe400078e0013 */
[----:B------:R-:W-:Y:S01]  /*5a710*/  IMAD.MOV.U32 R23, RZ, RZ, R16 ;  /* 0x000000ffff177224 */ /* 0x000fe200078e0010 */
[----:B------:R-:W3:Y:S01]  /*5a720*/  LDL.LU R19, [R1+0x2d14] ;  /* 0x002d140001137983 */ /* 0x000ee20000300800 */
[----:B------:R-:W2:Y:S03]  /*5a730*/  LDL.LU R16, [R1+0x2d10] ;  /* 0x002d100001107983 */ /* 0x000ea60000300800 */
[----:B------:R0:W-:Y:S01]  /*5a740*/  STL.64 [R1+0x2c90], R22 ;  /* 0x002c901601007387 */ /* 0x0001e20000100a00 */
[----:B------:R-:W4:Y:S02]  /*5a750*/  LDL.LU.64 R6, [R1+0x2d08] ;  /* 0x002d080001067983 */ /* 0x000f240000300a00 */
[----:B------:R-:W4:Y:S08]  /*5a760*/  LDL.LU.64 R4, [R1+0x2d00] ;  /* 0x002d000001047983 */ /* 0x000f300000300a00 */
[----:B------:R-:W-:Y:S01]  /*5a770*/  STL.64 [R1+0x5b0], R12 ;  /* 0x0005b00c01007387 */ /* 0x000fe20000100a00 */
[----:B------:R1:W-:Y:S01]  /*5a780*/  STL.64 [R1+0x5b8], R14 ;  /* 0x0005b80e01007387 */ /* 0x0003e20000100a00 */
[----:B0-----:R-:W-:-:S02]  /*5a790*/  IMAD.MOV.U32 R22, RZ, RZ, R29 ;  /* 0x000000ffff167224 */ /* 0x001fc400078e001d */
[----:B------:R-:W-:Y:S01]  /*5a7a0*/  IMAD.MOV.U32 R23, RZ, RZ, R28 ;  /* 0x000000ffff177224 */ /* 0x000fe200078e001c */
[----:B-1----:R-:W2:Y:S01]  /*5a7b0*/  LDL.LU.64 R14, [R1+0x2cf8] ;  /* 0x002cf800010e7983 */ /* 0x002ea20000300a00 */
[----:B------:R-:W2:Y:S05]  /*5a7c0*/  LDL.LU.64 R12, [R1+0x2cf0] ;  /* 0x002cf000010c7983 */ /* 0x000eaa0000300a00 */
[C---:B----4-:R-:W-:Y:S01]  /*5a7d0*/  HMMA.16816.F32 R20, R24.reuse, R22, R4 ;  /* 0x000000161814723c */ /* 0x050fe20000001804 */
[----:B------:R-:W4:Y:S01]  /*5a7e0*/  LDL.LU.64 R6, [R1+0x2ce8] ;  /* 0x002ce80001067983 */ /* 0x000f220000300a00 */
[----:B------:R-:W2:Y:S06]  /*5a7f0*/  LDL.LU.64 R4, [R1+0x2ce0] ;  /* 0x002ce00001047983 */ /* 0x000eac0000300a00 */
[----:B---3--:R-:W-:Y:S11]  /*5a800*/  HMMA.16816.F32 R8, R24, R18, R8 ;  /* 0x000000121808723c */ /* 0x008ff60000001808 */
[----:B------:R-:W-:Y:S04]  /*5a810*/  @!UPT UIADD3 URZ, URZ, URZ, URZ ;  /* 0x0000003f3f3ff290 */ /* 0x000fe8000fffe03f */
[----:B------:R-:W-:Y:S01]  /*5a820*/  STL.64 [R1+0x5a0], R20 ;  /* 0x0005a01401007387 */ /* 0x000fe20000100a00 */
[----:B------:R4:W-:Y:S07]  /*5a830*/  STL.64 [R1+0x5a8], R22 ;  /* 0x0005a81601007387 */ /* 0x0009ee0000100a00 */
[----:B------:R-:W-:Y:S02]  /*5a840*/  STL.64 [R1+0x590], R8 ;  /* 0x0005900801007387 */ /* 0x000fe40000100a00 */
[----:B------:R-:W-:Y:S02]  /*5a850*/  STL.64 [R1+0x598], R10 ;  /* 0x0005980a01007387 */ /* 0x000fe40000100a00 */
[----:B----4-:R-:W-:-:S02]  /*5a860*/  IMAD.MOV.U32 R22, RZ, RZ, R7 ;  /* 0x000000ffff167224 */ /* 0x010fc400078e0007 */
[----:B------:R-:W-:-:S05]  /*5a870*/  IMAD.MOV.U32 R23, RZ, RZ, R6 ;  /* 0x000000ffff177224 */ /* 0x000fca00078e0006 */
[----:B------:R2:W-:Y:S02]  /*5a880*/  STL.64 [R1+0x2ca8], R22 ;  /* 0x002ca81601007387 */ /* 0x0005e40000100a00 */
[----:B--2---:R-:W-:Y:S02]  /*5a890*/  IMAD.MOV.U32 R23, RZ, RZ, R4 ;  /* 0x000000ffff177224 */ /* 0x004fe400078e0004 */
[----:B------:R-:W-:Y:S01]  /*5a8a0*/  IMAD.MOV.U32 R22, RZ, RZ, R5 ;  /* 0x000000ffff167224 */ /* 0x000fe200078e0005 */
[----:B------:R-:W2:Y:S01]  /*5a8b0*/  LDL.LU R4, [R1+0x1560] ;  /* 0x0015600001047983 */ /* 0x000ea20000300800 */
[----:B------:R-:W2:Y:S02]  /*5a8c0*/  LDL.LU R5, [R1+0x1564] ;  /* 0x0015640001057983 */ /* 0x000ea40000300800 */
[----:B------:R-:W2:Y:S02]  /*5a8d0*/  LDL.LU R6, [R1+0x1568] ;  /* 0x0015680001067983 */ /* 0x000ea40000300800 */
[----:B------:R-:W2:Y:S01]  /*5a8e0*/  LDL.LU R7, [R1+0x156c] ;  /* 0x00156c0001077983 */ /* 0x000ea20000300800 */
[----:B------:R-:W3:Y:S01]  /*5a8f0*/  LDL.LU R8, [R1+0x15b0] ;  /* 0x0015b00001087983 */ /* 0x000ee20000300800 */
[----:B------:R-:W3:Y:S02]  /*5a900*/  LDL.LU R9, [R1+0x15b4] ;  /* 0x0015b40001097983 */ /* 0x000ee40000300800 */
[----:B------:R-:W3:Y:S02]  /*5a910*/  LDL.LU R10, [R1+0x15b8] ;  /* 0x0015b800010a7983 */ /* 0x000ee40000300800 */
[----:B------:R-:W3:Y:S01]  /*5a920*/  LDL.LU R11, [R1+0x15bc] ;  /* 0x0015bc00010b7983 */ /* 0x000ee20000300800 */
[----:B------:R-:W-:Y:S01]  /*5a930*/  STL.64 [R1+0x2bc0], R18 ;  /* 0x002bc01201007387 */ /* 0x000fe20000100a00 */
[----:B------:R0:W-:Y:S02]  /*5a940*/  STL [R1+0x2bb8], R16 ;  /* 0x002bb81001007387 */ /* 0x0001e40000100800 */
[----:B------:R1:W-:Y:S01]  /*5a950*/  STL [R1+0x2c5c], R17 ;  /* 0x002c5c1101007387 */ /* 0x0003e20000100800 */
[----:B0-----:R-:W4:Y:S01]  /*5a960*/  LDL.LU R16, [R1+0x1470] ;  /* 0x0014700001107983 */ /* 0x001f220000300800 */
[----:B-1----:R-:W4:Y:S02]  /*5a970*/  LDL.LU R17, [R1+0x1474] ;  /* 0x0014740001117983 */ /* 0x002f240000300800 */
        /* <DEDUP_REMOVED lines=71> */
[----:B------:R-:W-:Y:S02]  /*5adf0*/  IMAD.MOV.U32 R14, RZ, RZ, R13 ;  /* 0x000000ffff0e7224 */ /* 0x000fe400078e000d */
[----:B------:R-:W-:-:S07]  /*5ae00*/  IMAD.MOV.U32 R15, RZ, RZ, R12 ;  /* 0x000000ffff0f7224 */ /* 0x000fce00078e000c */
[C---:B---3--:R-:W-:Y:S08]  /*5ae10*/  HMMA.16816.F32 R24, R4.reuse, R14, R24 ;  /* 0x0000000e0418723c */ /* 0x048ff00000001818 */
[----:B--2---:R-:W-:Y:S01]  /*5ae20*/  HMMA.16816.F32 R20, R4, R22, R16 ;  /* 0x000000160414723c */ /* 0x004fe20000001810 */
[----:B------:R-:W2:Y:S11]  /*5ae30*/  LDL.LU R17, [R1+0x2c5c] ;  /* 0x002c5c0001117983 */ /* 0x000eb60000300800 */
[----:B------:R-:W-:Y:S11]  /*5ae40*/  @!UPT UIADD3 URZ, URZ, URZ, URZ ;  /* 0x0000003f3f3ff290 */ /* 0x000ff6000fffe03f */
[----:B------:R-:W-:Y:S01]  /*5ae50*/  STL.64 [R1+0x2d0], R20 ;  /* 0x0002d01401007387 */ /* 0x000fe20000100a00 */
[----:B------:R0:W-:Y:S03]  /*5ae60*/  STL.64 [R1+0x2d8], R22 ;  /* 0x0002d81601007387 */ /* 0x0001e60000100a00 */
[----:B0-----:R-:W3:Y:S01]  /*5ae70*/  LDL.LU R22, [R1+0x2c58] ;  /* 0x002c580001167983 */ /* 0x001ee20000300800 */
[----:B------:R-:W2:Y:S02]  /*5ae80*/  LDL.LU.64 R20, [R1+0x2c50] ;  /* 0x002c500001147983 */ /* 0x000ea40000300a00 */
[----:B------:R-:W2:Y:S02]  /*5ae90*/  LDL.LU R12, [R1+0x14a0] ;  /* 0x0014a000010c7983 */ /* 0x000ea40000300800 */
[----:B------:R-:W-:Y:S01]  /*5aea0*/  STL.64 [R1+0x2c0], R24 ;  /* 0x0002c01801007387 */ /* 0x000fe20000100a00 */
[----:B------:R-:W-:Y:S01]  /*5aeb0*/  STL.64 [R1+0x2c8], R26 ;  /* 0x0002c81a01007387 */ /* 0x000fe20000100a00 */
[----:B------:R-:W2:Y:S02]  /*5aec0*/  LDL.LU R13, [R1+0x14a4] ;  /* 0x0014a400010d7983 */ /* 0x000ea40000300800 */
[----:B------:R-:W2:Y:S02]  /*5aed0*/  LDL.LU R14, [R1+0x14a8] ;  /* 0x0014a800010e7983 */ /* 0x000ea40000300800 */
[----:B------:R-:W2:Y:S01]  /*5aee0*/  LDL.LU R15, [R1+0x14ac] ;  /* 0x0014ac00010f7983 */ /* 0x000ea20000300800 */
[----:B------:R-:W0:Y:S04]  /*5aef0*/  LDSM.16.MT88.4 R24, [R0+0xc180] ;  /* 0x00c180000018783b */ /* 0x000e280000004200 */
        /* <DEDUP_REMOVED lines=12> */
[----:B--2---:R3:W-:Y:S01]  /*5afc0*/  STL.64 [R1+0x2bf0], R14 ;  /* 0x002bf00e01007387 */ /* 0x0047e20000100a00 */
[----:B------:R-:W-:Y:S02]  /*5afd0*/  STL.64 [R1+0x2be8], R12 ;  /* 0x002be80c01007387 */ /* 0x000fe40000100a00 */
[----:B---3--:R-:W-:-:S02]  /*5afe0*/  IMAD.MOV.U32 R14, RZ, RZ, R22 ;  /* 0x000000ffff0e7224 */ /* 0x008fc400078e0016 */
[----:B------:R-:W-:-:S05]  /*5aff0*/  IMAD.MOV.U32 R15, RZ, RZ, R21 ;  /* 0x000000ffff0f7224 */ /* 0x000fca00078e0015 */
[----:B------:R1:W-:Y:S02]  /*5b000*/  STL.64 [R1+0x2c00], R14 ;  /* 0x002c000e01007387 */ /* 0x0003e40000100a00 */
[----:B-1----:R-:W-:Y:S02]  /*5b010*/  IMAD.MOV.U32 R14, RZ, RZ, R20 ;  /* 0x000000ffff0e7224 */ /* 0x002fe400078e0014 */
[----:B------:R-:W-:-:S05]  /*5b020*/  IMAD.MOV.U32 R15, RZ, RZ, R17 ;  /* 0x000000ffff0f7224 */ /* 0x000fca00078e0011 */
[----:B------:R4:W-:Y:S02]  /*5b030*/  STL.64 [R1+0x2c18], R14 ;  /* 0x002c180e01007387 */ /* 0x0009e40000100a00 */
[----:B----4-:R-:W-:Y:S02]  /*5b040*/  IMAD.MOV.U32 R14, RZ, RZ, R9 ;  /* 0x000000ffff0e7224 */ /* 0x010fe400078e0009 */
[----:B------:R-:W-:-:S05]  /*5b050*/  IMAD.MOV.U32 R15, RZ, RZ, R8 ;  /* 0x000000ffff0f7224 */ /* 0x000fca00078e0008 */
[----:B------:R1:W-:Y:S01]  /*5b060*/  STL.64 [R1+0x2c30], R14 ;  /* 0x002c300e01007387 */ /* 0x0003e20000100a00 */
[----:B------:R-:W2:Y:S02]  /*5b070*/  LDL.LU R12, [R1+0x1590] ;  /* 0x00159000010c7983 */ /* 0x000ea40000300800 */
[----:B------:R-:W2:Y:S01]  /*5b080*/  LDL.LU R13, [R1+0x1594] ;  /* 0x00159400010d7983 */ /* 0x000ea20000300800 */
[----:B-1----:R-:W3:Y:S01]  /*5b090*/  LDL.LU R14, [R1+0x1598] ;  /* 0x00159800010e7983 */ /* 0x002ee20000300800 */
[----:B------:R-:W3:Y:S03]  /*5b0a0*/  LDL.LU R15, [R1+0x159c] ;  /* 0x00159c00010f7983 */ /* 0x000ee60000300800 */
[----:B---3--:R-:W-:Y:S01]  /*5b0b0*/  STL.64 [R1+0x2c48], R14 ;  /* 0x002c480e01007387 */ /* 0x008fe20000100a00 */
[----:B--2---:R1:W-:Y:S03]  /*5b0c0*/  STL.64 [R1+0x2c40], R12 ;  /* 0x002c400c01007387 */ /* 0x0043e60000100a00 */
[----:B-1----:R-:W2:Y:S01]  /*5b0d0*/  LDL.LU R12, [R1+0x15a0] ;  /* 0x0015a000010c7983 */ /* 0x002ea20000300800 */
[----:B------:R-:W2:Y:S02]  /*5b0e0*/  LDL.LU R13, [R1+0x15a4] ;  /* 0x0015a400010d7983 */ /* 0x000ea40000300800 */
[----:B------:R-:W2:Y:S02]  /*5b0f0*/  LDL.LU R14, [R1+0x15a8] ;  /* 0x0015a800010e7983 */ /* 0x000ea40000300800 */
[----:B------:R-:W2:Y:S01]  /*5b100*/  LDL.LU R15, [R1+0x15ac] ;  /* 0x0015ac00010f7983 */ /* 0x000ea20000300800 */
[----:B------:R-:W3:Y:S04]  /*5b110*/  LDL.64 R18, [R1+0x8] ;  /* 0x0000080001127983 */ /* 0x000ee80000100a00 */
[----:B---3--:R1:W-:Y:S01]  /*5b120*/  STL.64 [R1+0x2bf8], R18 ;  /* 0x002bf81201007387 */ /* 0x0083e20000100a00 */
[----:B------:R-:W3:Y:S02]  /*5b130*/  LDL.LU R16, [R1+0x14d0] ;  /* 0x0014d00001107983 */ /* 0x000ee40000300800 */
[----:B------:R-:W3:Y:S01]  /*5b140*/  LDL.LU R17, [R1+0x14d4] ;  /* 0x0014d40001117983 */ /* 0x000ee20000300800 */
[----:B-1----:R-:W4:Y:S01]  /*5b150*/  LDL.LU R18, [R1+0x14d8] ;  /* 0x0014d80001127983 */ /* 0x002f220000300800 */
[----:B------:R-:W4:Y:S02]  /*5b160*/  LDL.LU R19, [R1+0x14dc] ;  /* 0x0014dc0001137983 */ /* 0x000f240000300800 */
[----:B------:R-:W-:-:S02]  /*5b170*/  IMAD.MOV.U32 R22, RZ, RZ, R3 ;  /* 0x000000ffff167224 */ /* 0x000fc400078e0003 */
[----:B------:R-:W-:Y:S01]  /*5b180*/  IMAD.MOV.U32 R23, RZ, RZ, R2 ;  /* 0x000000ffff177224 */ /* 0x000fe200078e0002 */
[----:B----4-:R-:W-:Y:S01]  /*5b190*/  STL.64 [R1+0x2c10], R18 ;  /* 0x002c101201007387 */ /* 0x010fe20000100a00 */
[----:B---3--:R1:W-:Y:S03]  /*5b1a0*/  STL.64 [R1+0x2c08], R16 ;  /* 0x002c081001007387 */ /* 0x0083e60000100a00 */
[----:B-1----:R-:W3:Y:S01]  /*5b1b0*/  LDL.LU R16, [R1+0x14e0] ;  /* 0x0014e00001107983 */ /* 0x002ee20000300800 */
[----:B------:R-:W3:Y:S02]  /*5b1c0*/  LDL.LU R17, [R1+0x14e4] ;  /* 0x0014e40001117983 */ /* 0x000ee40000300800 */
[----:B------:R-:W4:Y:S02]  /*5b1d0*/  LDL.LU R18, [R1+0x14e8] ;  /* 0x0014e80001127983 */ /* 0x000f240000300800 */
[----:B------:R-:W4:Y:S01]  /*5b1e0*/  LDL.LU R19, [R1+0x14ec] ;  /* 0x0014ec0001137983 */ /* 0x000f220000300800 */
[C---:B--2---:R-:W-:Y:S01]  /*5b1f0*/  HMMA.16816.F32 R20, R4.reuse, R22, R12 ;  /* 0x000000160414723c */ /* 0x044fe2000000180c */
[----:B----4-:R-:W-:Y:S01]  /*5b200*/  STL.64 [R1+0x2c28], R18 ;  /* 0x002c281201007387 */ /* 0x010fe20000100a00 */
[----:B---3--:R1:W-:Y:S03]  /*5b210*/  STL.64 [R1+0x2c20], R16 ;  /* 0x002c201001007387 */ /* 0x0083e60000100a00 */
        /* <DEDUP_REMOVED lines=8> */
[----:B0-----:R0:W-:Y:S01]  /*5b2a0*/  STL.64 [R1+0x2aa8], R26 ;  /* 0x002aa81a01007387 */ /* 0x0011e20000100a00 */
[----:B------:R-:W-:Y:S03]  /*5b2b0*/  STL.64 [R1+0x2aa0], R24 ;  /* 0x002aa01801007387 */ /* 0x000fe60000100a00 */
[----:B0-----:R-:W4:Y:S01]  /*5b2c0*/  LDL.64 R26, [R1+0x18] ;  /* 0x00001800011a7983 */ /* 0x001f220000100a00 */
[----:B------:R-:W2:Y:S02]  /*5b2d0*/  LDL.LU.64 R14, [R1+0x2c48] ;  /* 0x002c4800010e7983 */ /* 0x000ea40000300a00 */
[----:B------:R-:W2:Y:S02]  /*5b2e0*/  LDL.LU.64 R12, [R1+0x2c40] ;  /* 0x002c4000010c7983 */ /* 0x000ea40000300a00 */
[----:B------:R-:W-:Y:S01]  /*5b2f0*/  STL.64 [R1+0x570], R20 ;  /* 0x0005701401007387 */ /* 0x000fe20000100a00 */
[----:B------:R0:W-:Y:S04]  /*5b300*/  STL.64 [R1+0x578], R22 ;  /* 0x0005781601007387 */ /* 0x0001e80000100a00 */
        /* <DEDUP_REMOVED lines=40> */
[----:B------:R-:W4:Y:S02]  /*5b590*/  LDL.LU R24, [R1+0x1050] ;  /* 0x0010500001187983 */ /* 0x000f240000300800 */
[----:B------:R-:W4:Y:S01]  /*5b5a0*/  LDL.LU R25, [R1+0x1054] ;  /* 0x0010540001197983 */ /* 0x000f220000300800 */
[----:B------:R-:W2:Y:S01]  /*5b5b0*/  LDL.LU R26, [R1+0x1058] ;  /* 0x00105800011a7983 */ /* 0x000ea20000300800 */
[----:B------:R-:W2:Y:S03]  /*5b5c0*/  LDL.LU R27, [R1+0x105c] ;  /* 0x00105c00011b7983 */ /* 0x000ea60000300800 */
[----:B--2---:R0:W-:Y:S01]  /*5b5d0*/  STL.64 [R1+0x2b80], R26 ;  /* 0x002b801a01007387 */ /* 0x0041e20000100a00 */
[----:B----4-:R-:W-:Y:S03]  /*5b5e0*/  STL.64 [R1+0x2b78], R24 ;  /* 0x002b781801007387 */ /* 0x010fe60000100a00 */
[----:B0-----:R-:W2:Y:S01]  /*5b5f0*/  LDL.64 R26, [R1+0xa8] ;  /* 0x0000a800011a7983 */ /* 0x001ea20000100a00 */
[----:B------:R-:W-:Y:S03]  /*5b600*/  HMMA.16816.F32 R12, R4, R18, R12 ;  /* 0x00000012040c723c */ /* 0x000fe6000000180c */
[----:B--2---:R0:W-:Y:S04]  /*5b610*/  STL.64 [R1+0x2b88], R26 ;  /* 0x002b881a01007387 */ /* 0x0041e80000100a00 */
[----:B0-----:R-:W2:Y:S01]  /*5b620*/  LDL.64 R26, [R1+0xb8] ;  /* 0x0000b800011a7983 */ /* 0x001ea20000100a00 */
[----:B------:R-:W-:-:S02]  /*5b630*/  IMAD.MOV.U32 R28, RZ, RZ, R18 ;  /* 0x000000ffff1c7224 */ /* 0x000fc400078e0012 */
[----:B------:R-:W-:Y:S01]  /*5b640*/  IMAD.MOV.U32 R17, RZ, RZ, R19 ;  /* 0x000000ffff117224 */ /* 0x000fe200078e0013 */
[----:B--2---:R0:W-:Y:S04]  /*5b650*/  STL.64 [R1+0x2b90], R26 ;  /* 0x002b901a01007387 */ /* 0x0041e80000100a00 */
[----:B0-----:R-:W2:Y:S08]  /*5b660*/  LDL.64 R26, [R1+0xc8] ;  /* 0x0000c800011a7983 */ /* 0x001eb00000100a00 */
[----:B------:R-:W-:Y:S02]  /*5b670*/  STL.64 [R1+0x8b0], R12 ;  /* 0x0008b00c01007387 */ /* 0x000fe40000100a00 */
[----:B------:R0:W-:Y:S02]  /*5b680*/  STL.64 [R1+0x8b8], R14 ;  /* 0x0008b80e01007387 */ /* 0x0001e40000100a00 */
[----:B0-----:R-:W4:Y:S01]  /*5b690*/  LDL.LU.64 R14, [R1+0x2bd0] ;  /* 0x002bd000010e7983 */ /* 0x001f220000300a00 */
[----:B------:R-:W4:Y:S02]  /*5b6a0*/  LDL.LU.64 R12, [R1+0x2bc8] ;  /* 0x002bc800010c7983 */ /* 0x000f240000300a00 */
[----:B------:R-:W4:Y:S02]  /*5b6b0*/  LDL.LU.64 R18, [R1+0x2bc0] ;  /* 0x002bc00001127983 */ /* 0x000f240000300a00 */
[----:B------:R-:W2:Y:S01]  /*5b6c0*/  LDL.LU R16, [R1+0x2bb8] ;  /* 0x002bb80001107983 */ /* 0x000ea20000300800 */
[C---:B----4-:R-:W-:Y:S11]  /*5b6d0*/  HMMA.16816.F32 R12, R4.reuse, R18, R12 ;  /* 0x00000012040c723c */ /* 0x050ff6000000180c */
[----:B------:R-:W-:Y:S11]  /*5b6e0*/  @!UPT UIADD3 URZ, URZ, URZ, URZ ;  /* 0x0000003f3f3ff290 */ /* 0x000ff6000fffe03f */
[----:B------:R-:W-:Y:S01]  /*5b6f0*/  @!UPT UIADD3 URZ, URZ, URZ, URZ ;  /* 0x0000003f3f3ff290 */ /* 0x000fe2000fffe03f */
[----:B------:R-:W-:Y:S01]  /*5b700*/  STL.64 [R1+0x8c0], R12 ;  /* 0x0008c00c01007387 */ /* 0x000fe20000100a00 */
[----:B------:R0:W-:Y:S03]  /*5b710*/  STL.64 [R1+0x8c8], R14 ;  /* 0x0008c80e01007387 */ /* 0x0001e60000100a00 */
[----:B0-----:R-:W3:Y:S01]  /*5b720*/  LDL.LU.64 R14, [R1+0x2bb0] ;  /* 0x002bb000010e7983 */ /* 0x001ee20000300a00 */
[----:B------:R-:W-:Y:S02]  /*5b730*/  STL.64 [R1+0x2b38], R18 ;  /* 0x002b381201007387 */ /* 0x000fe40000100a00 */
[----:B--2---:R-:W-:Y:S01]  /*5b740*/  STL [R1+0x2b30], R16 ;  /* 0x002b301001007387 */ /* 0x004fe20000100800 */
[C---:B---3--:R-:W-:Y:S11]  /*5b750*/  HMMA.16816.F32 R8, R4.reuse, R14, R8 ;  /* 0x0000000e0408723c */ /* 0x048ff60000001808 */
[----:B------:R-:W-:Y:S11]  /*5b760*/  @!UPT UIADD3 URZ, URZ, URZ, URZ ;  /* 0x0000003f3f3ff290 */ /* 0x000ff6000fffe03f */
[----:B------:R-:W-:Y:S01]  /*5b770*/  @!UPT UIADD3 URZ, URZ, URZ, URZ ;  /* 0x0000003f3f3ff290 */ /* 0x000fe2000fffe03f */
[----:B------:R-:W-:Y:S01]  /*5b780*/  STL.64 [R1+0x9d0], R8 ;  /* 0x0009d00801007387 */ /* 0x000fe20000100a00 */
[----:B------:R0:W-:Y:S03]  /*5b790*/  STL.64 [R1+0x9d8], R10 ;  /* 0x0009d80a01007387 */ /* 0x0001e60000100a00 */
[----:B0-----:R-:W2:Y:S01]  /*5b7a0*/  LDL.LU.64 R10, [R1+0x2ba8] ;  /* 0x002ba800010a7983 */ /* 0x001ea20000300a00 */
[----:B------:R0:W-:Y:S02]  /*5b7b0*/  STL [R1+0x2abc], R14 ;  /* 0x002abc0e01007387 */ /* 0x0001e40000100800 */
[----:B------:R1:W-:Y:S02]  /*5b7c0*/  STL [R1+0x2ab8], R15 ;  /* 0x002ab80f01007387 */ /* 0x0003e40000100800 */
[----:B------:R-:W3:Y:S01]  /*5b7d0*/  LDL.LU R12, [R1+0x1440] ;  /* 0x00144000010c7983 */ /* 0x000ee20000300800 */
[----:B------:R-:W3:Y:S04]  /*5b7e0*/  LDL.LU R13, [R1+0x1444] ;  /* 0x00144400010d7983 */ /* 0x000ee80000300800 */
[----:B0-----:R-:W3:Y:S01]  /*5b7f0*/  LDL.LU R14, [R1+0x1448] ;  /* 0x00144800010e7983 */ /* 0x001ee20000300800 */
[----:B-1----:R-:W3:Y:S01]  /*5b800*/  LDL.LU R15, [R1+0x144c] ;  /* 0x00144c00010f7983 */ /* 0x002ee20000300800 */
[----:B--2---:R-:W-:Y:S02]  /*5b810*/  HMMA.16816.F32 R4, R4, R10, R20 ;  /* 0x0000000a0404723c */ /* 0x004fe40000001814 */
[----:B------:R-:W3:Y:S01]  /*5b820*/  LDL.LU.64 R22, [R1+0x2ba0] ;  /* 0x002ba00001167983 */ /* 0x000ee20000300a00 */
[----:B------:R-:W3:Y:S11]  /*5b830*/  LDL.LU.64 R20, [R1+0x2b98] ;  /* 0x002b980001147983 */ /* 0x000ef60000300a00 */
[----:B------:R-:W-:Y:S09]  /*5b840*/  @!UPT UIADD3 URZ, URZ, URZ, URZ ;  /* 0x0000003f3f3ff290 */ /* 0x000ff2000fffe03f */
[----:B------:R-:W-:Y:S01]  /*5b850*/  STL.64 [R1+0x9c0], R4 ;  /* 0x0009c00401007387 */ /* 0x000fe20000100a00 */
[----:B------:R0:W-:Y:S03]  /*5b860*/  STL.64 [R1+0x9c8], R6 ;  /* 0x0009c80601007387 */ /* 0x0001e60000100a00 */
[----:B0-----:R-:W2:Y:S01]  /*5b870*/  LDL.64 R6, [R1+0x88] ;  /* 0x0000880001067983 */ /* 0x001ea20000100a00 */
        /* <DEDUP_REMOVED lines=11> */
[----:B------:R-:W-:Y:S02]  /*5b930*/  IMAD.MOV.U32 R12, RZ, RZ, R27 ;  /* 0x000000ffff0c7224 */ /* 0x000fe400078e001b */
[----:B------:R-:W4:Y:S03]  /*5b940*/  LDL.LU.64 R26, [R1+0x2b90] ;  /* 0x002b9000011a7983 */ /* 0x000f260000300a00 */
[----:B------:R0:W-:Y:S02]  /*5b950*/  STL [R1+0x2ac4], R12 ;  /* 0x002ac40c01007387 */ /* 0x0001e40000100800 */
[----:B------:R1:W-:Y:S01]  /*5b960*/  STL [R1+0x2ac0], R13 ;  /* 0x002ac00d01007387 */ /* 0x0003e20000100800 */
[----:B0-----:R-:W2:Y:S01]  /*5b970*/  LDL.LU R12, [R1+0x1030] ;  /* 0x00103000010c7983 */ /* 0x001ea20000300800 */
[----:B-1----:R-:W2:Y:S02]  /*5b980*/  LDL.LU R13, [R1+0x1034] ;  /* 0x00103400010d7983 */ /* 0x002ea40000300800 */
[----:B------:R-:W2:Y:S02]  /*5b990*/  LDL.LU R14, [R1+0x1038] ;  /* 0x00103800010e7983 */ /* 0x000ea40000300800 */
[----:B------:R-:W2:Y:S01]  /*5b9a0*/  LDL.LU R15, [R1+0x103c] ;  /* 0x00103c00010f7983 */ /* 0x000ea20000300800 */
        /* <DEDUP_REMOVED lines=8> */
[----:B------:R0:W-:Y:S02]  /*5ba30*/  STL [R1+0x2acc], R8 ;  /* 0x002acc0801007387 */ /* 0x0001e40000100800 */
[----:B------:R1:W-:Y:S01]  /*5ba40*/  STL [R1+0x2ac8], R9 ;  /* 0x002ac80901007387 */ /* 0x0003e20000100800 */
[----:B0-----:R-:W3:Y:S01]  /*5ba50*/  LDL.LU R8, [R1+0x1080] ;  /* 0x0010800001087983 */ /* 0x001ee20000300800 */
[----:B-1----:R-:W3:Y:S02]  /*5ba60*/  LDL.LU R9, [R1+0x1084] ;  /* 0x0010840001097983 */ /* 0x002ee40000300800 */
        /* <DEDUP_REMOVED lines=10> */
[----:B------:R-:W3:Y:S02]  /*5bb10*/  LDL.LU.64 R24, [R1+0x2b78] ;  /* 0x002b780001187983 */ /* 0x000ee40000300a00 */
[----:B------:R-:W-:Y:S02]  /*5bb20*/  STL [R1+0x2ad0], R11 ;  /* 0x002ad00b01007387 */ /* 0x000fe40000100800 */
[----:B------:R0:W-:Y:S02]  /*5bb30*/  STL [R1+0x2b40], R10 ;  /* 0x002b400a01007387 */ /* 0x0001e40000100800 */
[----:B0-----:R-:W3:Y:S02]  /*5bb40*/  LDL.64 R10, [R1+0x98] ;  /* 0x00009800010a7983 */ /* 0x001ee40000100a00 */
[C---:B---3--:R-:W-:Y:S11]  /*5bb50*/  HMMA.16816.F32 R24, R20.reuse, R10, R24 ;  /* 0x0000000a1418723c */ /* 0x048ff60000001818 */
[----:B------:R-:W-:Y:S11]  /*5bb60*/  @!UPT UIADD3 URZ, URZ, URZ, URZ ;  /* 0x0000003f3f3ff290 */ /* 0x000ff6000fffe03f */
[----:B------:R-:W-:Y:S01]  /*5bb70*/  @!UPT UIADD3 URZ, URZ, URZ, URZ ;  /* 0x0000003f3f3ff290 */ /* 0x000fe2000fffe03f */
[----:B------:R0:W-:Y:S02]  /*5bb80*/  STL.64 [R1+0x15c0], R24 ;  /* 0x0015c01801007387 */ /* 0x0001e40000100a00 */
[----:B0-----:R-:W-:Y:S02]  /*5bb90*/  IMAD.MOV.U32 R25, RZ, RZ, R10 ;  /* 0x000000ffff197224 */ /* 0x001fe400078e000a */
[----:B------:R-:W-:Y:S02]  /*5bba0*/  IMAD.MOV.U32 R24, RZ, RZ, R11 ;  /* 0x000000ffff187224 */ /* 0x000fe400078e000b */
[----:B--2---:R-:W-:Y:S01]  /*5bbb0*/  HMMA.16816.F32 R8, R20, R6, R12 ;  /* 0x000000061408723c */ /* 0x004fe2000000180c */
[----:B------:R0:W-:Y:S02]  /*5bbc0*/  STL.64 [R1+0x15c8], R26 ;  /* 0x0015c81a01007387 */ /* 0x0001e40000100a00 */
[----:B0-----:R-:W-:Y:S02]  /*5bbd0*/  IMAD.MOV.U32 R27, RZ, RZ, R6 ;  /* 0x000000ffff1b7224 */ /* 0x001fe400078e0006 */
[----:B------:R-:W-:Y:S11]  /*5bbe0*/  IMAD.MOV.U32 R26, RZ, RZ, R7 ;  /* 0x000000ffff1a7224 */ /* 0x000ff600078e0007 */
[----:B------:R-:W-:Y:S07]  /*5bbf0*/  @!UPT UIADD3 URZ, URZ, URZ, URZ ;  /* 0x0000003f3f3ff290 */ /* 0x000fee000fffe03f */
[----:B------:R-:W-:Y:S01]  /*5bc00*/  STL.64 [R1+0x11b0], R8 ;  /* 0x0011b00801007387 */ /* 0x000fe20000100a00 */
[----:B------:R-:W-:Y:S02]  /*5bc10*/  STL.64 [R1+0x11b8], R10 ;  /* 0x0011b80a01007387 */ /* 0x000fe40000100a00 */
[----:B------:R-:W2:Y:S02]  /*5bc20*/  LDL.64 R6, [R1+0x78] ;  /* 0x0000780001067983 */ /* 0x000ea40000100a00 */
[----:B------:R0:W-:Y:S01]  /*5bc30*/  STL.64 [R1+0x2ae0], R26 ;  /* 0x002ae01a01007387 */ /* 0x0001e20000100a00 */
[----:B------:R1:W-:Y:S01]  /*5bc40*/  STL.64 [R1+0x2ad8], R24 ;  /* 0x002ad81801007387 */ /* 0x0003e20000100a00 */
[----:B0-----:R-:W-:Y:S02]  /*5bc50*/  IMAD.MOV.U32 R26, RZ, RZ, R28 ;  /* 0x000000ffff1a7224 */ /* 0x001fe400078e001c */
[----:B------:R-:W-:-:S05]  /*5bc60*/  IMAD.MOV.U32 R27, RZ, RZ, R17 ;  /* 0x000000ffff1b7224 */ /* 0x000fca00078e0011 */
[----:B------:R0:W-:Y:S01]  /*5bc70*/  STL.64 [R1+0x2af8], R26 ;  /* 0x002af81a01007387 */ /* 0x0001e20000100a00 */
[----:B-1----:R-:W3:Y:S02]  /*5bc80*/  LDL.LU R24, [R1+0xfa0] ;  /* 0x000fa00001187983 */ /* 0x002ee40000300800 */
[----:B------:R-:W3:Y:S01]  /*5bc90*/  LDL.LU R25, [R1+0xfa4] ;  /* 0x000fa40001197983 */ /* 0x000ee20000300800 */
[----:B0-----:R-:W4:Y:S01]  /*5bca0*/  LDL.LU R26, [R1+0xfa8] ;  /* 0x000fa800011a7983 */ /* 0x001f220000300800 */
        /* <DEDUP_REMOVED lines=8> */
[----:B------:R-:W2:Y:S03]  /*5bd30*/  LDL.LU R15, [R1+0xffc] ;  /* 0x000ffc00010f7983 */ /* 0x000ea60000300800 */
        /* <DEDUP_REMOVED lines=8> */
[----:B0-----:R-:W2:Y:S04]  /*5bdc0*/  LDL.64 R10, [R1+0x58] ;  /* 0x00005800010a7983 */ /* 0x001ea80000100a00 */
[----:B--2---:R0:W-:Y:S01]  /*5bdd0*/  STL.64 [R1+0x2b60], R10 ;  /* 0x002b600a01007387 */ /* 0x0041e20000100a00 */
[----:B------:R-:W2:Y:S03]  /*5bde0*/  LDL.64 R18, [R1+0x48] ;  /* 0x0000480001127983 */ /* 0x000ea60000100a00 */
[----:B0-----:R-:W3:Y:S01]  /*5bdf0*/  LDL.64 R10, [R1+0x68] ;  /* 0x00006800010a7983 */ /* 0x001ee20000100a00 */
[----:B------:R-:W-:Y:S01]  /*5be00*/  HMMA.16816.F32 R12, R20, R6, R12 ;  /* 0x00000006140c723c */ /* 0x000fe2000000180c */
[----:B------:R-:W-:-:S02]  /*5be10*/  IMAD.MOV.U32 R29, RZ, RZ, R6 ;  /* 0x000000ffff1d7224 */ /* 0x000fc400078e0006 */
[----:B------:R-:W-:Y:S02]  /*5be20*/  IMAD.MOV.U32 R28, RZ, RZ, R7 ;  /* 0x000000ffff1c7224 */ /* 0x000fe400078e0007 */
[----:B------:R-:W0:Y:S04]  /*5be30*/  LDSM.16.MT88.4 R4, [R0+0xc200] ;  /* 0x00c200000004783b */ /* 0x000e280000004200 */
[----:B--2---:R1:W-:Y:S01]  /*5be40*/  STL.64 [R1+0x2b58], R18 ;  /* 0x002b581201007387 */ /* 0x0043e20000100a00 */
[----:B------:R-:W2:Y:S02]  /*5be50*/  LDL.LU R16, [R1+0xfe0] ;  /* 0x000fe00001107983 */ /* 0x000ea40000300800 */
[----:B------:R-:W2:Y:S01]  /*5be60*/  LDL.LU R17, [R1+0xfe4] ;  /* 0x000fe40001117983 */ /* 0x000ea20000300800 */
[----:B-1----:R-:W2:Y:S01]  /*5be70*/  LDL.LU R18, [R1+0xfe8] ;  /* 0x000fe80001127983 */ /* 0x002ea20000300800 */
[----:B------:R-:W2:Y:S02]  /*5be80*/  LDL.LU R19, [R1+0xfec] ;  /* 0x000fec0001137983 */ /* 0x000ea40000300800 */
[----:B----4-:R1:W-:Y:S02]  /*5be90*/  STL.64 [R1+0x2b08], R26 ;  /* 0x002b081a01007387 */ /* 0x0103e40000100a00 */
[----:B---3--:R-:W-:Y:S01]  /*5bea0*/  STL.64 [R1+0x2b00], R24 ;  /* 0x002b001801007387 */ /* 0x008fe20000100a00 */
[----:B-1----:R-:W3:Y:S04]  /*5beb0*/  LDL.64 R26, [R1+0x28] ;  /* 0x00002800011a7983 */ /* 0x002ee80000100a00 */
[----:B---3--:R1:W-:Y:S04]  /*5bec0*/  STL.64 [R1+0x2b18], R26 ;  /* 0x002b181a01007387 */ /* 0x0083e80000100a00 */
[----:B-1----:R-:W3:Y:S01]  /*5bed0*/  LDL.64 R26, [R1+0x38] ;  /* 0x00003800011a7983 */ /* 0x002ee20000100a00 */
[----:B------:R-:W-:Y:S02]  /*5bee0*/  STL.64 [R1+0x11a0], R12 ;  /* 0x0011a00c01007387 */ /* 0x000fe40000100a00 */
[----:B------:R1:W-:Y:S02]  /*5bef0*/  STL.64 [R1+0x11a8], R14 ;  /* 0x0011a80e01007387 */ /* 0x0003e40000100a00 */
[----:B-1----:R-:W4:Y:S01]  /*5bf00*/  LDL.LU.64 R14, [R1+0x2b70] ;  /* 0x002b7000010e7983 */ /* 0x002f220000300a00 */
[----:B------:R-:W4:Y:S02]  /*5bf10*/  LDL.LU.64 R12, [R1+0x2b68] ;  /* 0x002b6800010c7983 */ /* 0x000f240000300a00 */
[----:B0-----:R0:W-:Y:S02]  /*5bf20*/  STL.64 [R1+0x2970], R6 ;  /* 0x0029700601007387 */ /* 0x0011e40000100a00 */
[----:B------:R1:W-:Y:S02]  /*5bf30*/  STL.64 [R1+0x2968], R4 ;  /* 0x0029680401007387 */ /* 0x0003e40000100a00 */
[----:B0-----:R-:W-:-:S02]  /*5bf40*/  IMAD.MOV.U32 R6, RZ, RZ, R3 ;  /* 0x000000ffff067224 */ /* 0x001fc400078e0003 */
[----:B------:R-:W-:-:S05]  /*5bf50*/  IMAD.MOV.U32 R7, RZ, RZ, R2 ;  /* 0x000000ffff077224 */ /* 0x000fca00078e0002 */
[----:B------:R0:W-:Y:S01]  /*5bf60*/  STL.64 [R1+0x2b10], R6 ;  /* 0x002b100601007387 */ /* 0x0001e20000100a00 */
[----:B-1----:R-:W2:Y:S02]  /*5bf70*/  LDL.LU R4, [R1+0xfb0] ;  /* 0x000fb00001047983 */ /* 0x002ea40000300800 */
        /* <DEDUP_REMOVED lines=24> */
[----:B------:R-:W2:Y:S01]  /*5c100*/  LDL.LU.64 R8, [R1+0x2b48] ;  /* 0x002b480001087983 */ /* 0x000ea20000300a00 */
[C---:B---3--:R-:W-:Y:S01]  /*5c110*/  HMMA.16816.F32 R4, R20.reuse, R26, R4 ;  /* 0x0000001a1404723c */ /* 0x048fe20000001804 */
[----:B------:R-:W-:Y:S01]  /*5c120*/  STL.64 [R1+0x2af0], R14 ;  /* 0x002af00e01007387 */ /* 0x000fe20000100a00 */
[----:B------:R0:W-:Y:S03]  /*5c130*/  STL.64 [R1+0x2ae8], R12 ;  /* 0x002ae80c01007387 */ /* 0x0001e60000100a00 */
[----:B0-----:R-:W3:Y:S01]  /*5c140*/  LDL.LU R12, [R1+0xf90] ;  /* 0x000f9000010c7983 */ /* 0x001ee20000300800 */
[----:B------:R-:W3:Y:S02]  /*5c150*/  LDL.LU R13, [R1+0xf94] ;  /* 0x000f9400010d7983 */ /* 0x000ee40000300800 */
[----:B------:R-:W3:Y:S02]  /*5c160*/  LDL.LU R14, [R1+0xf98] ;  /* 0x000f9800010e7983 */ /* 0x000ee40000300800 */
[----:B------:R-:W3:Y:S01]  /*5c170*/  LDL.LU R15, [R1+0xf9c] ;  /* 0x000f9c00010f7983 */ /* 0x000ee20000300800 */
[----:B--2---:R-:W-:Y:S01]  /*5c180*/  HMMA.16816.F32 R8, R20, R18, R8 ;  /* 0x000000121408723c */ /* 0x004fe20000001808 */
[----:B------:R-:W-:Y:S11]  /*5c190*/  IMAD.MOV.U32 R17, RZ, RZ, R19 ;  /* 0x000000ffff117224 */ /* 0x000ff600078e0013 */
[----:B------:R-:W-:Y:S11]  /*5c1a0*/  @!UPT UIADD3 URZ, URZ, URZ, URZ ;  /* 0x0000003f3f3ff290 */ /* 0x000ff6000fffe03f */
[----:B------:R0:W-:Y:S01]  /*5c1b0*/  STL.64 [R1+0x1460], R8 ;  /* 0x0014600801007387 */ /* 0x0001e20000100a00 */
[----:B------:R1:W-:Y:S02]  /*5c1c0*/  STL.64 [R1+0x1468], R10 ;  /* 0x0014680a01007387 */ /* 0x0003e40000100a00 */
[----:B0-----:R-:W-:Y:S01]  /*5c1d0*/  IMAD.MOV.U32 R9, RZ, RZ, R18 ;  /* 0x000000ffff097224 */ /* 0x001fe200078e0012 */
[----:B-1----:R-:W2:Y:S01]  /*5c1e0*/  LDL.LU R10, [R1+0x2b40] ;  /* 0x002b4000010a7983 */ /* 0x002ea20000300800 */
[----:B------:R-:W4:Y:S02]  /*5c1f0*/  LDL.LU.64 R18, [R1+0x2b38] ;  /* 0x002b380001127983 */ /* 0x000f240000300a00 */
[----:B------:R-:W2:Y:S02]  /*5c200*/  LDL.LU R16, [R1+0x2b30] ;  /* 0x002b300001107983 */ /* 0x000ea40000300800 */
[----:B------:R-:W-:Y:S01]  /*5c210*/  STL.64 [R1+0x1440], R4 ;  /* 0x0014400401007387 */ /* 0x000fe20000100a00 */
[----:B------:R0:W-:Y:S01]  /*5c220*/  STL.64 [R1+0x1448], R6 ;  /* 0x0014480601007387 */ /* 0x0001e20000100a00 */
[----:B------:R-:W-:-:S02]  /*5c230*/  IMAD.MOV.U32 R11, RZ, RZ, R26 ;  /* 0x000000ffff0b7224 */ /* 0x000fc400078e001a */
[----:B------:R-:W-:Y:S01]  /*5c240*/  IMAD.MOV.U32 R8, RZ, RZ, R27 ;  /* 0x000000ffff087224 */ /* 0x000fe200078e001b */
        /* <DEDUP_REMOVED lines=23> */
[C---:B---3--:R-:W-:Y:S02]  /*5c3c0*/  HMMA.16816.F32 R24, R20.reuse, R26, R12 ;  /* 0x0000001a1418723c */ /* 0x048fe4000000180c */
[----:B------:R-:W2:Y:S01]  /*5c3d0*/  LDL.LU.64 R14, [R1+0x2af0] ;  /* 0x002af000010e7983 */ /* 0x000ea20000300a00 */
[----:B------:R-:W3:Y:S05]  /*5c3e0*/  LDL.LU.64 R12, [R1+0x2ae8] ;  /* 0x002ae800010c7983 */ /* 0x000eea0000300a00 */
[----:B----4-:R-:W-:Y:S11]  /*5c3f0*/  HMMA.16816.F32 R4, R20, R18, R4 ;  /* 0x000000121404723c */ /* 0x010ff60000001804 */
[----:B------:R-:W-:Y:S04]  /*5c400*/  @!UPT UIADD3 URZ, URZ, URZ, URZ ;  /* 0x0000003f3f3ff290 */ /* 0x000fe8000fffe03f */
[----:B------:R-:W-:Y:S01]  /*5c410*/  STL.64 [R1+0x1410], R24 ;  /* 0x0014101801007387 */ /* 0x000fe20000100a00 */
[----:B------:R0:W-:Y:S03]  /*5c420*/  STL.64 [R1+0x1418], R26 ;  /* 0x0014181a01007387 */ /* 0x0001e60000100a00 */
[----:B0-----:R-:W4:Y:S01]  /*5c430*/  LDL.LU.64 R26, [R1+0x2ae0] ;  /* 0x002ae000011a7983 */ /* 0x001f220000300a00 */
[----:B------:R-:W2:Y:S03]  /*5c440*/  LDL.LU.64 R24, [R1+0x2ad8] ;  /* 0x002ad80001187983 */ /* 0x000ea60000300a00 */
[----:B------:R0:W-:Y:S02]  /*5c450*/  STL.64 [R1+0x1400], R4 ;  /* 0x0014000401007387 */ /* 0x0001e40000100a00 */
[----:B------:R1:W-:Y:S01]  /*5c460*/  STL.64 [R1+0x1408], R6 ;  /* 0x0014080601007387 */ /* 0x0003e20000100a00 */
[----:B0-----:R-:W2:Y:S01]  /*5c470*/  LDL.LU R4, [R1+0xeb0] ;  /* 0x000eb00001047983 */ /* 0x001ea20000300800 */
[----:B------:R-:W2:Y:S02]  /*5c480*/  LDL.LU R5, [R1+0xeb4] ;  /* 0x000eb40001057983 */ /* 0x000ea40000300800 */
[----:B-1----:R-:W2:Y:S02]  /*5c490*/  LDL.LU R6, [R1+0xeb8] ;  /* 0x000eb80001067983 */ /* 0x002ea40000300800 */
        /* <DEDUP_REMOVED lines=10> */
[----:B------:R-:W2:Y:S04]  /*5c540*/  LDL.LU R9, [R1+0x2ac8] ;  /* 0x002ac80001097983 */ /* 0x000ea80000300800 */
[----:B------:R-:W-:Y:S01]  /*5c550*/  STL.64 [R1+0x29e0], R6 ;  /* 0x0029e00601007387 */ /* 0x000fe20000100a00 */
[----:B------:R0:W-:Y:S02]  /*5c560*/  STL.64 [R1+0x2988], R18 ;  /* 0x0029881201007387 */ /* 0x0001e40000100a00 */
[----:B------:R1:W-:Y:S01]  /*5c570*/  STL [R1+0x2980], R16 ;  /* 0x0029801001007387 */ /* 0x0003e20000100800 */
[----:B0-----:R-:W2:Y:S01]  /*5c580*/  LDL.64 R18, [R1+0x8] ;  /* 0x0000080001127983 */ /* 0x001ea20000100a00 */
[----:B---3--:R-:W-:-:S02]  /*5c590*/  IMAD.MOV.U32 R6, RZ, RZ, R12 ;  /* 0x000000ffff067224 */ /* 0x008fc400078e000c */
[----:B------:R-:W-:Y:S01]  /*5c5a0*/  IMAD.MOV.U32 R7, RZ, RZ, R13 ;  /* 0x000000ffff077224 */ /* 0x000fe200078e000d */
[----:B--2---:R0:W-:Y:S01]  /*5c5b0*/  STL.64 [R1+0x2998], R18 ;  /* 0x0029981201007387 */ /* 0x0041e20000100a00 */
[----:B-1----:R-:W2:Y:S02]  /*5c5c0*/  LDL.LU R16, [R1+0xea0] ;  /* 0x000ea00001107983 */ /* 0x002ea40000300800 */
[----:B------:R-:W2:Y:S01]  /*5c5d0*/  LDL.LU R17, [R1+0xea4] ;  /* 0x000ea40001117983 */ /* 0x000ea20000300800 */
[----:B0-----:R-:W3:Y:S01]  /*5c5e0*/  LDL.LU R18, [R1+0xea8] ;  /* 0x000ea80001127983 */ /* 0x001ee20000300800 */
[----:B------:R-:W3:Y:S02]  /*5c5f0*/  LDL.LU R19, [R1+0xeac] ;  /* 0x000eac0001137983 */ /* 0x000ee40000300800 */
[----:B------:R-:W2:Y:S02]  /*5c600*/  LDL.LU R12, [R1+0x2ac4] ;  /* 0x002ac400010c7983 */ /* 0x000ea40000300800 */
[----:B------:R-:W4:Y:S01]  /*5c610*/  LDL.LU R13, [R1+0x2ac0] ;  /* 0x002ac000010d7983 */ /* 0x000f220000300800 */
        /* <DEDUP_REMOVED lines=10> */
[----:B------:R-:W4:Y:S03]  /*5c6c0*/  LDL.LU R15, [R1+0x2ab8] ;  /* 0x002ab800010f7983 */ /* 0x000f260000300800 */
        /* <DEDUP_REMOVED lines=16> */
[----:B----4-:R-:W-:-:S02]  /*5c7d0*/  IMAD.MOV.U32 R6, RZ, RZ, R27 ;  /* 0x000000ffff067224 */ /* 0x010fc400078e001b */
[----:B------:R-:W-:-:S05]  /*5c7e0*/  IMAD.MOV.U32 R7, RZ, RZ, R26 ;  /* 0x000000ffff077224 */ /* 0x000fca00078e001a */
        /* <DEDUP_REMOVED lines=65> */
[----:B------:R0:W-:Y:S02]  /*5cc00*/  STL.64 [R1+0x2990], R14 ;  /* 0x0029900e01007387 */ /* 0x0001e40000100a00 */
[----:B------:R-:W-:Y:S01]  /*5cc10*/  IMAD.MOV.U32 R6, RZ, RZ, R13 ;  /* 0x000000ffff067224 */ /* 0x000fe200078e000d */
[----:B------:R-:W4:Y:S01]  /*5cc20*/  LDL.LU R12, [R1+0xe90] ;  /* 0x000e9000010c7983 */ /* 0x000f220000300800 */
[----:B------:R-:W4:Y:S03]  /*5cc30*/  LDL.LU R13, [R1+0xe94] ;  /* 0x000e9400010d7983 */ /* 0x000f260000300800 */
[----:B0-----:R-:W4:Y:S01]  /*5cc40*/  LDL.LU R14, [R1+0xe98] ;  /* 0x000e9800010e7983 */ /* 0x001f220000300800 */
[----:B------:R-:W4:Y:S01]  /*5cc50*/  LDL.LU R15, [R1+0xe9c] ;  /* 0x000e9c00010f7983 */ /* 0x000f220000300800 */
        /* <DEDUP_REMOVED lines=89> */
[----:B0-----:R-:W3:Y:S01]  /*5d1f0*/  LDL.LU R8, [R1+0xe70] ;  /* 0x000e700001087983 */ /* 0x001ee20000300800 */
[----:B------:R-:W3:Y:S02]  /*5d200*/  LDL.LU R9, [R1+0xe74] ;  /* 0x000e740001097983 */ /* 0x000ee40000300800 */
[----:B-1----:R-:W3:Y:S02]  /*5d210*/  LDL.LU R10, [R1+0xe78] ;  /* 0x000e7800010a7983 */ /* 0x002ee40000300800 */
[----:B------:R-:W3:Y:S01]  /*5d220*/  LDL.LU R11, [R1+0xe7c] ;  /* 0x000e7c00010b7983 */ /* 0x000ee20000300800 */
[C---:B--2---:R-:W-:Y:S01]  /*5d230*/  HMMA.16816.F32 R4, R24.reuse, R6, R16 ;  /* 0x000000061804723c */ /* 0x044fe20000001810 */
[----:B------:R-:W4:Y:S11]  /*5d240*/  LDL.LU.64 R18, [R1+0x2998] ;  /* 0x0029980001127983 */ /* 0x000f360000300a00 */
[----:B------:R-:W-:Y:S11]  /*5d250*/  @!UPT UIADD3 URZ, URZ, URZ, URZ ;  /* 0x0000003f3f3ff290 */ /* 0x000ff6000fffe03f */
[----:B------:R0:W-:Y:S01]  /*5d260*/  STL.64 [R1+0x1390], R4 ;  /* 0x0013900401007387 */ /* 0x0001e20000100a00 */
[----:B------:R1:W-:Y:S03]  /*5d270*/  STL.64 [R1+0x1398], R6 ;  /* 0x0013980601007387 */ /* 0x0003e60000100a00 */
[----:B0-----:R-:W2:Y:S01]  /*5d280*/  LDL.LU R4, [R1+0xe60] ;  /* 0x000e600001047983 */ /* 0x001ea20000300800 */
[----:B------:R-:W2:Y:S02]  /*5d290*/  LDL.LU R5, [R1+0xe64] ;  /* 0x000e640001057983 */ /* 0x000ea40000300800 */
[----:B-1----:R-:W2:Y:S02]  /*5d2a0*/  LDL.LU R6, [R1+0xe68] ;  /* 0x000e680001067983 */ /* 0x002ea40000300800 */
[----:B------:R-:W2:Y:S01]  /*5d2b0*/  LDL.LU R7, [R1+0xe6c] ;  /* 0x000e6c0001077983 */ /* 0x000ea20000300800 */
[----:B----4-:R-:W-:Y:S01]  /*5d2c0*/  HMMA.16816.F32 R12, R24, R18, R12 ;  /* 0x00000012180c723c */ /* 0x010fe2000000180c */
[----:B------:R-:W-:-:S02]  /*5d2d0*/  IMAD.MOV.U32 R28, RZ, RZ, R18 ;  /* 0x000000ffff1c7224 */ /* 0x000fc400078e0012 */
[----:B------:R-:W-:Y:S11]  /*5d2e0*/  IMAD.MOV.U32 R17, RZ, RZ, R19 ;  /* 0x000000ffff117224 */ /* 0x000ff600078e0013 */
[----:B------:R-:W-:Y:S09]  /*5d2f0*/  @!UPT UIADD3 URZ, URZ, URZ, URZ ;  /* 0x0000003f3f3ff290 */ /* 0x000ff2000fffe03f */
[----:B------:R-:W-:Y:S01]  /*5d300*/  STL.64 [R1+0x1380], R12 ;  /* 0x0013800c01007387 */ /* 0x000fe20000100a00 */
[----:B------:R0:W-:Y:S03]  /*5d310*/  STL.64 [R1+0x1388], R14 ;  /* 0x0013880e01007387 */ /* 0x0001e60000100a00 */
[----:B0-----:R-:W4:Y:S01]  /*5d320*/  LDL.LU.64 R14, [R1+0x2990] ;  /* 0x00299000010e7983 */ /* 0x001f220000300a00 */
[----:B------:R-:W3:Y:S02]  /*5d330*/  LDL.LU.64 R18, [R1+0x2988] ;  /* 0x0029880001127983 */ /* 0x000ee40000300a00 */
[----:B------:R-:W2:Y:S01]  /*5d340*/  LDL.LU R16, [R1+0x2980] ;  /* 0x0029800001107983 */ /* 0x000ea20000300800 */
[C---:B---3--:R-:W-:Y:S01]  /*5d350*/  HMMA.16816.F32 R20, R24.reuse, R18, R20 ;  /* 0x000000121814723c */ /* 0x048fe20000001814 */
[----:B------:R0:W-:Y:S01]  /*5d360*/  STL.64 [R1+0x28c8], R18 ;  /* 0x0028c81201007387 */ /* 0x0001e20000100a00 */
[----:B--2---:R-:W-:Y:S11]  /*5d370*/  STL [R1+0x28c0], R16 ;  /* 0x0028c01001007387 */ /* 0x004ff60000100800 */
[----:B------:R-:W-:Y:S10]  /*5d380*/  @!UPT UIADD3 URZ, URZ, URZ, URZ ;  /* 0x0000003f3f3ff290 */ /* 0x000ff4000fffe03f */
[----:B------:R-:W-:Y:S01]  /*5d390*/  STL.64 [R1+0x1370], R20 ;  /* 0x0013701401007387 */ /* 0x000fe20000100a00 */
[----:B------:R-:W-:Y:S02]  /*5d3a0*/  STL.64 [R1+0x1378], R22 ;  /* 0x0013781601007387 */ /* 0x000fe40000100a00 */
[----:B------:R-:W-:Y:S02]  /*5d3b0*/  STL [R1+0x2940], R17 ;  /* 0x0029401101007387 */ /* 0x000fe40000100800 */
[----:B0-----:R-:W2:Y:S01]  /*5d3c0*/  LDL.64 R18, [R1+0xa8] ;  /* 0x0000a80001127983 */ /* 0x001ea20000100a00 */
[----:B------:R-:W0:Y:S04]  /*5d3d0*/  LDSM.16.MT88.4 R20, [R0+0xc280] ;  /* 0x00c280000014783b */ /* 0x000e280000004200 */
[----:B--2---:R1:W-:Y:S04]  /*5d3e0*/  STL.64 [R1+0x2948], R18 ;  /* 0x0029481201007387 */ /* 0x0043e80000100a00 */
[----:B-1----:R-:W2:Y:S01]  /*5d3f0*/  LDL.64 R18, [R1+0xb8] ;  /* 0x0000b80001127983 */ /* 0x002ea20000100a00 */
[C---:B----4-:R-:W-:Y:S03]  /*5d400*/  HMMA.16816.F32 R8, R24.reuse, R14, R8 ;  /* 0x0000000e1808723c */ /* 0x050fe60000001808 */
[----:B--2---:R1:W-:Y:S04]  /*5d410*/  STL.64 [R1+0x2950], R18 ;  /* 0x0029501201007387 */ /* 0x0043e80000100a00 */
[----:B-1----:R-:W2:Y:S01]  /*5d420*/  LDL.64 R18, [R1+0xc8] ;  /* 0x0000c80001127983 */ /* 0x002ea20000100a00 */
[----:B0-----:R-:W-:Y:S02]  /*5d430*/  STL.64 [R1+0x2858], R22 ;  /* 0x0028581601007387 */ /* 0x001fe40000100a00 */
[----:B------:R0:W-:Y:S02]  /*5d440*/  STL.64 [R1+0x2850], R20 ;  /* 0x0028501401007387 */ /* 0x0001e40000100a00 */
        /* <DEDUP_REMOVED lines=10> */
[----:B------:R-:W-:Y:S01]  /*5d4f0*/  STL.64 [R1+0x1360], R8 ;  /* 0x0013600801007387 */ /* 0x000fe20000100a00 */
[----:B------:R0:W-:Y:S03]  /*5d500*/  STL.64 [R1+0x1368], R10 ;  /* 0x0013680a01007387 */ /* 0x0001e60000100a00 */
[----:B0-----:R-:W4:Y:S01]  /*5d510*/  LDL.LU.64 R10, [R1+0x2978] ;  /* 0x00297800010a7983 */ /* 0x001f220000300a00 */
[----:B------:R0:W-:Y:S02]  /*5d520*/  STL [R1+0x2870], R14 ;  /* 0x0028700e01007387 */ /* 0x0001e40000100800 */
[----:B------:R1:W-:Y:S02]  /*5d530*/  STL [R1+0x286c], R15 ;  /* 0x00286c0f01007387 */ /* 0x0003e40000100800 */
[----:B------:R-:W2:Y:S01]  /*5d540*/  LDL.LU R12, [R1+0xe30] ;  /* 0x000e3000010c7983 */ /* 0x000ea20000300800 */
[----:B------:R-:W3:Y:S04]  /*5d550*/  LDL.LU R13, [R1+0xe34] ;  /* 0x000e3400010d7983 */ /* 0x000ee80000300800 */
[----:B0-----:R-:W3:Y:S01]  /*5d560*/  LDL.LU R14, [R1+0xe38] ;  /* 0x000e3800010e7983 */ /* 0x001ee20000300800 */
[----:B-1----:R-:W3:Y:S01]  /*5d570*/  LDL.LU R15, [R1+0xe3c] ;  /* 0x000e3c00010f7983 */ /* 0x002ee20000300800 */
[----:B----4-:R-:W-:Y:S02]  /*5d580*/  HMMA.16816.F32 R24, R24, R10, R4 ;  /* 0x0000000a1818723c */ /* 0x010fe40000001804 */
[----:B------:R-:W3:Y:S01]  /*5d590*/  LDL.LU.64 R6, [R1+0x2970] ;  /* 0x0029700001067983 */ /* 0x000ee20000300a00 */
[----:B------:R-:W3:Y:S02]  /*5d5a0*/  LDL.LU.64 R4, [R1+0x2968] ;  /* 0x0029680001047983 */ /* 0x000ee40000300a00 */
[----:B--2---:R-:W-:-:S02]  /*5d5b0*/  IMAD.MOV.U32 R3, RZ, RZ, R18 ;  /* 0x000000ffff037224 */ /* 0x004fc400078e0012 */
[----:B------:R-:W-:Y:S11]  /*5d5c0*/  IMAD.MOV.U32 R2, RZ, RZ, R19 ;  /* 0x000000ffff027224 */ /* 0x000ff600078e0013 */
[----:B------:R-:W-:Y:S05]  /*5d5d0*/  @!UPT UIADD3 URZ, URZ, URZ, URZ ;  /* 0x0000003f3f3ff290 */ /* 0x000fea000fffe03f */
[----:B------:R-:W-:Y:S01]  /*5d5e0*/  STL.64 [R1+0x1160], R24 ;  /* 0x0011601801007387 */ /* 0x000fe20000100a00 */
[----:B------:R0:W-:Y:S03]  /*5d5f0*/  STL.64 [R1+0x1168], R26 ;  /* 0x0011681a01007387 */ /* 0x0001e60000100a00 */
[----:B0-----:R-:W2:Y:S01]  /*5d600*/  LDL.64 R26, [R1+0x88] ;  /* 0x00008800011a7983 */ /* 0x001ea20000100a00 */
[----:B------:R0:W-:Y:S02]  /*5d610*/  STL [R1+0x2878], R10 ;  /* 0x0028780a01007387 */ /* 0x0001e40000100800 */
[----:B------:R1:W-:Y:S02]  /*5d620*/  STL [R1+0x2874], R11 ;  /* 0x0028740b01007387 */ /* 0x0003e40000100800 */
[----:B------:R-:W4:Y:S01]  /*5d630*/  LDL.LU R8, [R1+0xe40] ;  /* 0x000e400001087983 */ /* 0x000f220000300800 */
[----:B------:R-:W4:Y:S04]  /*5d640*/  LDL.LU R9, [R1+0xe44] ;  /* 0x000e440001097983 */ /* 0x000f280000300800 */
[----:B0-----:R-:W4:Y:S01]  /*5d650*/  LDL.LU R10, [R1+0xe48] ;  /* 0x000e4800010a7983 */ /* 0x001f220000300800 */
[----:B-1----:R-:W4:Y:S01]  /*5d660*/  LDL.LU R11, [R1+0xe4c] ;  /* 0x000e4c00010b7983 */ /* 0x002f220000300800 */
[C---:B---3--:R-:W-:Y:S11]  /*5d670*/  HMMA.16816.F32 R20, R4.reuse, R18, R20 ;  /* 0x000000120414723c */ /* 0x048ff60000001814 */
[----:B------:R-:W-:Y:S11]  /*5d680*/  @!UPT UIADD3 URZ, URZ, URZ, URZ ;  /* 0x0000003f3f3ff290 */ /* 0x000ff6000fffe03f */
[----:B------:R-:W-:Y:S01]  /*5d690*/  @!UPT UIADD3 URZ, URZ, URZ, URZ ;  /* 0x0000003f3f3ff290 */ /* 0x000fe2000fffe03f */
[----:B------:R-:W-:Y:S01]  /*5d6a0*/  STL.64 [R1+0x1510], R20 ;  /* 0x0015101401007387 */ /* 0x000fe20000100a00 */
[----:B------:R0:W-:Y:S03]  /*5d6b0*/  STL.64 [R1+0x1518], R22 ;  /* 0x0015181601007387 */ /* 0x0001e60000100a00 */
[----:B0-----:R-:W3:Y:S01]  /*5d6c0*/  LDL.LU.64 R22, [R1+0x2960] ;  /* 0x0029600001167983 */ /* 0x001ee20000300a00 */
[----:B------:R-:W3:Y:S02]  /*5d6d0*/  LDL.LU.64 R20, [R1+0x2958] ;  /* 0x0029580001147983 */ /* 0x000ee40000300a00 */
[----:B------:R-:W4:Y:S02]  /*5d6e0*/  LDL.LU.64 R18, [R1+0x2950] ;  /* 0x0029500001127983 */ /* 0x000f240000300a00 */
[----:B------:R-:W-:Y:S01]  /*5d6f0*/  STL [R1+0x2880], R2 ;  /* 0x0028800201007387 */ /* 0x000fe20000100800 */
        /* <DEDUP_REMOVED lines=8> */
[----:B------:R-:W4:Y:S01]  /*5d780*/  LDL.LU.64 R18, [R1+0x2948] ;  /* 0x0029480001127983 */ /* 0x000f220000300a00 */
[----:B------:R-:W-:Y:S02]  /*5d790*/  STL [R1+0x2884], R9 ;  /* 0x0028840901007387 */ /* 0x000fe40000100800 */
[----:B------:R0:W-:Y:S02]  /*5d7a0*/  STL [R1+0x2900], R8 ;  /* 0x0029000801007387 */ /* 0x0001e40000100800 */
[----:B0-----:R-:W2:Y:S01]  /*5d7b0*/  LDL.LU R8, [R1+0xe10] ;  /* 0x000e100001087983 */ /* 0x001ea20000300800 */
[----:B------:R-:W2:Y:S02]  /*5d7c0*/  LDL.LU R9, [R1+0xe14] ;  /* 0x000e140001097983 */ /* 0x000ea40000300800 */
[----:B------:R-:W2:Y:S02]  /*5d7d0*/  LDL.LU R10, [R1+0xe18] ;  /* 0x000e1800010a7983 */ /* 0x000ea40000300800 */
[----:B------:R-:W2:Y:S01]  /*5d7e0*/  LDL.LU R11, [R1+0xe1c] ;  /* 0x000e1c00010b7983 */ /* 0x000ea20000300800 */
[----:B----4-:R-:W-:Y:S11]  /*5d7f0*/  HMMA.16816.F32 R12, R4, R18, R12 ;  /* 0x00000012040c723c */ /* 0x010ff6000000180c */
[----:B------:R-:W-:Y:S11]  /*5d800*/  @!UPT UIADD3 URZ, URZ, URZ, URZ ;  /* 0x0000003f3f3ff290 */ /* 0x000ff6000fffe03f */
[----:B------:R-:W-:Y:S01]  /*5d810*/  @!UPT UIADD3 URZ, URZ, URZ, URZ ;  /* 0x0000003f3f3ff290 */ /* 0x000fe2000fffe03f */
[----:B------:R0:W-:Y:S01]  /*5d820*/  STL.64 [R1+0x14d0], R12 ;  /* 0x0014d00c01007387 */ /* 0x0001e20000100a00 */
[----:B------:R1:W-:Y:S02]  /*5d830*/  STL.64 [R1+0x14d8], R14 ;  /* 0x0014d80e01007387 */ /* 0x0003e40000100a00 */
[----:B------:R-:W4:Y:S02]  /*5d840*/  LDL.LU R17, [R1+0x2940] ;  /* 0x0029400001117983 */ /* 0x000f240000300800 */
[----:B0-----:R-:W-:Y:S02]  /*5d850*/  IMAD.MOV.U32 R13, RZ, RZ, R18 ;  /* 0x000000ffff0d7224 */ /* 0x001fe400078e0012 */
[----:B------:R-:W-:-:S05]  /*5d860*/  IMAD.MOV.U32 R12, RZ, RZ, R19 ;  /* 0x000000ffff0c7224 */ /* 0x000fca00078e0013 */
[----:B------:R-:W-:Y:S01]  /*5d870*/  STL.64 [R1+0x2920], R12 ;  /* 0x0029200c01007387 */ /* 0x000fe20000100a00 */
[----:B-1----:R-:W3:Y:S01]  /*5d880*/  LDL.64 R14, [R1+0x98] ;  /* 0x00009800010e7983 */ /* 0x002ee20000100a00 */
[C---:B--2---:R-:W-:Y:S08]  /*5d890*/  HMMA.16816.F32 R8, R4.reuse, R26, R8 ;  /* 0x0000001a0408723c */ /* 0x044ff00000001808 */
[----:B---3--:R-:W-:Y:S11]  /*5d8a0*/  HMMA.16816.F32 R20, R4, R14, R20 ;  /* 0x0000000e0414723c */ /* 0x008ff60000001814 */
[----:B------:R-:W-:Y:S11]  /*5d8b0*/  @!UPT UIADD3 URZ, URZ, URZ, URZ ;  /* 0x0000003f3f3ff290 */ /* 0x000ff6000fffe03f */
[----:B------:R-:W-:Y:S01]  /*5d8c0*/  @!UPT UIADD3 URZ, URZ, URZ, URZ ;  /* 0x0000003f3f3ff290 */ /* 0x000fe2000fffe03f */
[----:B------:R0:W-:Y:S01]  /*5d8d0*/  STL.64 [R1+0x14c0], R20 ;  /* 0x0014c01401007387 */ /* 0x0001e20000100a00 */
[----:B------:R1:W-:Y:S02]  /*5d8e0*/  STL.64 [R1+0x14c8], R22 ;  /* 0x0014c81601007387 */ /* 0x0003e40000100a00 */
[----:B------:R-:W-:Y:S02]  /*5d8f0*/  STL.64 [R1+0x1150], R8 ;  /* 0x0011500801007387 */ /* 0x000fe40000100a00 */
[----:B------:R-:W-:Y:S02]  /*5d900*/  STL.64 [R1+0x1158], R10 ;  /* 0x0011580a01007387 */ /* 0x000fe40000100a00 */
[----:B0-----:R-:W-:Y:S02]  /*5d910*/  IMAD.MOV.U32 R21, RZ, RZ, R14 ;  /* 0x000000ffff157224 */ /* 0x001fe400078e000e */
[----:B-1----:R-:W-:Y:S02]  /*5d920*/  IMAD.MOV.U32 R23, RZ, RZ, R26 ;  /* 0x000000ffff177224 */ /* 0x002fe400078e001a */
[----:B------:R-:W-:-:S02]  /*5d930*/  IMAD.MOV.U32 R22, RZ, RZ, R27 ;  /* 0x000000ffff167224 */ /* 0x000fc400078e001b */
[----:B------:R-:W-:-:S03]  /*5d940*/  IMAD.MOV.U32 R20, RZ, RZ, R15 ;  /* 0x000000ffff147224 */ /* 0x000fc600078e000f */
[----:B------:R-:W-:Y:S02]  /*5d950*/  STL.64 [R1+0x2890], R22 ;  /* 0x0028901601007387 */ /* 0x000fe40000100a00 */
[----:B------:R0:W-:Y:S02]  /*5d960*/  STL.64 [R1+0x2888], R20 ;  /* 0x0028881401007387 */ /* 0x0001e40000100a00 */
[----:B0-----:R-:W2:Y:S01]  /*5d970*/  LDL.LU R20, [R1+0xd80] ;  /* 0x000d800001147983 */ /* 0x001ea20000300800 */
[----:B------:R-:W2:Y:S02]  /*5d980*/  LDL.LU R21, [R1+0xd84] ;  /* 0x000d840001157983 */ /* 0x000ea40000300800 */
[----:B------:R-:W3:Y:S02]  /*5d990*/  LDL.LU R22, [R1+0xd88] ;  /* 0x000d880001167983 */ /* 0x000ee40000300800 */
[----:B------:R-:W3:Y:S02]  /*5d9a0*/  LDL.LU R23, [R1+0xd8c] ;  /* 0x000d8c0001177983 */ /* 0x000ee40000300800 */
[----:B---3--:R-:W-:Y:S01]  /*5d9b0*/  STL.64 [R1+0x28a0], R22 ;  /* 0x0028a01601007387 */ /* 0x008fe20000100a00 */
[----:B--2---:R-:W-:Y:S02]  /*5d9c0*/  STL.64 [R1+0x2898], R20 ;  /* 0x0028981401007387 */ /* 0x004fe40000100a00 */
[----:B------:R-:W2:Y:S02]  /*5d9d0*/  LDL.LU R12, [R1+0xdf0] ;  /* 0x000df000010c7983 */ /* 0x000ea40000300800 */
[----:B------:R-:W2:Y:S01]  /*5d9e0*/  LDL.LU R13, [R1+0xdf4] ;  /* 0x000df400010d7983 */ /* 0x000ea20000300800 */
[----:B------:R-:W3:Y:S01]  /*5d9f0*/  LDL.LU R14, [R1+0xdf8] ;  /* 0x000df800010e7983 */ /* 0x000ee20000300800 */
[----:B------:R-:W3:Y:S03]  /*5da00*/  LDL.LU R15, [R1+0xdfc] ;  /* 0x000dfc00010f7983 */ /* 0x000ee60000300800 */
[----:B---3--:R0:W-:Y:S01]  /*5da10*/  STL.64 [R1+0x2930], R14 ;  /* 0x0029300e01007387 */ /* 0x0081e20000100a00 */
[----:B--2---:R-:W-:Y:S02]  /*5da20*/  STL.64 [R1+0x2928], R12 ;  /* 0x0029280c01007387 */ /* 0x004fe40000100a00 */
[----:B------:R-:W2:Y:S01]  /*5da30*/  LDL.64 R26, [R1+0x68] ;  /* 0x00006800011a7983 */ /* 0x000ea20000100a00 */
[----:B0-----:R-:W3:Y:S04]  /*5da40*/  LDL.64 R14, [R1+0x78] ;  /* 0x00007800010e7983 */ /* 0x001ee80000100a00 */
[----:B--2---:R0:W-:Y:S01]  /*5da50*/  STL.64 [R1+0x2938], R26 ;  /* 0x0029381a01007387 */ /* 0x0041e20000100a00 */
[----:B------:R-:W3:Y:S02]  /*5da60*/  LDL.LU R24, [R1+0xe00] ;  /* 0x000e000001187983 */ /* 0x000ee40000300800 */
[----:B------:R-:W3:Y:S01]  /*5da70*/  LDL.LU R25, [R1+0xe04] ;  /* 0x000e040001197983 */ /* 0x000ee20000300800 */
[----:B0-----:R-:W3:Y:S01]  /*5da80*/  LDL.LU R26, [R1+0xe08] ;  /* 0x000e0800011a7983 */ /* 0x001ee20000300800 */
[----:B------:R-:W3:Y:S02]  /*5da90*/  LDL.LU R27, [R1+0xe0c] ;  /* 0x000e0c00011b7983 */ /* 0x000ee40000300800 */
[----:B------:R-:W2:Y:S02]  /*5daa0*/  LDL.64 R18, [R1+0x28] ;  /* 0x0000280001127983 */ /* 0x000ea40000100a00 */
[----:B------:R-:W-:-:S02]  /*5dab0*/  IMAD.MOV.U32 R22, RZ, RZ, R28 ;  /* 0x000000ffff167224 */ /* 0x000fc400078e001c */
[----:B----4-:R-:W-:Y:S01]  /*5dac0*/  IMAD.MOV.U32 R23, RZ, RZ, R17 ;  /* 0x000000ffff177224 */ /* 0x010fe200078e0011 */
[----:B--2---:R0:W-:Y:S04]  /*5dad0*/  STL.64 [R1+0x28e0], R18 ;  /* 0x0028e01201007387 */ /* 0x0041e80000100a00 */
[----:B0-----:R-:W2:Y:S04]  /*5dae0*/  LDL.64 R18, [R1+0x38] ;  /* 0x0000380001127983 */ /* 0x001ea80000100a00 */
[----:B--2---:R-:W-:Y:S01]  /*5daf0*/  STL.64 [R1+0x28f8], R18 ;  /* 0x0028f81201007387 */ /* 0x004fe20000100a00 */
[----:B------:R0:W-:Y:S02]  /*5db00*/  STL.64 [R1+0x28b8], R22 ;  /* 0x0028b81601007387 */ /* 0x0001e40000100a00 */
[----:B------:R-:W2:Y:S02]  /*5db10*/  LDL.LU R20, [R1+0xda0] ;  /* 0x000da00001147983 */ /* 0x000ea40000300800 */
[----:B------:R-:W2:Y:S01]  /*5db20*/  LDL.LU R21, [R1+0xda4] ;  /* 0x000da40001157983 */ /* 0x000ea20000300800 */
[----:B0-----:R-:W4:Y:S01]  /*5db30*/  LDL.LU R22, [R1+0xda8] ;  /* 0x000da80001167983 */ /* 0x001f220000300800 */
[----:B------:R-:W4:Y:S02]  /*5db40*/  LDL.LU R23, [R1+0xdac] ;  /* 0x000dac0001177983 */ /* 0x000f240000300800 */
[----:B------:R-:W2:Y:S02]  /*5db50*/  LDL.LU R8, [R1+0xdd0] ;  /* 0x000dd00001087983 */ /* 0x000ea40000300800 */
[----:B------:R-:W2:Y:S01]  /*5db60*/  LDL.LU R9, [R1+0xdd4] ;  /* 0x000dd40001097983 */ /* 0x000ea20000300800 */
[----:B------:R-:W2:Y:S01]  /*5db70*/  LDL.LU R10, [R1+0xdd8] ;  /* 0x000dd800010a7983 */ /* 0x000ea20000300800 */
[----:B------:R-:W2:Y:S03]  /*5db80*/  LDL.LU R11, [R1+0xddc] ;  /* 0x000ddc00010b7983 */ /* 0x000ea60000300800 */
[----:B--2---:R0:W-:Y:S01]  /*5db90*/  STL.64 [R1+0x2910], R10 ;  /* 0x0029100a01007387 */ /* 0x0041e20000100a00 */
[----:B------:R-:W-:Y:S02]  /*5dba0*/  STL.64 [R1+0x2908], R8 ;  /* 0x0029080801007387 */ /* 0x000fe40000100a00 */
[----:B------:R-:W2:Y:S01]  /*5dbb0*/  LDL.64 R18, [R1+0x48] ;  /* 0x0000480001127983 */ /* 0x000ea20000100a00 */
[----:B0-----:R-:W3:Y:S04]  /*5dbc0*/  LDL.64 R10, [R1+0x58] ;  /* 0x00005800010a7983 */ /* 0x001ee80000100a00 */
[----:B--2---:R0:W-:Y:S01]  /*5dbd0*/  STL.64 [R1+0x2918], R18 ;  /* 0x0029181201007387 */ /* 0x0041e20000100a00 */
        /* <DEDUP_REMOVED lines=9> */
[----:B------:R-:W2:Y:S01]  /*5dc70*/  LDL.LU R23, [R1+0xdbc] ;  /* 0x000dbc0001177983 */ /* 0x000ea20000300800 */
[----:B---3--:R-:W-:Y:S01]  /*5dc80*/  HMMA.16816.F32 R24, R4, R14, R24 ;  /* 0x0000000e0418723c */ /* 0x008fe20000001818 */
[----:B------:R-:W-:-:S02]  /*5dc90*/  IMAD.MOV.U32 R28, RZ, RZ, R14 ;  /* 0x000000ffff1c7224 */ /* 0x000fc400078e000e */
[----:B------:R-:W-:Y:S01]  /*5dca0*/  IMAD.MOV.U32 R29, RZ, RZ, R15 ;  /* 0x000000ffff1d7224 */ /* 0x000fe200078e000f */
[----:B--2---:R-:W-:Y:S01]  /*5dcb0*/  STL.64 [R1+0x28f0], R22 ;  /* 0x0028f01601007387 */ /* 0x004fe20000100a00 */
[----:B----4-:R0:W-:Y:S03]  /*5dcc0*/  STL.64 [R1+0x28e8], R20 ;  /* 0x0028e81401007387 */ /* 0x0101e60000100a00 */
        /* <DEDUP_REMOVED lines=17> */
[----:B------:R-:W0:Y:S01]  /*5dde0*/  LDSM.16.MT88.4 R24, [R0+0xc300] ;  /* 0x00c300000018783b */ /* 0x000e220000004200 */
[----:B------:R-:W-:Y:S03]  /*5ddf0*/  HMMA.16816.F32 R16, R4, R10, R16 ;  /* 0x0000000a0410723c */ /* 0x000fe60000001810 */
[----:B------:R-:W-:Y:S04]  /*5de00*/  STL.64 [R1+0x28b0], R14 ;  /* 0x0028b00e01007387 */ /* 0x000fe80000100a00 */
[----:B---3--:R1:W-:Y:S04]  /*5de10*/  STL.64 [R1+0x28a8], R12 ;  /* 0x0028a80c01007387 */ /* 0x0083e80000100a00 */
[----:B-1----:R-:W3:Y:S01]  /*5de20*/  LDL.LU R12, [R1+0xd90] ;  /* 0x000d9000010c7983 */ /* 0x002ee20000300800 */
[----:B------:R-:W3:Y:S02]  /*5de30*/  LDL.LU R13, [R1+0xd94] ;  /* 0x000d9400010d7983 */ /* 0x000ee40000300800 */
[----:B------:R-:W3:Y:S02]  /*5de40*/  LDL.LU R14, [R1+0xd98] ;  /* 0x000d9800010e7983 */ /* 0x000ee40000300800 */
[----:B------:R-:W3:Y:S01]  /*5de50*/  LDL.LU R15, [R1+0xd9c] ;  /* 0x000d9c00010f7983 */ /* 0x000ee20000300800 */
[----:B0-----:R0:W-:Y:S01]  /*5de60*/  STL.64 [R1+0x2720], R26 ;  /* 0x0027201a01007387 */ /* 0x0011e20000100a00 */
[----:B------:R1:W-:Y:S03]  /*5de70*/  STL.64 [R1+0x2718], R24 ;  /* 0x0027181801007387 */ /* 0x0003e60000100a00 */
[----:B0-----:R-:W4:Y:S04]  /*5de80*/  LDL R26, [R1+0x18] ;  /* 0x00001800011a7983 */ /* 0x001f280000100800 */
[----:B------:R-:W4:Y:S01]  /*5de90*/  LDL R27, [R1+0x1c] ;  /* 0x00001c00011b7983 */ /* 0x000f220000100800 */
[----:B------:R-:W-:Y:S02]  /*5dea0*/  STL.64 [R1+0x1340], R16 ;  /* 0x0013401001007387 */ /* 0x000fe40000100a00 */
[----:B------:R0:W-:Y:S02]  /*5deb0*/  STL.64 [R1+0x1348], R18 ;  /* 0x0013481201007387 */ /* 0x0001e40000100a00 */
[----:B-1----:R-:W-:-:S02]  /*5dec0*/  IMAD.MOV.U32 R25, RZ, RZ, R10 ;  /* 0x000000ffff197224 */ /* 0x002fc400078e000a */
[----:B------:R-:W-:Y:S01]  /*5ded0*/  IMAD.MOV.U32 R24, RZ, RZ, R11 ;  /* 0x000000ffff187224 */ /* 0x000fe200078e000b */
        /* <DEDUP_REMOVED lines=8> */
[----:B0-----:R-:W2:Y:S01]  /*5df60*/  LDL.LU R8, [R1+0x2900] ;  /* 0x0029000001087983 */ /* 0x001ea20000300800 */
        /* <DEDUP_REMOVED lines=21> */
[----:B------:R-:W2:Y:S01]  /*5e0c0*/  LDL.LU.64 R18, [R1+0x28c8] ;  /* 0x0028c80001127983 */ /* 0x000ea20000300a00 */
[----:B------:R-:W2:Y:S01]  /*5e0d0*/  LDL.LU R16, [R1+0x28c0] ;  /* 0x0028c00001107983 */ /* 0x000ea20000300800 */
[C---:B----4-:R-:W-:Y:S11]  /*5e0e0*/  HMMA.16816.F32 R20, R4.reuse, R26, R20 ;  /* 0x0000001a0414723c */ /* 0x050ff60000001814 */
[----:B------:R-:W-:Y:S11]  /*5e0f0*/  @!UPT UIADD3 URZ, URZ, URZ, URZ ;  /* 0x0000003f3f3ff290 */ /* 0x000ff6000fffe03f */
[----:B------:R-:W-:Y:S01]  /*5e100*/  @!UPT UIADD3 URZ, URZ, URZ, URZ ;  /* 0x0000003f3f3ff290 */ /* 0x000fe2000fffe03f */
[----:B------:R-:W-:Y:S01]  /*5e110*/  STL.64 [R1+0x1300], R20 ;  /* 0x0013001401007387 */ /* 0x000fe20000100a00 */
[----:B------:R0:W-:Y:S03]  /*5e120*/  STL.64 [R1+0x1308], R22 ;  /* 0x0013081601007387 */ /* 0x0001e60000100a00 */
[----:B0-----:R-:W3:Y:S01]  /*5e130*/  LDL.LU.64 R22, [R1+0x28b8] ;  /* 0x0028b80001167983 */ /* 0x001ee20000300a00 */
[----:B------:R-:W-:Y:S01]  /*5e140*/  STL.64 [R1+0x2748], R26 ;  /* 0x0027481a01007387 */ /* 0x000fe20000100a00 */
[C---:B---3--:R-:W-:Y:S02]  /*5e150*/  HMMA.16816.F32 R20, R4.reuse, R22, R12 ;  /* 0x000000160414723c */ /* 0x048fe4000000180c */
[----:B------:R-:W3:Y:S01]  /*5e160*/  LDL.LU.64 R14, [R1+0x28b0] ;  /* 0x0028b000010e7983 */ /* 0x000ee20000300a00 */
[----:B------:R-:W4:Y:S11]  /*5e170*/  LDL.LU.64 R12, [R1+0x28a8] ;  /* 0x0028a800010c7983 */ /* 0x000f360000300a00 */
[----:B------:R-:W-:Y:S09]  /*5e180*/  @!UPT UIADD3 URZ, URZ, URZ, URZ ;  /* 0x0000003f3f3ff290 */ /* 0x000ff2000fffe03f */
[----:B------:R-:W-:Y:S01]  /*5e190*/  STL.64 [R1+0x12f0], R20 ;  /* 0x0012f01401007387 */ /* 0x000fe20000100a00 */
[----:B------:R0:W-:Y:S03]  /*5e1a0*/  STL.64 [R1+0x12f8], R22 ;  /* 0x0012f81601007387 */ /* 0x0001e60000100a00 */
[----:B0-----:R-:W2:Y:S01]  /*5e1b0*/  LDL.LU.64 R22, [R1+0x28a0] ;  /* 0x0028a00001167983 */ /* 0x001ea20000300a00 */
[----:B------:R-:W2:Y:S02]  /*5e1c0*/  LDL.LU.64 R20, [R1+0x2898] ;  /* 0x0028980001147983 */ /* 0x000ea40000300a00 */
[----:B------:R-:W-:Y:S02]  /*5e1d0*/  IMAD.MOV.U32 R26, RZ, RZ, R9 ;  /* 0x000000ffff1a7224 */ /* 0x000fe400078e0009 */
        /* <DEDUP_REMOVED lines=8> */
[----:B------:R-:W2:Y:S02]  /*5e260*/  LDL.LU R9, [R1+0x2884] ;  /* 0x0028840001097983 */ /* 0x000ea40000300800 */
[----:B------:R-:W-:Y:S01]  /*5e270*/  STL.64 [R1+0x2760], R26 ;  /* 0x0027601a01007387 */ /* 0x000fe20000100a00 */
[----:B------:R0:W-:Y:S01]  /*5e280*/  STL.64 [R1+0x2730], R18 ;  /* 0x0027301201007387 */ /* 0x0001e20000100a00 */
[----:B------:R1:W-:Y:S03]  /*5e290*/  STL [R1+0x272c], R16 ;  /* 0x00272c1001007387 */ /* 0x0003e60000100800 */
        /* <DEDUP_REMOVED lines=10> */
[----:B------:R0:W-:Y:S02]  /*5e340*/  STL.64 [R1+0x2778], R26 ;  /* 0x0027781a01007387 */ /* 0x0001e40000100a00 */
[----:B0-----:R-:W-:-:S02]  /*5e350*/  IMAD.MOV.U32 R26, RZ, RZ, R10 ;  /* 0x000000ffff1a7224 */ /* 0x001fc400078e000a */
        /* <DEDUP_REMOVED lines=51> */
[----:B------:R4:W-:Y:S02]  /*5e690*/  STL.64 [R1+0x2808], R26 ;  /* 0x0028081a01007387 */ /* 0x0009e40000100a00 */
[----:B----4-:R-:W-:Y:S02]  /*5e6a0*/  IMAD.MOV.U32 R26, RZ, RZ, R13 ;  /* 0x000000ffff1a7224 */ /* 0x010fe400078e000d */
        /* <DEDUP_REMOVED lines=19> */
[----:B------:R0:W-:Y:S01]  /*5e7e0*/  STL.64 [R1+0x2860], R26 ;  /* 0x0028601a01007387 */ /* 0x0001e20000100a00 */
[----:B------:R-:W3:Y:S02]  /*5e7f0*/  LDL.LU R24, [R1+0xd70] ;  /* 0x000d700001187983 */ /* 0x000ee40000300800 */
[----:B------:R-:W3:Y:S01]  /*5e800*/  LDL.LU R25, [R1+0xd74] ;  /* 0x000d740001197983 */ /* 0x000ee20000300800 */
[----:B0-----:R-:W3:Y:S01]  /*5e810*/  LDL.LU R26, [R1+0xd78] ;  /* 0x000d7800011a7983 */ /* 0x001ee20000300800 */
[----:B------:R-:W3:Y:S02]  /*5e820*/  LDL.LU R27, [R1+0xd7c] ;  /* 0x000d7c00011b7983 */ /* 0x000ee40000300800 */
[----:B------:R-:W3:Y:S02]  /*5e830*/  LDL.LU.64 R8, [R1+0x1758] ;  /* 0x0017580001087983 */ /* 0x000ee40000300a00 */
[----:B------:R-:W3:Y:S01]  /*5e840*/  LDL.LU R20, [R1+0xd60] ;  /* 0x000d600001147983 */ /* 0x000ee20000300800 */
[----:B------:R-:W3:Y:S01]  /*5e850*/  LDL.LU R21, [R1+0xd64] ;  /* 0x000d640001157983 */ /* 0x000ee20000300800 */
[----:B------:R-:W3:Y:S02]  /*5e860*/  LDL.LU R22, [R1+0xd68] ;  /* 0x000d680001167983 */ /* 0x000ee40000300800 */
[----:B------:R-:W3:Y:S01]  /*5e870*/  LDL.LU R23, [R1+0xd6c] ;  /* 0x000d6c0001177983 */ /* 0x000ee20000300800 */
        /* <DEDUP_REMOVED lines=18> */
[----:B------:R-:W3:Y:S01]  /*5e9a0*/  LDL.LU R19, [R1+0xd4c] ;  /* 0x000d4c0001137983 */ /* 0x000ee20000300800 */
[----:B------:R-:W-:Y:S01]  /*5e9b0*/  HMMA.16816.F32 R4, R4, R10, R20 ;  /* 0x0000000a0404723c */ /* 0x000fe20000001814 */
        /* <DEDUP_REMOVED lines=8> */
[----:B0-----:R-:W2:Y:S01]  /*5ea40*/  LDL.LU.64 R26, [R1+0x2860] ;  /* 0x00286000011a7983 */ /* 0x001ea20000300a00 */
[----:B------:R0:W-:Y:S02]  /*5ea50*/  STL.64 [R1+0x2738], R14 ;  /* 0x0027380e01007387 */ /* 0x0001e40000100a00 */
[----:B------:R-:W3:Y:S02]  /*5ea60*/  LDL.LU R12, [R1+0xc90] ;  /* 0x000c9000010c7983 */ /* 0x000ee40000300800 */
[----:B------:R-:W3:Y:S01]  /*5ea70*/  LDL.LU R13, [R1+0xc94] ;  /* 0x000c9400010d7983 */ /* 0x000ee20000300800 */
[----:B0-----:R-:W3:Y:S01]  /*5ea80*/  LDL.LU R14, [R1+0xc98] ;  /* 0x000c9800010e7983 */ /* 0x001ee20000300800 */
[----:B------:R-:W3:Y:S02]  /*5ea90*/  LDL.LU R15, [R1+0xc9c] ;  /* 0x000c9c00010f7983 */ /* 0x000ee40000300800 */
[----:B------:R-:W2:Y:S02]  /*5eaa0*/  LDL.LU.64 R22, [R1+0x2858] ;  /* 0x0028580001167983 */ /* 0x000ea40000300a00 */
[----:B------:R-:W2:Y:S01]  /*5eab0*/  LDL.LU.64 R20, [R1+0x2850] ;  /* 0x0028500001147983 */ /* 0x000ea20000300a00 */
        /* <DEDUP_REMOVED lines=87> */
[----:B------:R-:W3:Y:S01]  /*5f030*/  LDL.LU.64 R18, [R1+0x2740] ;  /* 0x0027400001127983 */ /* 0x000ee20000300a00 */
[----:B------:R-:W-:Y:S02]  /*5f040*/  IMAD.MOV.U32 R2, RZ, RZ, R8 ;  /* 0x000000ffff027224 */ /* 0x000fe400078e0008 */
[----:B------:R-:W-:Y:S11]  /*5f050*/  IMAD.MOV.U32 R3, RZ, RZ, R9 ;  /* 0x000000ffff037224 */ /* 0x000ff600078e0009 */
[----:B------:R-:W-:Y:S07]  /*5f060*/  @!UPT UIADD3 URZ, URZ, URZ, URZ ;  /* 0x0000003f3f3ff290 */ /* 0x000fee000fffe03f */
[----:B------:R0:W-:Y:S01]  /*5f070*/  STL.64 [R1+0x1270], R24 ;  /* 0x0012701801007387 */ /* 0x0001e20000100a00 */
[----:B------:R1:W-:Y:S03]  /*5f080*/  STL.64 [R1+0x1278], R26 ;  /* 0x0012781a01007387 */ /* 0x0003e60000100a00 */
[----:B0-----:R-:W2:Y:S01]  /*5f090*/  LDL.LU R24, [R1+0xc60] ;  /* 0x000c600001187983 */ /* 0x001ea20000300800 */
[----:B------:R-:W2:Y:S02]  /*5f0a0*/  LDL.LU R25, [R1+0xc64] ;  /* 0x000c640001197983 */ /* 0x000ea40000300800 */
[----:B-1----:R-:W2:Y:S02]  /*5f0b0*/  LDL.LU R26, [R1+0xc68] ;  /* 0x000c6800011a7983 */ /* 0x002ea40000300800 */
[----:B------:R-:W2:Y:S01]  /*5f0c0*/  LDL.LU R27, [R1+0xc6c] ;  /* 0x000c6c00011b7983 */ /* 0x000ea20000300800 */
        /* <DEDUP_REMOVED lines=8> */
[----:B------:R-:W2:Y:S01]  /*5f150*/  LDL.LU R16, [R1+0x272c] ;  /* 0x00272c0001107983 */ /* 0x000ea20000300800 */
[----:B----4-:R-:W-:Y:S11]  /*5f160*/  HMMA.16816.F32 R4, R20, R18, R4 ;  /* 0x000000121404723c */ /* 0x010ff60000001804 */
[----:B------:R-:W-:Y:S11]  /*5f170*/  @!UPT UIADD3 URZ, URZ, URZ, URZ ;  /* 0x0000003f3f3ff290 */ /* 0x000ff6000fffe03f */
[----:B------:R-:W-:Y:S01]  /*5f180*/  @!UPT UIADD3 URZ, URZ, URZ, URZ ;  /* 0x0000003f3f3ff290 */ /* 0x000fe2000fffe03f */
[----:B------:R0:W-:Y:S01]  /*5f190*/  STL.64 [R1+0x1250], R4 ;  /* 0x0012500401007387 */ /* 0x0001e20000100a00 */
[----:B------:R1:W-:Y:S03]  /*5f1a0*/  STL.64 [R1+0x1258], R6 ;  /* 0x0012580601007387 */ /* 0x0003e60000100a00 */
[----:B0-----:R-:W4:Y:S01]  /*5f1b0*/  LDL.LU R4, [R1+0xc50] ;  /* 0x000c500001047983 */ /* 0x001f220000300800 */
[----:B------:R-:W4:Y:S02]  /*5f1c0*/  LDL.LU R5, [R1+0xc54] ;  /* 0x000c540001057983 */ /* 0x000f240000300800 */
[----:B-1----:R-:W4:Y:S02]  /*5f1d0*/  LDL.LU R6, [R1+0xc58] ;  /* 0x000c580001067983 */ /* 0x002f240000300800 */
[----:B------:R-:W-:Y:S02]  /*5f1e0*/  IMAD.MOV.U32 R7, RZ, RZ, R28 ;  /* 0x000000ffff077224 */ /* 0x000fe400078e001c */
[----:B------:R-:W3:Y:S01]  /*5f1f0*/  LDL.LU R28, [R1+0x2728] ;  /* 0x00272800011c7983 */ /* 0x000ee20000300800 */
[----:B------:R0:W-:Y:S02]  /*5f200*/  STL.64 [R1+0x2680], R18 ;  /* 0x0026801201007387 */ /* 0x0001e40000100a00 */
[----:B--2---:R1:W-:Y:S01]  /*5f210*/  STL [R1+0x26e4], R16 ;  /* 0x0026e41001007387 */ /* 0x0043e20000100800 */
[----:B0-----:R-:W2:Y:S04]  /*5f220*/  LDL.LU.64 R18, [R1+0x88] ;  /* 0x0000880001127983 */ /* 0x001ea80000300a00 */
[----:B--2---:R0:W-:Y:S01]  /*5f230*/  STL.64 [R1+0x26f0], R18 ;  /* 0x0026f01201007387 */ /* 0x0041e20000100a00 */
[----:B-1----:R-:W2:Y:S02]  /*5f240*/  LDL.LU R16, [R1+0xc70] ;  /* 0x000c700001107983 */ /* 0x002ea40000300800 */
[----:B------:R-:W2:Y:S01]  /*5f250*/  LDL.LU R17, [R1+0xc74] ;  /* 0x000c740001117983 */ /* 0x000ea20000300800 */
[----:B0-----:R-:W2:Y:S01]  /*5f260*/  LDL.LU R18, [R1+0xc78] ;  /* 0x000c780001127983 */ /* 0x001ea20000300800 */
[----:B---3--:R-:W-:-:S07]  /*5f270*/  IMAD.MOV.U32 R19, RZ, RZ, R28 ;  /* 0x000000ffff137224 */ /* 0x008fce00078e001c */
[C---:B--2---:R-:W-:Y:S11]  /*5f280*/  HMMA.16816.F32 R16, R20.reuse, R14, R16 ;  /* 0x0000000e1410723c */ /* 0x044ff60000001810 */
[----:B------:R-:W-:Y:S11]  /*5f290*/  @!UPT UIADD3 URZ, URZ, URZ, URZ ;  /* 0x0000003f3f3ff290 */ /* 0x000ff6000fffe03f */
[----:B------:R-:W-:Y:S01]  /*5f2a0*/  @!UPT UIADD3 URZ, URZ, URZ, URZ ;  /* 0x0000003f3f3ff290 */ /* 0x000fe2000fffe03f */
[----:B------:R0:W-:Y:S01]  /*5f2b0*/  STL.64 [R1+0x1240], R16 ;  /* 0x0012401001007387 */ /* 0x0001e20000100a00 */
[----:B------:R1:W-:Y:S03]  /*5f2c0*/  STL.64 [R1+0x1248], R18 ;  /* 0x0012481201007387 */ /* 0x0003e60000100a00 */
[----:B0-----:R-:W2:Y:S01]  /*5f2d0*/  LDL.LU R16, [R1+0xc20] ;  /* 0x000c200001107983 */ /* 0x001ea20000300800 */
[----:B------:R-:W2:Y:S02]  /*5f2e0*/  LDL.LU R17, [R1+0xc24] ;  /* 0x000c240001117983 */ /* 0x000ea40000300800 */
[----:B-1----:R-:W3:Y:S02]  /*5f2f0*/  LDL.LU R18, [R1+0xc28] ;  /* 0x000c280001127983 */ /* 0x002ee40000300800 */
[----:B------:R-:W3:Y:S02]  /*5f300*/  LDL.LU R19, [R1+0xc2c] ;  /* 0x000c2c0001137983 */ /* 0x000ee40000300800 */
[----:B---3--:R0:W-:Y:S01]  /*5f310*/  STL.64 [R1+0x2700], R18 ;  /* 0x0027001201007387 */ /* 0x0081e20000100a00 */
[----:B--2---:R-:W-:Y:S03]  /*5f320*/  STL.64 [R1+0x26f8], R16 ;  /* 0x0026f81001007387 */ /* 0x004fe60000100a00 */
[----:B0-----:R-:W2:Y:S04]  /*5f330*/  LDL.LU.64 R18, [R1+0xa8] ;  /* 0x0000a80001127983 */ /* 0x001ea80000300a00 */
[----:B--2---:R0:W-:Y:S04]  /*5f340*/  STL.64 [R1+0x2708], R18 ;  /* 0x0027081201007387 */ /* 0x0041e80000100a00 */
[----:B0-----:R-:W2:Y:S01]  /*5f350*/  LDL.LU.64 R18, [R1+0xb8] ;  /* 0x0000b80001127983 */ /* 0x001ea20000300a00 */
[----:B------:R-:W-:Y:S03]  /*5f360*/  HMMA.16816.F32 R20, R20, R10, R24 ;  /* 0x0000000a1414723c */ /* 0x000fe60000001818 */
[----:B--2---:R0:W-:Y:S04]  /*5f370*/  STL.64 [R1+0x2710], R18 ;  /* 0x0027101201007387 */ /* 0x0041e80000100a00 */
[----:B0-----:R-:W4:Y:S01]  /*5f380*/  LDL.LU.64 R18, [R1+0xc8] ;  /* 0x0000c80001127983 */ /* 0x001f220000300a00 */
[----:B------:R0:W-:Y:S02]  /*5f390*/  STL [R1+0x2628], R14 ;  /* 0x0026280e01007387 */ /* 0x0001e40000100800 */
[----:B------:R1:W-:Y:S02]  /*5f3a0*/  STL [R1+0x2624], R15 ;  /* 0x0026240f01007387 */ /* 0x0003e40000100800 */
[----:B------:R-:W2:Y:S01]  /*5f3b0*/  LDL.LU R12, [R1+0xc30] ;  /* 0x000c3000010c7983 */ /* 0x000ea20000300800 */
[----:B------:R-:W2:Y:S04]  /*5f3c0*/  LDL.LU R13, [R1+0xc34] ;  /* 0x000c3400010d7983 */ /* 0x000ea80000300800 */
[----:B0-----:R-:W2:Y:S01]  /*5f3d0*/  LDL.LU R14, [R1+0xc38] ;  /* 0x000c3800010e7983 */ /* 0x001ea20000300800 */
[----:B-1----:R-:W2:Y:S02]  /*5f3e0*/  LDL.LU R15, [R1+0xc3c] ;  /* 0x000c3c00010f7983 */ /* 0x002ea40000300800 */
[----:B------:R-:W4:Y:S02]  /*5f3f0*/  LDL.LU.64 R26, [R1+0x2720] ;  /* 0x00272000011a7983 */ /* 0x000f240000300a00 */
[----:B------:R-:W4:Y:S01]  /*5f400*/  LDL.LU.64 R24, [R1+0x2718] ;  /* 0x0027180001187983 */ /* 0x000f220000300a00 */
[----:B------:R-:W-:Y:S01]  /*5f410*/  STL.64 [R1+0x10c0], R20 ;  /* 0x0010c01401007387 */ /* 0x000fe20000100a00 */
[----:B------:R0:W-:Y:S03]  /*5f420*/  STL.64 [R1+0x10c8], R22 ;  /* 0x0010c81601007387 */ /* 0x0001e60000100a00 */
[----:B0-----:R-:W3:Y:S01]  /*5f430*/  LDL.LU.64 R22, [R1+0x78] ;  /* 0x0000780001167983 */ /* 0x001ee20000300a00 */
[C---:B----4-:R-:W-:Y:S03]  /*5f440*/  HMMA.16816.F32 R4, R24.reuse, R18, R4 ;  /* 0x000000121804723c */ /* 0x050fe60000001804 */
[----:B---3--:R0:W-:Y:S01]  /*5f450*/  STL.64 [R1+0x26e8], R22 ;  /* 0x0026e81601007387 */ /* 0x0081e20000100a00 */
[----:B------:R-:W3:Y:S02]  /*5f460*/  LDL.LU R20, [R1+0xc10] ;  /* 0x000c100001147983 */ /* 0x000ee40000300800 */
[----:B------:R-:W3:Y:S01]  /*5f470*/  LDL.LU R21, [R1+0xc14] ;  /* 0x000c140001157983 */ /* 0x000ee20000300800 */
[----:B0-----:R-:W3:Y:S01]  /*5f480*/  LDL.LU R22, [R1+0xc18] ;  /* 0x000c180001167983 */ /* 0x001ee20000300800 */
[----:B------:R-:W3:Y:S02]  /*5f490*/  LDL.LU R23, [R1+0xc1c] ;  /* 0x000c1c0001177983 */ /* 0x000ee40000300800 */
[----:B------:R-:W-:Y:S11]  /*5f4a0*/  STL.64 [R1+0x2698], R10 ;  /* 0x0026980a01007387 */ /* 0x000ff60000100a00 */
[----:B------:R-:W-:Y:S02]  /*5f4b0*/  @!UPT UIADD3 URZ, URZ, URZ, URZ ;  /* 0x0000003f3f3ff290 */ /* 0x000fe4000fffe03f */
[----:B------:R0:W-:Y:S01]  /*5f4c0*/  STL.64 [R1+0x10b0], R4 ;  /* 0x0010b00401007387 */ /* 0x0001e20000100a00 */
[----:B------:R-:W-:Y:S01]  /*5f4d0*/  STL.64 [R1+0x10b8], R6 ;  /* 0x0010b80601007387 */ /* 0x000fe20000100a00 */
[----:B0-----:R-:W-:Y:S02]  /*5f4e0*/  IMAD.MOV.U32 R4, RZ, RZ, R19 ;  /* 0x000000ffff047224 */ /* 0x001fe400078e0013 */
[----:B------:R-:W-:Y:S02]  /*5f4f0*/  IMAD.MOV.U32 R5, RZ, RZ, R18 ;  /* 0x000000ffff057224 */ /* 0x000fe400078e0012 */
[----:B------:R-:W4:Y:S01]  /*5f500*/  LDL.LU.64 R18, [R1+0x2710] ;  /* 0x0027100001127983 */ /* 0x000f220000300a00 */
[----:B------:R0:W-:Y:S02]  /*5f510*/  STL [R1+0x2630], R4 ;  /* 0x0026300401007387 */ /* 0x0001e40000100800 */
[----:B------:R1:W-:Y:S01]  /*5f520*/  STL [R1+0x262c], R5 ;  /* 0x00262c0501007387 */ /* 0x0003e20000100800 */
[----:B0-----:R-:W4:Y:S01]  /*5f530*/  LDL.LU R4, [R1+0xc40] ;  /* 0x000c400001047983 */ /* 0x001f220000300800 */
[----:B-1----:R-:W4:Y:S02]  /*5f540*/  LDL.LU R5, [R1+0xc44] ;  /* 0x000c440001057983 */ /* 0x002f240000300800 */
[----:B------:R-:W4:Y:S02]  /*5f550*/  LDL.LU R6, [R1+0xc48] ;  /* 0x000c480001067983 */ /* 0x000f240000300800 */
[----:B------:R-:W4:Y:S02]  /*5f560*/  LDL.LU R7, [R1+0xc4c] ;  /* 0x000c4c0001077983 */ /* 0x000f240000300800 */
        /* <DEDUP_REMOVED lines=10> */
[----:B------:R-:W4:Y:S01]  /*5f610*/  LDL.LU R4, [R1+0xc00] ;  /* 0x000c000001047983 */ /* 0x000f220000300800 */
[----:B------:R-:W4:Y:S04]  /*5f620*/  LDL.LU R5, [R1+0xc04] ;  /* 0x000c040001057983 */ /* 0x000f280000300800 */
[----:B0-----:R-:W4:Y:S01]  /*5f630*/  LDL.LU R6, [R1+0xc08] ;  /* 0x000c080001067983 */ /* 0x001f220000300800 */
[----:B-1----:R-:W4:Y:S01]  /*5f640*/  LDL.LU R7, [R1+0xc0c] ;  /* 0x000c0c0001077983 */ /* 0x002f220000300800 */
[C---:B--2---:R-:W-:Y:S01]  /*5f650*/  HMMA.16816.F32 R12, R24.reuse, R18, R12 ;  /* 0x00000012180c723c */ /* 0x044fe2000000180c */
[----:B------:R-:W-:Y:S11]  /*5f660*/  IMAD.MOV.U32 R0, RZ, RZ, R19 ;  /* 0x000000ffff007224 */ /* 0x000ff600078e0013 */
[----:B------:R-:W-:Y:S11]  /*5f670*/  @!UPT UIADD3 URZ, URZ, URZ, URZ ;  /* 0x0000003f3f3ff290 */ /* 0x000ff6000fffe03f */
[----:B------:R0:W-:Y:S01]  /*5f680*/  STL.64 [R1+0x1090], R12 ;  /* 0x0010900c01007387 */ /* 0x0001e20000100a00 */
[----:B------:R1:W-:Y:S02]  /*5f690*/  STL.64 [R1+0x1098], R14 ;  /* 0x0010980e01007387 */ /* 0x0003e40000100a00 */
[----:B0-----:R-:W-:Y:S02]  /*5f6a0*/  IMAD.MOV.U32 R13, RZ, RZ, R18 ;  /* 0x000000ffff0d7224 */ /* 0x001fe400078e0012 */
[----:B------:R-:W2:Y:S01]  /*5f6b0*/  LDL.LU.64 R18, [R1+0x2700] ;  /* 0x0027000001127983 */ /* 0x000ea20000300a00 */
[----:B------:R-:W2:Y:S02]  /*5f6c0*/  LDL.LU.64 R16, [R1+0x26f8] ;  /* 0x0026f80001107983 */ /* 0x000ea40000300a00 */
[----:B------:R-:W-:Y:S02]  /*5f6d0*/  STL [R1+0x2640], R0 ;  /* 0x0026400001007387 */ /* 0x000fe40000100800 */
[----:B------:R-:W-:Y:S01]  /*5f6e0*/  STL [R1+0x263c], R13 ;  /* 0x00263c0d01007387 */ /* 0x000fe20000100800 */
[----:B-1----:R-:W2:Y:S02]  /*5f6f0*/  LDL.LU.64 R14, [R1+0x98] ;  /* 0x00009800010e7983 */ /* 0x002ea40000300a00 */
[----:B--2---:R-:W-:Y:S11]  /*5f700*/  HMMA.16816.F32 R16, R24, R14, R16 ;  /* 0x0000000e1810723c */ /* 0x004ff60000001810 */
[----:B------:R-:W-:Y:S11]  /*5f710*/  @!UPT UIADD3 URZ, URZ, URZ, URZ ;  /* 0x0000003f3f3ff290 */ /* 0x000ff6000fffe03f */
[----:B------:R-:W-:Y:S01]  /*5f720*/  @!UPT UIADD3 URZ, URZ, URZ, URZ ;  /* 0x0000003f3f3ff290 */ /* 0x000fe2000fffe03f */
[----:B------:R-:W-:Y:S01]  /*5f730*/  STL.64 [R1+0x1080], R16 ;  /* 0x0010801001007387 */ /* 0x000fe20000100a00 */
[----:B------:R0:W-:Y:S03]  /*5f740*/  STL.64 [R1+0x1088], R18 ;  /* 0x0010881201007387 */ /* 0x0001e60000100a00 */
[----:B0-----:R-:W3:Y:S01]  /*5f750*/  LDL.LU.64 R18, [R1+0x26f0] ;  /* 0x0026f00001127983 */ /* 0x001ee20000300a00 */
[----:B------:R-:W-:Y:S02]  /*5f760*/  IMAD.MOV.U32 R29, RZ, RZ, R3 ;  /* 0x000000ffff1d7224 */ /* 0x000fe400078e0003 */
[----:B------:R-:W-:-:S05]  /*5f770*/  IMAD.MOV.U32 R3, RZ, RZ, R14 ;  /* 0x000000ffff037224 */ /* 0x000fca00078e000e */
[----:B------:R-:W-:Y:S01]  /*5f780*/  STL [R1+0x2644], R3 ;  /* 0x0026440301007387 */ /* 0x000fe20000100800 */
[C---:B---3--:R-:W-:Y:S11]  /*5f790*/  HMMA.16816.F32 R20, R24.reuse, R18, R20 ;  /* 0x000000121814723c */ /* 0x048ff60000001814 */
[----:B------:R-:W-:Y:S11]  /*5f7a0*/  @!UPT UIADD3 URZ, URZ, URZ, URZ ;  /* 0x0000003f3f3ff290 */ /* 0x000ff6000fffe03f */
[----:B------:R-:W-:Y:S01]  /*5f7b0*/  @!UPT UIADD3 URZ, URZ, URZ, URZ ;  /* 0x0000003f3f3ff290 */ /* 0x000fe2000fffe03f */
[----:B------:R-:W-:Y:S01]  /*5f7c0*/  STL.64 [R1+0x1070], R20 ;  /* 0x0010701401007387 */ /* 0x000fe20000100a00 */
[----:B------:R0:W-:Y:S03]  /*5f7d0*/  STL.64 [R1+0x1078], R22 ;  /* 0x0010781601007387 */ /* 0x0001e60000100a00 */
[----:B0-----:R-:W4:Y:S01]  /*5f7e0*/  LDL.LU.64 R22, [R1+0x26e8] ;  /* 0x0026e80001167983 */ /* 0x001f220000300a00 */
[----:B------:R-:W2:Y:S02]  /*5f7f0*/  LDL.LU R16, [R1+0x26e4] ;  /* 0x0026e40001107983 */ /* 0x000ea40000300800 */
[----:B------:R-:W-:Y:S02]  /*5f800*/  IMAD.MOV.U32 R12, RZ, RZ, R15 ;  /* 0x000000ffff0c7224 */ /* 0x000fe400078e000f */
[----:B------:R-:W-:Y:S01]  /*5f810*/  IMAD.MOV.U32 R15, RZ, RZ, R18 ;  /* 0x000000ffff0f7224 */ /* 0x000fe200078e0012 */
[----:B----4-:R-:W-:Y:S01]  /*5f820*/  HMMA.16816.F32 R4, R24, R22, R4 ;  /* 0x000000161804723c */ /* 0x010fe20000001804 */
[----:B------:R-:W-:Y:S11]  /*5f830*/  IMAD.MOV.U32 R14, RZ, RZ, R23 ;  /* 0x000000ffff0e7224 */ /* 0x000ff600078e0017 */
[----:B------:R-:W-:Y:S11]  /*5f840*/  @!UPT UIADD3 URZ, URZ, URZ, URZ ;  /* 0x0000003f3f3ff290 */ /* 0x000ff6000fffe03f */
[----:B------:R0:W-:Y:S01]  /*5f850*/  STL.64 [R1+0x1060], R4 ;  /* 0x0010600401007387 */ /* 0x0001e20000100a00 */
[----:B------:R-:W-:Y:S02]  /*5f860*/  STL.64 [R1+0x1068], R6 ;  /* 0x0010680601007387 */ /* 0x000fe40000100a00 */
[----:B0-----:R-:W-:-:S05]  /*5f870*/  IMAD.MOV.U32 R5, RZ, RZ, R22 ;  /* 0x000000ffff057224 */ /* 0x001fca00078e0016 */
[----:B------:R-:W-:Y:S01]  /*5f880*/  STL [R1+0x26e0], R5 ;  /* 0x0026e00501007387 */ /* 0x000fe20000100800 */
[----:B------:R-:W-:Y:S02]  /*5f890*/  STL.64 [R1+0x26c8], R14 ;  /* 0x0026c80e01007387 */ /* 0x000fe40000100a00 */
[----:B------:R0:W-:Y:S02]  /*5f8a0*/  STL [R1+0x26c0], R12 ;  /* 0x0026c00c01007387 */ /* 0x0001e40000100800 */
[----:B------:R-:W3:Y:S01]  /*5f8b0*/  LDL.LU R20, [R1+0xa70] ;  /* 0x000a700001147983 */ /* 0x000ee20000300800 */
[----:B------:R-:W3:Y:S01]  /*5f8c0*/  LDL.LU R21, [R1+0xa74] ;  /* 0x000a740001157983 */ /* 0x000ee20000300800 */
[----:B------:R-:W4:Y:S02]  /*5f8d0*/  LDL.LU R22, [R1+0xa78] ;  /* 0x000a780001167983 */ /* 0x000f240000300800 */
[----:B--2---:R-:W-:-:S05]  /*5f8e0*/  IMAD.MOV.U32 R23, RZ, RZ, R16 ;  /* 0x000000ffff177224 */ /* 0x004fca00078e0010 */
[----:B----4-:R1:W-:Y:S01]  /*5f8f0*/  STL.64 [R1+0x24c0], R22 ;  /* 0x0024c01601007387 */ /* 0x0103e20000100a00 */
[----:B---3--:R-:W-:Y:S02]  /*5f900*/  STL.64 [R1+0x24b8], R20 ;  /* 0x0024b81401007387 */ /* 0x008fe40000100a00 */
[----:B0-----:R-:W2:Y:S02]  /*5f910*/  LDL.LU R12, [R1+0xbe0] ;  /* 0x000be000010c7983 */ /* 0x001ea40000300800 */
[----:B------:R-:W2:Y:S01]  /*5f920*/  LDL.LU R13, [R1+0xbe4] ;  /* 0x000be400010d7983 */ /* 0x000ea20000300800 */
[----:B------:R-:W3:Y:S01]  /*5f930*/  LDL.LU R14, [R1+0xbe8] ;  /* 0x000be800010e7983 */ /* 0x000ee20000300800 */
[----:B------:R-:W3:Y:S02]  /*5f940*/  LDL.LU R15, [R1+0xbec] ;  /* 0x000bec00010f7983 */ /* 0x000ee40000300800 */
[----:B------:R-:W4:Y:S02]  /*5f950*/  LDL.LU R4, [R1+0xbf0] ;  /* 0x000bf00001047983 */ /* 0x000f240000300800 */
[----:B------:R-:W4:Y:S01]  /*5f960*/  LDL.LU R5, [R1+0xbf4] ;  /* 0x000bf40001057983 */ /* 0x000f220000300800 */
[----:B------:R-:W4:Y:S01]  /*5f970*/  LDL.LU R6, [R1+0xbf8] ;  /* 0x000bf80001067983 */ /* 0x000f220000300800 */
[----:B------:R-:W4:Y:S02]  /*5f980*/  LDL.LU R7, [R1+0xbfc] ;  /* 0x000bfc0001077983 */ /* 0x000f240000300800 */
[----:B-1----:R-:W-:-:S02]  /*5f990*/  IMAD.MOV.U32 R23, RZ, RZ, R8 ;  /* 0x000000ffff177224 */ /* 0x002fc400078e0008 */
[----:B------:R-:W-:Y:S01]  /*5f9a0*/  IMAD.MOV.U32 R22, RZ, RZ, R9 ;  /* 0x000000ffff167224 */ /* 0x000fe200078e0009 */
[----:B---3--:R0:W-:Y:S01]  /*5f9b0*/  STL.64 [R1+0x26d8], R14 ;  /* 0x0026d80e01007387 */ /* 0x0081e20000100a00 */
[----:B--2---:R-:W-:Y:S03]  /*5f9c0*/  STL.64 [R1+0x26d0], R12 ;  /* 0x0026d00c01007387 */ /* 0x004fe60000100a00 */
[----:B0-----:R-:W4:Y:S01]  /*5f9d0*/  LDL.LU.64 R14, [R1+0x68] ;  /* 0x00006800010e7983 */ /* 0x001f220000300a00 */
[----:B------:R-:W2:Y:S02]  /*5f9e0*/  LDL.LU R8, [R1+0xbc0] ;  /* 0x000bc00001087983 */ /* 0x000ea40000300800 */
[----:B------:R-:W2:Y:S02]  /*5f9f0*/  LDL.LU R9, [R1+0xbc4] ;  /* 0x000bc40001097983 */ /* 0x000ea40000300800 */
[----:B------:R-:W3:Y:S01]  /*5fa00*/  LDL.LU R10, [R1+0xbc8] ;  /* 0x000bc800010a7983 */ /* 0x000ee20000300800 */
[----:B------:R-:W3:Y:S04]  /*5fa10*/  LDL.LU R11, [R1+0xbcc] ;  /* 0x000bcc00010b7983 */ /* 0x000ee80000300800 */
[----:B---3--:R0:W-:Y:S01]  /*5fa20*/  STL.64 [R1+0x26a8], R10 ;  /* 0x0026a80a01007387 */ /* 0x0081e20000100a00 */
[----:B--2---:R-:W-:Y:S03]  /*5fa30*/  STL.64 [R1+0x26a0], R8 ;  /* 0x0026a00801007387 */ /* 0x004fe60000100a00 */
[----:B0-----:R-:W2:Y:S01]  /*5fa40*/  LDL.LU.64 R10, [R1+0x48] ;  /* 0x00004800010a7983 */ /* 0x001ea20000300a00 */
[----:B------:R-:W-:-:S02]  /*5fa50*/  IMAD.MOV.U32 R28, RZ, RZ, R2 ;  /* 0x000000ffff1c7224 */ /* 0x000fc400078e0002 */
[----:B------:R-:W-:Y:S01]  /*5fa60*/  IMAD.MOV.U32 R2, RZ, RZ, R19 ;  /* 0x000000ffff027224 */ /* 0x000fe200078e0013 */
[----:B--2---:R0:W-:Y:S04]  /*5fa70*/  STL.64 [R1+0x26b8], R10 ;  /* 0x0026b80a01007387 */ /* 0x0041e80000100a00 */
[----:B0-----:R-:W2:Y:S01]  /*5fa80*/  LDL.LU.64 R10, [R1+0x58] ;  /* 0x00005800010a7983 */ /* 0x001ea20000300a00 */
[----:B------:R0:W-:Y:S02]  /*5fa90*/  STL.64 [R1+0x2668], R22 ;  /* 0x0026681601007387 */ /* 0x0001e40000100a00 */
[----:B------:R-:W3:Y:S02]  /*5faa0*/  LDL.LU R20, [R1+0xba0] ;  /* 0x000ba00001147983 */ /* 0x000ee40000300800 */
[----:B------:R-:W3:Y:S01]  /*5fab0*/  LDL.LU R21, [R1+0xba4] ;  /* 0x000ba40001157983 */ /* 0x000ee20000300800 */
[----:B0-----:R-:W2:Y:S01]  /*5fac0*/  LDL.LU R22, [R1+0xba8] ;  /* 0x000ba80001167983 */ /* 0x001ea20000300800 */
[----:B------:R-:W2:Y:S02]  /*5fad0*/  LDL.LU R23, [R1+0xbac] ;  /* 0x000bac0001177983 */ /* 0x000ea40000300800 */
[----:B------:R-:W2:Y:S02]  /*5fae0*/  LDL.LU R16, [R1+0xbb0] ;  /* 0x000bb00001107983 */ /* 0x000ea40000300800 */
[----:B------:R-:W2:Y:S01]  /*5faf0*/  LDL.LU R17, [R1+0xbb4] ;  /* 0x000bb40001117983 */ /* 0x000ea20000300800 */
[----:B------:R-:W2:Y:S01]  /*5fb00*/  LDL.LU R18, [R1+0xbb8] ;  /* 0x000bb80001127983 */ /* 0x000ea20000300800 */
[----:B------:R-:W2:Y:S01]  /*5fb10*/  LDL.LU R19, [R1+0xbbc] ;  /* 0x000bbc0001137983 */ /* 0x000ea20000300800 */
[----:B----4-:R-:W-:Y:S02]  /*5fb20*/  HMMA.16816.F32 R4, R24, R14, R4 ;  /* 0x0000000e1804723c */ /* 0x010fe40000001804 */
[----:B--2---:R0:W-:Y:S01]  /*5fb30*/  STL.64 [R1+0x2690], R18 ;  /* 0x0026901201007387 */ /* 0x0041e20000100a00 */
[----:B------:R1:W-:Y:S03]  /*5fb40*/  STL.64 [R1+0x2688], R16 ;  /* 0x0026881001007387 */ /* 0x0003e60000100a00 */
[----:B0-----:R-:W2:Y:S04]  /*5fb50*/  LDL.LU.64 R18, [R1+0x38] ;  /* 0x0000380001127983 */ /* 0x001ea80000300a00 */
[----:B--2---:R0:W-:Y:S01]  /*5fb60*/  STL.64 [R1+0x26b0], R18 ;  /* 0x0026b01201007387 */ /* 0x0041e20000100a00 */
[----:B-1----:R-:W2:Y:S02]  /*5fb70*/  LDL.LU R16, [R1+0xbd0] ;  /* 0x000bd00001107983 */ /* 0x002ea40000300800 */
[----:B------:R-:W2:Y:S01]  /*5fb80*/  LDL.LU R17, [R1+0xbd4] ;  /* 0x000bd40001117983 */ /* 0x000ea20000300800 */
[----:B0-----:R-:W2:Y:S01]  /*5fb90*/  LDL.LU R18, [R1+0xbd8] ;  /* 0x000bd80001127983 */ /* 0x001ea20000300800 */
[----:B------:R-:W2:Y:S02]  /*5fba0*/  LDL.LU R19, [R1+0xbdc] ;  /* 0x000bdc0001137983 */ /* 0x000ea40000300800 */
[----:B------:R0:W-:Y:S02]  /*5fbb0*/  STL.64 [R1+0x2678], R22 ;  /* 0x0026781601007387 */ /* 0x0001e40000100a00 */
[----:B---3--:R-:W-:Y:S01]  /*5fbc0*/  STL.64 [R1+0x2670], R20 ;  /* 0x0026701401007387 */ /* 0x008fe20000100a00 */
[----:B0-----:R-:W3:Y:S03]  /*5fbd0*/  LDL.LU.64 R22, [R1+0x28] ;  /* 0x0000280001167983 */ /* 0x001ee60000300a00 */
[----:B------:R0:W-:Y:S02]  /*5fbe0*/  STL.64 [R1+0x1050], R4 ;  /* 0x0010500401007387 */ /* 0x0001e40000100a00 */
[----:B------:R1:W-:Y:S01]  /*5fbf0*/  STL.64 [R1+0x1058], R6 ;  /* 0x0010580601007387 */ /* 0x0003e20000100a00 */
[----:B0-----:R-:W4:Y:S01]  /*5fc00*/  LDL.LU R5, [R1+0x26e0] ;  /* 0x0026e00001057983 */ /* 0x001f220000300800 */
[----:B-1----:R-:W-:-:S02]  /*5fc10*/  IMAD.MOV.U32 R7, RZ, RZ, R14 ;  /* 0x000000ffff077224 */ /* 0x002fc400078e000e */
[----:B------:R-:W-:Y:S02]  /*5fc20*/  IMAD.MOV.U32 R4, RZ, RZ, R15 ;  /* 0x000000ffff047224 */ /* 0x000fe400078e000f */
[----:B------:R-:W2:Y:S01]  /*5fc30*/  LDL.LU.64 R14, [R1+0x26d8] ;  /* 0x0026d800010e7983 */ /* 0x000ea20000300a00 */
[----:B------:R-:W2:Y:S02]  /*5fc40*/  LDL.LU.64 R12, [R1+0x26d0] ;  /* 0x0026d000010c7983 */ /* 0x000ea40000300a00 */
[----:B------:R-:W-:Y:S01]  /*5fc50*/  IMAD.MOV.U32 R6, RZ, RZ, R11 ;  /* 0x000000ffff067224 */ /* 0x000fe200078e000b */
[C---:B--2---:R-:W-:Y:S11]  /*5fc60*/  HMMA.16816.F32 R12, R24.reuse, R10, R12 ;  /* 0x0000000a180c723c */ /* 0x044ff6000000180c */
[----:B------:R-:W-:Y:S11]  /*5fc70*/  @!UPT UIADD3 URZ, URZ, URZ, URZ ;  /* 0x0000003f3f3ff290 */ /* 0x000ff6000fffe03f */
[----:B------:R-:W-:Y:S01]  /*5fc80*/  @!UPT UIADD3 URZ, URZ, URZ, URZ ;  /* 0x0000003f3f3ff290 */ /* 0x000fe2000fffe03f */
[----:B------:R0:W-:Y:S01]  /*5fc90*/  STL.64 [R1+0x1230], R12 ;  /* 0x0012300c01007387 */ /* 0x0001e20000100a00 */
[----:B------:R1:W-:Y:S02]  /*5fca0*/  STL.64 [R1+0x1238], R14 ;  /* 0x0012380e01007387 */ /* 0x0003e40000100a00 */
[----:B0-----:R-:W-:Y:S01]  /*5fcb0*/  IMAD.MOV.U32 R13, RZ, RZ, R10 ;  /* 0x000000ffff0d7224 */ /* 0x001fe200078e000a */
[----:B-1----:R-:W2:Y:S01]  /*5fcc0*/  LDL.LU.64 R14, [R1+0x26c8] ;  /* 0x0026c800010e7983 */ /* 0x002ea20000300a00 */
[----:B------:R-:W2:Y:S02]  /*5fcd0*/  LDL.LU R12, [R1+0x26c0] ;  /* 0x0026c000010c7983 */ /* 0x000ea40000300800 */
[----:B------:R-:W2:Y:S02]  /*5fce0*/  LDL.LU.64 R10, [R1+0x26b8] ;  /* 0x0026b800010a7983 */ /* 0x000ea40000300a00 */
[----:B------:R0:W-:Y:S01]  /*5fcf0*/  STL.64 [R1+0x2660], R6 ;  /* 0x0026600601007387 */ /* 0x0001e20000100a00 */
[----:B----4-:R-:W-:Y:S04]  /*5fd00*/  STL.64 [R1+0x2658], R4 ;  /* 0x0026580401007387 */ /* 0x010fe80000100a00 */
[----:B0-----:R-:W4:Y:S01]  /*5fd10*/  LDL.LU.64 R6, [R1+0x18] ;  /* 0x0000180001067983 */ /* 0x001f220000300a00 */
[----:B--2---:R-:W-:Y:S03]  /*5fd20*/  HMMA.16816.F32 R16, R24, R10, R16 ;  /* 0x0000000a1810723c */ /* 0x004fe60000001810 */
[----:B------:R-:W-:Y:S01]  /*5fd30*/  STL.64 [R1+0x2650], R14 ;  /* 0x0026500e01007387 */ /* 0x000fe20000100a00 */
[----:B------:R0:W-:Y:S02]  /*5fd40*/  STL.64 [R1+0x2648], R12 ;  /* 0x0026480c01007387 */ /* 0x0001e40000100a00 */
[----:B------:R-:W-:-:S02]  /*5fd50*/  IMAD.MOV.U32 R3, RZ, RZ, R10 ;  /* 0x000000ffff037224 */ /* 0x000fc400078e000a */
[----:B------:R-:W-:Y:S01]  /*5fd60*/  IMAD.MOV.U32 R0, RZ, RZ, R11 ;  /* 0x000000ffff007224 */ /* 0x000fe200078e000b */
[----:B0-----:R-:W2:Y:S01]  /*5fd70*/  LDL.LU R12, [R1+0xb90] ;  /* 0x000b9000010c7983 */ /* 0x001ea20000300800 */
[----:B------:R-:W2:Y:S02]  /*5fd80*/  LDL.LU R13, [R1+0xb94] ;  /* 0x000b9400010d7983 */ /* 0x000ea40000300800 */
[----:B------:R-:W2:Y:S02]  /*5fd90*/  LDL.LU R14, [R1+0xb98] ;  /* 0x000b9800010e7983 */ /* 0x000ea40000300800 */
[----:B------:R-:W2:Y:S09]  /*5fda0*/  LDL.LU R15, [R1+0xb9c] ;  /* 0x000b9c00010f7983 */ /* 0x000eb20000300800 */
        /* <DEDUP_REMOVED lines=35> */
[----:B0-----:R-:W3:Y:S01]  /*5ffe0*/  LDL.LU.64 R22, [R1+0x2668] ;  /* 0x0026680001167983 */ /* 0x001ee20000300a00 */
[C---:B--2---:R-:W-:Y:S01]  /*5fff0*/  HMMA.16816.F32 R8, R24.reuse, R18, R8 ;  /* 0x000000121808723c */ /* 0x044fe20000001808 */
[----:B------:R-:W-:Y:S02]  /*60000*/  IMAD.MOV.U32 R21, RZ, RZ, R6 ;  /* 0x000000ffff157224 */ /* 0x000fe400078e0006 */
[----:B------:R-:W-:Y:S02]  /*60010*/  IMAD.MOV.U32 R20, RZ, RZ, R7 ;  /* 0x000000ffff147224 */ /* 0x000fe400078e0007 */
[----:B------:R-:W2:Y:S01]  /*60020*/  LDL.LU.64 R6, [R1+0x2660] ;  /* 0x0026600001067983 */ /* 0x000ea20000300a00 */
[----:B------:R-:W4:Y:S02]  /*60030*/  LDL.LU.64 R4, [R1+0x2658] ;  /* 0x0026580001047983 */ /* 0x000f240000300a00 */
[----:B---3--:R-:W-:Y:S11]  /*60040*/  HMMA.16816.F32 R12, R24, R22, R12 ;  /* 0x00000016180c723c */ /* 0x008ff6000000180c */
[----:B------:R-:W-:Y:S11]  /*60050*/  @!UPT UIADD3 URZ, URZ, URZ, URZ ;  /* 0x0000003f3f3ff290 */ /* 0x000ff6000fffe03f */
[----:B------:R-:W-:Y:S01]  /*60060*/  @!UPT UIADD3 URZ, URZ, URZ, URZ ;  /* 0x0000003f3f3ff290 */ /* 0x000fe2000fffe03f */
[----:B------:R-:W-:Y:S01]  /*60070*/  STL.64 [R1+0x11e0], R12 ;  /* 0x0011e00c01007387 */ /* 0x000fe20000100a00 */
[----:B------:R0:W-:Y:S03]  /*60080*/  STL.64 [R1+0x11e8], R14 ;  /* 0x0011e80e01007387 */ /* 0x0001e60000100a00 */
[----:B0-----:R-:W3:Y:S01]  /*60090*/  LDL.LU.64 R14, [R1+0x2650] ;  /* 0x00265000010e7983 */ /* 0x001ee20000300a00 */
[----:B------:R-:W2:Y:S02]  /*600a0*/  LDL.LU.64 R12, [R1+0x2648] ;  /* 0x00264800010c7983 */ /* 0x000ea40000300a00 */
[----:B------:R0:W-:Y:S02]  /*600b0*/  STL.64 [R1+0x24d8], R22 ;  /* 0x0024d81601007387 */ /* 0x0001e40000100a00 */
[----:B0-----:R-:W-:Y:S02]  /*600c0*/  IMAD.MOV.U32 R22, RZ, RZ, R21 ;  /* 0x000000ffff167224 */ /* 0x001fe400078e0015 */
[----:B------:R-:W-:-:S05]  /*600d0*/  IMAD.MOV.U32 R23, RZ, RZ, R20 ;  /* 0x000000ffff177224 */ /* 0x000fca00078e0014 */
[----:B------:R0:W-:Y:S02]  /*600e0*/  STL.64 [R1+0x24e8], R22 ;  /* 0x0024e81601007387 */ /* 0x0001e40000100a00 */
[----:B0-----:R-:W-:Y:S02]  /*600f0*/  IMAD.MOV.U32 R22, RZ, RZ, R17 ;  /* 0x000000ffff167224 */ /* 0x001fe400078e0011 */
[----:B------:R-:W-:-:S05]  /*60100*/  IMAD.MOV.U32 R23, RZ, RZ, R16 ;  /* 0x000000ffff177224 */ /* 0x000fca00078e0010 */
[----:B------:R-:W-:Y:S01]  /*60110*/  STL.64 [R1+0x2500], R22 ;  /* 0x0025001601007387 */ /* 0x000fe20000100a00 */
[----:B------:R0:W-:Y:S02]  /*60120*/  STL.64 [R1+0x24e0], R18 ;  /* 0x0024e01201007387 */ /* 0x0001e40000100a00 */
[----:B------:R-:W2:Y:S02]  /*60130*/  LDL.LU R16, [R1+0xaa0] ;  /* 0x000aa00001107983 */ /* 0x000ea40000300800 */
[----:B------:R-:W-:Y:S01]  /*60140*/  STL.64 [R1+0x11d0], R8 ;  /* 0x0011d00801007387 */ /* 0x000fe20000100a00 */
[----:B------:R-:W-:Y:S01]  /*60150*/  STL.64 [R1+0x11d8], R10 ;  /* 0x0011d80a01007387 */ /* 0x000fe20000100a00 */
[----:B------:R-:W2:Y:S03]  /*60160*/  LDL.LU R17, [R1+0xaa4] ;  /* 0x000aa40001117983 */ /* 0x000ea60000300800 */
[----:B0-----:R-:W2:Y:S01]  /*60170*/  LDL.LU R18, [R1+0xaa8] ;  /* 0x000aa80001127983 */ /* 0x001ea20000300800 */
[----:B------:R-:W2:Y:S02]  /*60180*/  LDL.LU R19, [R1+0xaac] ;  /* 0x000aac0001137983 */ /* 0x000ea40000300800 */
[----:B------:R-:W2:Y:S02]  /*60190*/  LDL.LU R20, [R1+0xac0] ;  /* 0x000ac00001147983 */ /* 0x000ea40000300800 */
[----:B------:R-:W2:Y:S01]  /*601a0*/  LDL.LU R21, [R1+0xac4] ;  /* 0x000ac40001157983 */ /* 0x000ea20000300800 */
[----:B------:R-:W2:Y:S01]  /*601b0*/  LDL.LU R22, [R1+0xac8] ;  /* 0x000ac80001167983 */ /* 0x000ea20000300800 */
[----:B------:R-:W2:Y:S03]  /*601c0*/  LDL.LU R23, [R1+0xacc] ;  /* 0x000acc0001177983 */ /* 0x000ea60000300800 */
        /* <DEDUP_REMOVED lines=11> */
[----:B------:R-:W-:Y:S01]  /*60280*/  STL.64 [R1+0x2540], R22 ;  /* 0x0025401601007387 */ /* 0x000fe20000100a00 */
[----:B------:R-:W-:Y:S02]  /*60290*/  STL.64 [R1+0x24f8], R18 ;  /* 0x0024f81201007387 */ /* 0x000fe40000100a00 */
[----:B------:R0:W-:Y:S02]  /*602a0*/  STL.64 [R1+0x24f0], R16 ;  /* 0x0024f01001007387 */ /* 0x0001e40000100a00 */
[----:B0-----:R-:W2:Y:S01]  /*602b0*/  LDL.LU R16, [R1+0xab0] ;  /* 0x000ab00001107983 */ /* 0x001ea20000300800 */
[----:B------:R-:W2:Y:S02]  /*602c0*/  LDL.LU R17, [R1+0xab4] ;  /* 0x000ab40001117983 */ /* 0x000ea40000300800 */
[----:B------:R-:W2:Y:S02]  /*602d0*/  LDL.LU R18, [R1+0xab8] ;  /* 0x000ab80001127983 */ /* 0x000ea40000300800 */
[----:B------:R-:W2:Y:S02]  /*602e0*/  LDL.LU R19, [R1+0xabc] ;  /* 0x000abc0001137983 */ /* 0x000ea40000300800 */
[----:B------:R-:W-:-:S02]  /*602f0*/  IMAD.MOV.U32 R22, RZ, RZ, R7 ;  /* 0x000000ffff167224 */ /* 0x000fc400078e0007 */
[----:B----4-:R-:W-:Y:S01]  /*60300*/  IMAD.MOV.U32 R23, RZ, RZ, R4 ;  /* 0x000000ffff177224 */ /* 0x010fe200078e0004 */
[----:B------:R-:W4:Y:S01]  /*60310*/  LDL.LU R7, [R1+0x2634] ;  /* 0x0026340001077983 */ /* 0x000f220000300800 */
        /* <DEDUP_REMOVED lines=9> */
[----:B---3--:R-:W-:Y:S01]  /*603b0*/  IMAD.MOV.U32 R23, RZ, RZ, R14 ;  /* 0x000000ffff177224 */ /* 0x008fe200078e000e */
        /* <DEDUP_REMOVED lines=48> */
[----:B------:R-:W2:Y:S02]  /*606c0*/  LDL.LU R11, [R1+0xb7c] ;  /* 0x000b7c00010b7983 */ /* 0x000ea40000300800 */
[----:B------:R-:W-:-:S02]  /*606d0*/  IMAD.MOV.U32 R23, RZ, RZ, R4 ;  /* 0x000000ffff177224 */ /* 0x000fc400078e0004 */
[----:B---3--:R-:W-:Y:S01]  /*606e0*/  IMAD.MOV.U32 R22, RZ, RZ, R5 ;  /* 0x000000ffff167224 */ /* 0x008fe200078e0005 */
[----:B------:R-:W3:Y:S01]  /*606f0*/  LDL.LU R4, [R1+0xb60] ;  /* 0x000b600001047983 */ /* 0x000ee20000300800 */
[----:B------:R-:W3:Y:S02]  /*60700*/  LDL.LU R5, [R1+0xb64] ;  /* 0x000b640001057983 */ /* 0x000ee40000300800 */
        /* <DEDUP_REMOVED lines=32> */
[----:B------:R0:W-:Y:S02]  /*60910*/  STL.64 [R1+0x24c8], R12 ;  /* 0x0024c80c01007387 */ /* 0x0001e40000100a00 */
[----:B0-----:R-:W2:Y:S01]  /*60920*/  LDL.LU R12, [R1+0xa90] ;  /* 0x000a9000010c7983 */ /* 0x001ea20000300800 */
[----:B------:R-:W2:Y:S02]  /*60930*/  LDL.LU R13, [R1+0xa94] ;  /* 0x000a9400010d7983 */ /* 0x000ea40000300800 */
[----:B------:R-:W2:Y:S02]  /*60940*/  LDL.LU R14, [R1+0xa98] ;  /* 0x000a9800010e7983 */ /* 0x000ea40000300800 */
[----:B------:R-:W2:Y:S01]  /*60950*/  LDL.LU R15, [R1+0xa9c] ;  /* 0x000a9c00010f7983 */ /* 0x000ea20000300800 */
        /* <DEDUP_REMOVED lines=9> */
[----:B------:R-:W-:Y:S02]  /*609f0*/  IMAD.MOV.U32 R27, RZ, RZ, R0 ;  /* 0x000000ffff1b7224 */ /* 0x000fe400078e0000 */
[----:B------:R-:W3:Y:S01]  /*60a00*/  LDL.LU R0, [R1+0x25e8] ;  /* 0x0025e80001007983 */ /* 0x000ee20000300800 */
        /* <DEDUP_REMOVED lines=68> */
[----:B------:R-:W2:Y:S11]  /*60e50*/  LDL.LU.64 R22, [R1+0x2500] ;  /* 0x0025000001167983 */ /* 0x000eb60000300a00 */
[----:B------:R-:W-:Y:S11]  /*60e60*/  @!UPT UIADD3 URZ, URZ, URZ, URZ ;  /* 0x0000003f3f3ff290 */ /* 0x000ff6000fffe03f */
[----:B------:R0:W-:Y:S01]  /*60e70*/  STL.64 [R1+0xfa0], R8 ;  /* 0x000fa00801007387 */ /* 0x0001e20000100a00 */
[----:B------:R-:W-:Y:S03]  /*60e80*/  STL.64 [R1+0xfa8], R10 ;  /* 0x000fa80a01007387 */ /* 0x000fe60000100a00 */
[----:B0-----:R-:W4:Y:S01]  /*60e90*/  LDL.LU.64 R8, [R1+0x1750] ;  /* 0x0017500001087983 */ /* 0x001f220000300a00 */
        /* <DEDUP_REMOVED lines=8> */
[----:B------:R-:W3:Y:S11]  /*60f20*/  LDL.LU.64 R18, [R1+0x24e0] ;  /* 0x0024e00001127983 */ /* 0x000ef60000300a00 */
[----:B------:R-:W-:Y:S10]  /*60f30*/  @!UPT UIADD3 URZ, URZ, URZ, URZ ;  /* 0x0000003f3f3ff290 */ /* 0x000ff4000fffe03f */
[----:B------:R-:W-:Y:S01]  /*60f40*/  STL.64 [R1+0xf30], R20 ;  /* 0x000f301401007387 */ /* 0x000fe20000100a00 */
[----:B------:R0:W-:Y:S03]  /*60f50*/  STL.64 [R1+0xf38], R22 ;  /* 0x000f381601007387 */ /* 0x0001e60000100a00 */
[----:B0-----:R-:W2:Y:S01]  /*60f60*/  LDL.LU.64 R22, [R1+0x24d8] ;  /* 0x0024d80001167983 */ /* 0x001ea20000300a00 */
[----:B------:R-:W3:Y:S01]  /*60f70*/  LDL.LU.64 R10, [R1+0x1738] ;  /* 0x00173800010a7983 */ /* 0x000ee20000300a00 */
[C---:B--2---:R-:W-:Y:S02]  /*60f80*/  HMMA.16816.F32 R20, R4.reuse, R22, R12 ;  /* 0x000000160414723c */ /* 0x044fe4000000180c */
[----:B------:R-:W2:Y:S01]  /*60f90*/  LDL.LU.64 R14, [R1+0x24d0] ;  /* 0x0024d000010e7983 */ /* 0x000ea20000300a00 */
[----:B------:R-:W2:Y:S11]  /*60fa0*/  LDL.LU.64 R12, [R1+0x24c8] ;  /* 0x0024c800010c7983 */ /* 0x000eb60000300a00 */
[----:B------:R-:W-:Y:S09]  /*60fb0*/  @!UPT UIADD3 URZ, URZ, URZ, URZ ;  /* 0x0000003f3f3ff290 */ /* 0x000ff2000fffe03f */
[----:B------:R-:W-:Y:S01]  /*60fc0*/  STL.64 [R1+0xf10], R20 ;  /* 0x000f101401007387 */ /* 0x000fe20000100a00 */
[----:B------:R0:W-:Y:S03]  /*60fd0*/  STL.64 [R1+0xf18], R22 ;  /* 0x000f181601007387 */ /* 0x0001e60000100a00 */
[----:B0-----:R-:W2:Y:S01]  /*60fe0*/  LDL.LU.64 R22, [R1+0x24c0] ;  /* 0x0024c00001167983 */ /* 0x001ea20000300a00 */
[----:B------:R-:W2:Y:S01]  /*60ff0*/  LDL.LU.64 R20, [R1+0x24b8] ;  /* 0x0024b80001147983 */ /* 0x000ea20000300a00 */
[C---:B---3--:R-:W-:Y:S11]  /*61000*/  HMMA.16816.F32 R24, R4.reuse, R18, R24 ;  /* 0x000000120418723c */ /* 0x048ff60000001818 */
[----:B------:R-:W-:Y:S11]  /*61010*/  @!UPT UIADD3 URZ, URZ, URZ, URZ ;  /* 0x0000003f3f3ff290 */ /* 0x000ff6000fffe03f */
[----:B------:R-:W-:Y:S01]  /*61020*/  @!UPT UIADD3 URZ, URZ, URZ, URZ ;  /* 0x0000003f3f3ff290 */ /* 0x000fe2000fffe03f */
[----:B------:R-:W-:Y:S01]  /*61030*/  STL.64 [R1+0xee0], R24 ;  /* 0x000ee01801007387 */ /* 0x000fe20000100a00 */
[----:B------:R-:W-:Y:S02]  /*61040*/  STL.64 [R1+0xee8], R26 ;  /* 0x000ee81a01007387 */ /* 0x000fe40000100a00 */
[----:B------:R0:W-:Y:S01]  /*61050*/  STL.64 [R1+0x24b0], R6 ;  /* 0x0024b00601007387 */ /* 0x0001e20000100a00 */
[----:B--2---:R-:W-:Y:S11]  /*61060*/  HMMA.16816.F32 R20, R4, R14, R20 ;  /* 0x0000000e0414723c */ /* 0x004ff60000001814 */
[----:B------:R-:W-:Y:S11]  /*61070*/  @!UPT UIADD3 URZ, URZ, URZ, URZ ;  /* 0x0000003f3f3ff290 */ /* 0x000ff6000fffe03f */
[----:B------:R-:W-:Y:S01]  /*61080*/  @!UPT UIADD3 URZ, URZ, URZ, URZ ;  /* 0x0000003f3f3ff290 */ /* 0x000fe2000fffe03f */
[----:B------:R1:W-:Y:S01]  /*61090*/  STL.64 [R1+0xec0], R20 ;  /* 0x000ec01401007387 */ /* 0x0003e20000100a00 */
[----:B------:R2:W-:Y:S02]  /*610a0*/  STL.64 [R1+0xec8], R22 ;  /* 0x000ec81601007387 */ /* 0x0005e40000100a00 */
[----:B0-----:R-:W2:Y:S02]  /*610b0*/  LDL.LU.64 R6, [R1+0x1748] ;  /* 0x0017480001067983 */ /* 0x001ea40000300a00 */
[----:B------:R-:W2:Y:S01]  /*610c0*/  LDL.LU R19, [R1+0x1d4c] ;  /* 0x001d4c0001137983 */ /* 0x000ea20000300800 */
[----:B------:R-:W2:Y:S01]  /*610d0*/  LDL.LU R24, [R1+0x1d44] ;  /* 0x001d440001187983 */ /* 0x000ea20000300800 */
[----:B------:R-:W2:Y:S02]  /*610e0*/  LDL.LU R25, [R1+0x1d3c] ;  /* 0x001d3c0001197983 */ /* 0x000ea40000300800 */
[----:B------:R-:W2:Y:S02]  /*610f0*/  LDL.LU R26, [R1+0x1d34] ;  /* 0x001d3400011a7983 */ /* 0x000ea40000300800 */
[----:B------:R-:W2:Y:S02]  /*61100*/  LDL.LU R27, [R1+0x1d2c] ;  /* 0x001d2c00011b7983 */ /* 0x000ea40000300800 */
[----:B------:R-:W-:-:S04]  /*61110*/  IMAD.MOV.U32 R16, RZ, RZ, c[0x0][0x188] ;  /* 0x00006200ff107624 */ /* 0x000fc800078e00ff */
[----:B------:R-:W-:-:S04]  /*61120*/  IMAD.SHL.U32 R18, R16, 0x40, RZ ;  /* 0x0000004010127824 */ /* 0x000fc800078e00ff */
[----:B------:R-:W-:Y:S02]  /*61130*/  IMAD.SHL.U32 R18, R18, 0x2, RZ ;  /* 0x0000000212127824 */ /* 0x000fe400078e00ff */
[----:B------:R-:W-:-:S03]  /*61140*/  IMAD.MOV.U32 R15, RZ, RZ, R29 ;  /* 0x000000ffff0f7224 */ /* 0x000fc600078e001d */
[----:B------:R-:W-:Y:S01]  /*61150*/  IADD3 R16, P0, R28, R18, RZ ;  /* 0x000000121c107210 */ /* 0x000fe20007f1e0ff */
[----:B------:R-:W-:Y:S01]  /*61160*/  IMAD.MOV.U32 R14, RZ, RZ, R28 ;  /* 0x000000ffff0e7224 */ /* 0x000fe200078e001c */
[----:B--2---:R0:W-:Y:S01]  /*61170*/  STL.64 [R1+0x24a0], R26 ;  /* 0x0024a01a01007387 */ /* 0x0041e20000100a00 */
[----:B------:R2:W-:Y:S02]  /*61180*/  STL.64 [R1+0x2498], R24 ;  /* 0x0024981801007387 */ /* 0x0005e40000100a00 */
[----:B-1----:R-:W3:Y:S02]  /*61190*/  LDL.LU R20, [R1+0x1d24] ;  /* 0x001d240001147983 */ /* 0x002ee40000300800 */
[----:B------:R-:W3:Y:S01]  /*611a0*/  LDL.LU R21, [R1+0x1d48] ;  /* 0x001d480001157983 */ /* 0x000ee20000300800 */
[----:B------:R-:W3:Y:S01]  /*611b0*/  LDL.LU R22, [R1+0x1d1c] ;  /* 0x001d1c0001167983 */ /* 0x000ee20000300800 */
[----:B------:R-:W3:Y:S02]  /*611c0*/  LDL.LU R23, [R1+0x1d40] ;  /* 0x001d400001177983 */ /* 0x000ee40000300800 */
[----:B------:R-:W3:Y:S02]  /*611d0*/  LDL.LU R17, [R1+0x1d14] ;  /* 0x001d140001117983 */ /* 0x000ee40000300800 */
[----:B------:R-:W3:Y:S02]  /*611e0*/  LDL.LU R29, [R1+0x1d38] ;  /* 0x001d3800011d7983 */ /* 0x000ee40000300800 */
[----:B0-----:R-:W-:-:S02]  /*611f0*/  IMAD.MOV.U32 R26, RZ, RZ, R3 ;  /* 0x000000ffff1a7224 */ /* 0x001fc400078e0003 */
[----:B--2---:R-:W-:Y:S01]  /*61200*/  IMAD.MOV.U32 R24, RZ, RZ, R13 ;  /* 0x000000ffff187224 */ /* 0x004fe200078e000d */
[-C--:B----4-:R-:W-:Y:S01]  /*61210*/  IADD3 R13, P1, R8, R18.reuse, RZ ;  /* 0x00000012080d7210 */ /* 0x090fe20007f3e0ff */
[----:B------:R-:W-:Y:S01]  /*61220*/  IMAD.X R3, R15, 0x1, R0, P0 ;  /* 0x000000010f037824 */ /* 0x000fe200000e0600 */
[-C--:B------:R-:W-:Y:S01]  /*61230*/  IADD3 R14, P0, R6, R18.reuse, RZ ;  /* 0x00000012060e7210 */ /* 0x080fe20007f1e0ff */
[----:B------:R-:W-:Y:S01]  /*61240*/  IMAD.MOV.U32 R27, RZ, RZ, R2 ;  /* 0x000000ffff1b7224 */ /* 0x000fe200078e0002 */
[----:B------:R-:W-:Y:S01]  /*61250*/  IADD3 R15, P2, R10, R18, RZ ;  /* 0x000000120a0f7210 */ /* 0x000fe20007f5e0ff */
[----:B------:R-:W2:Y:S01]  /*61260*/  LDL.LU R2, [R1+0x1d0c] ;  /* 0x001d0c0001027983 */ /* 0x000ea20000300800 */
[----:B------:R-:W4:Y:S02]  /*61270*/  LDL.LU R28, [R1+0x1d30] ;  /* 0x001d3000011c7983 */ /* 0x000f240000300800 */
[--C-:B------:R-:W-:Y:S02]  /*61280*/  IMAD.X R8, R9, 0x1, R0.reuse, P1 ;  /* 0x0000000109087824 */ /* 0x100fe400008e0600 */
[----:B------:R0:W-:Y:S02]  /*61290*/  STL [R1+0x23a4], R14 ;  /* 0x0023a40e01007387 */ /* 0x0001e40000100800 */
[----:B------:R-:W-:-:S02]  /*612a0*/  IMAD.X R9, R7, 0x1, R0, P0 ;  /* 0x0000000107097824 */ /* 0x000fc400000e0600 */
[----:B------:R-:W-:Y:S02]  /*612b0*/  IMAD.MOV.U32 R25, RZ, RZ, R12 ;  /* 0x000000ffff197224 */ /* 0x000fe400078e000c */
[----:B------:R-:W-:Y:S01]  /*612c0*/  IMAD.X R12, R11, 0x1, R0, P2 ;  /* 0x000000010b0c7824 */ /* 0x000fe200010e0600 */
[----:B0-----:R-:W2:Y:S01]  /*612d0*/  LDL.LU R14, [R1+0x1774] ;  /* 0x00177400010e7983 */ /* 0x001ea20000300800 */
[----:B------:R0:W-:Y:S03]  /*612e0*/  STL [R1+0x23a8], R15 ;  /* 0x0023a80f01007387 */ /* 0x0001e60000100800 */
[----:B0-----:R-:W2:Y:S01]  /*612f0*/  LDL R15, [R1+0x2380] ;  /* 0x00238000010f7983 */ /* 0x001ea20000100800 */
[----:B------:R-:W2:Y:S02]  /*61300*/  LDL.LU.64 R6, [R1+0x24b0] ;  /* 0x0024b00001067983 */ /* 0x000ea40000300a00 */
[----:B------:R-:W-:Y:S02]  /*61310*/  STL [R1+0x23ac], R9 ;  /* 0x0023ac0901007387 */ /* 0x000fe40000100800 */
[----:B------:R-:W2:Y:S02]  /*61320*/  LDL.LU.64 R10, [R1+0x24a8] ;  /* 0x0024a800010a7983 */ /* 0x000ea40000300a00 */
[----:B--2---:R-:W-:Y:S01]  /*61330*/  HMMA.16816.F32 R24, R4, R10, R24 ;  /* 0x0000000a0418723c */ /* 0x004fe20000001818 */
[----:B------:R-:W-:-:S05]  /*61340*/  IADD3 R14, R14, 0x1, RZ ;  /* 0x000000010e0e7810 */ /* 0x000fca0007ffe0ff */
[----:B------:R-:W-:Y:S01]  /*61350*/  STL [R1+0x1774], R14 ;  /* 0x0017740e01007387 */ /* 0x000fe20000100800 */
[----:B------:R-:W-:Y:S11]  /*61360*/  STL [R1+0x23b0], R12 ;  /* 0x0023b00c01007387 */ /* 0x000ff60000100800 */
[----:B------:R-:W-:Y:S05]  /*61370*/  @!UPT UIADD3 URZ, URZ, URZ, URZ ;  /* 0x0000003f3f3ff290 */ /* 0x000fea000fffe03f */
[----:B------:R-:W-:Y:S01]  /*61380*/  STL.64 [R1+0xe80], R24 ;  /* 0x000e801801007387 */ /* 0x000fe20000100a00 */
[----:B------:R-:W-:Y:S02]  /*61390*/  IMAD.MOV.U32 R5, RZ, RZ, R26 ;  /* 0x000000ffff057224 */ /* 0x000fe400078e001a */
[----:B------:R0:W-:Y:S02]  /*613a0*/  STL.64 [R1+0xe88], R26 ;  /* 0x000e881a01007387 */ /* 0x0001e40000100a00 */
[----:B------:R-:W-:Y:S02]  /*613b0*/  IMAD.MOV.U32 R4, RZ, RZ, R27 ;  /* 0x000000ffff047224 */ /* 0x000fe400078e001b */
[----:B0-----:R-:W2:Y:S01]  /*613c0*/  LDL.LU.64 R26, [R1+0x24a0] ;  /* 0x0024a000011a7983 */ /* 0x001ea20000300a00 */
[----:B------:R-:W2:Y:S02]  /*613d0*/  LDL.LU.64 R24, [R1+0x2498] ;  /* 0x0024980001187983 */ /* 0x000ea40000300a00 */
[----:B------:R0:W-:Y:S02]  /*613e0*/  STL [R1+0x23b8], R4 ;  /* 0x0023b80401007387 */ /* 0x0001e40000100800 */
[----:B------:R1:W-:Y:S02]  /*613f0*/  STL [R1+0x23b4], R5 ;  /* 0x0023b40501007387 */ /* 0x0003e40000100800 */
[----:B------:R-:W-:-:S02]  /*61400*/  IMAD.MOV.U32 R6, RZ, RZ, R16 ;  /* 0x000000ffff067224 */ /* 0x000fc400078e0010 */
[----:B------:R-:W-:Y:S01]  /*61410*/  IMAD.MOV.U32 R7, RZ, RZ, R3 ;  /* 0x000000ffff077224 */ /* 0x000fe200078e0003 */
[-C--:B------:R-:W-:Y:S01]  /*61420*/  IADD3 R19, P6, R19, R18.reuse, RZ ;  /* 0x0000001213137210 */ /* 0x080fe20007fde0ff */
[----:B0-----:R-:W-:Y:S02]  /*61430*/  IMAD.MOV.U32 R4, RZ, RZ, R13 ;  /* 0x000000ffff047224 */ /* 0x001fe400078e000d */
[----:B-1----:R-:W-:Y:S01]  /*61440*/  IMAD.MOV.U32 R5, RZ, RZ, R8 ;  /* 0x000000ffff057224 */ /* 0x002fe200078e0008 */
[----:B------:R-:W-:Y:S01]  /*61450*/  STL.64 [R1+0x1758], R6 ;  /* 0x0017580601007387 */ /* 0x000fe20000100a00 */
[-C--:B---3--:R-:W-:Y:S01]  /*61460*/  IADD3 R20, P5, R20, R18.reuse, RZ ;  /* 0x0000001214147210 */ /* 0x088fe20007fbe0ff */
[----:B------:R-:W-:Y:S02]  /*61470*/  IMAD.X R21, R21, 0x1, R0, P6 ;  /* 0x0000000115157824 */ /* 0x000fe400030e0600 */
[----:B------:R-:W-:Y:S01]  /*61480*/  STL.64 [R1+0x1750], R4 ;  /* 0x0017500401007387 */ /* 0x000fe20000100a00 */
[----:B------:R-:W-:Y:S01]  /*61490*/  STL [R1+0x1d4c], R19 ;  /* 0x001d4c1301007387 */ /* 0x000fe20000100800 */
[----:B------:R-:W-:-:S02]  /*614a0*/  IADD3 R22, P6, R22, R18, RZ ;  /* 0x0000001216167210 */ /* 0x000fc40007fde0ff */
[-C--:B--2---:R-:W-:Y:S02]  /*614b0*/  IADD3 R24, P1, R24, R18.reuse, RZ ;  /* 0x0000001218187210 */ /* 0x084fe40007f3e0ff */
[-C--:B------:R-:W-:Y:S02]  /*614c0*/  IADD3 R25, P2, R25, R18.reuse, RZ ;  /* 0x0000001219197210 */ /* 0x080fe40007f5e0ff */
[-C--:B------:R-:W-:Y:S02]  /*614d0*/  IADD3 R26, P3, R26, R18.reuse, RZ ;  /* 0x000000121a1a7210 */ /* 0x080fe40007f7e0ff */
[-C--:B------:R-:W-:Y:S01]  /*614e0*/  IADD3 R27, P4, R27, R18.reuse, RZ ;  /* 0x000000121b1b7210 */ /* 0x080fe20007f9e0ff */
[----:B------:R-:W-:Y:S01]  /*614f0*/  STL [R1+0x1d44], R24 ;  /* 0x001d441801007387 */ /* 0x000fe20000100800 */
[----:B------:R-:W-:Y:S02]  /*61500*/  STL [R1+0x1d3c], R25 ;  /* 0x001d3c1901007387 */ /* 0x000fe40000100800 */
[----:B------:R-:W-:Y:S02]  /*61510*/  STL [R1+0x1d34], R26 ;  /* 0x001d341a01007387 */ /* 0x000fe40000100800 */
[--C-:B------:R-:W-:Y:S01]  /*61520*/  IMAD.X R23, R23, 0x1, R0.reuse, P1 ;  /* 0x0000000117177824 */ /* 0x100fe200008e0600 */
[----:B------:R-:W-:Y:S01]  /*61530*/  STL [R1+0x1d2c], R27 ;  /* 0x001d2c1b01007387 */ /* 0x000fe20000100800 */
[-C--:B------:R-:W-:Y:S01]  /*61540*/  IADD3 R17, P1, R17, R18.reuse, RZ ;  /* 0x0000001211117210 */ /* 0x080fe20007f3e0ff */
[----:B------:R-:W-:Y:S02]  /*61550*/  STL [R1+0x1d24], R20 ;  /* 0x001d241401007387 */ /* 0x000fe40000100800 */
[----:B------:R-:W-:Y:S02]  /*61560*/  STL [R1+0x1d48], R21 ;  /* 0x001d481501007387 */ /* 0x000fe40000100800 */
[--C-:B------:R-:W-:Y:S01]  /*61570*/  IMAD.X R29, R29, 0x1, R0.reuse, P2 ;  /* 0x000000011d1d7824 */ /* 0x100fe200010e0600 */
[----:B------:R-:W-:Y:S01]  /*61580*/  STL [R1+0x1d1c], R22 ;  /* 0x001d1c1601007387 */ /* 0x000fe20000100800 */
[----:B------:R-:W-:Y:S01]  /*61590*/  IADD3 R2, P2, R2, R18, RZ ;  /* 0x0000001202027210 */ /* 0x000fe20007f5e0ff */
[----:B------:R-:W-:Y:S02]  /*615a0*/  STL [R1+0x1d40], R23 ;  /* 0x001d401701007387 */ /* 0x000fe40000100800 */
[----:B------:R-:W-:Y:S01]  /*615b0*/  STL [R1+0x1d14], R17 ;  /* 0x001d141101007387 */ /* 0x000fe20000100800 */
[----:B------:R0:W-:Y:S01]  /*615c0*/  STL [R1+0x2494], R0 ;  /* 0x0024940001007387 */ /* 0x0001e20000100800 */
[----:B----4-:R-:W-:-:S02]  /*615d0*/  IMAD.X R28, R28, 0x1, R0, P3 ;  /* 0x000000011c1c7824 */ /* 0x010fc400018e0600 */
[----:B------:R-:W-:Y:S01]  /*615e0*/  STL [R1+0x1d38], R29 ;  /* 0x001d381d01007387 */ /* 0x000fe20000100800 */
[----:B0-----:R-:W2:Y:S01]  /*615f0*/  LDL.LU R0, [R1+0x1d04] ;  /* 0x001d040001007983 */ /* 0x001ea20000300800 */
[----:B------:R-:W-:Y:S02]  /*61600*/  STL [R1+0x1d0c], R2 ;  /* 0x001d0c0201007387 */ /* 0x000fe40000100800 */
[----:B------:R-:W3:Y:S02]  /*61610*/  LDL.LU R13, [R1+0x1cf4] ;  /* 0x001cf400010d7983 */ /* 0x000ee40000300800 */
[----:B------:R-:W-:Y:S01]  /*61620*/  STL [R1+0x1d30], R28 ;  /* 0x001d301c01007387 */ /* 0x000fe20000100800 */
[----:B---3--:R0:W-:Y:S04]  /*61630*/  STL [R1+0x2488], R13 ;  /* 0x0024880d01007387 */ /* 0x0081e80000100800 */
[----:B0-----:R-:W3:Y:S04]  /*61640*/  LDL.LU R13, [R1+0x1d20] ;  /* 0x001d2000010d7983 */ /* 0x001ee80000300800 */
[----:B---3--:R0:W-:Y:S04]  /*61650*/  STL [R1+0x248c], R13 ;  /* 0x00248c0d01007387 */ /* 0x0081e80000100800 */
[----:B0-----:R-:W3:Y:S01]  /*61660*/  LDL.LU R13, [R1+0x1cfc] ;  /* 0x001cfc00010d7983 */ /* 0x001ee20000300800 */
[----:B------:R-:W-:-:S02]  /*61670*/  ISETP.NE.U32.AND P0, PT, R14, R15, PT ;  /* 0x0000000f0e00720c */ /* 0x000fc40003f05070 */
[----:B--2---:R-:W-:Y:S01]  /*61680*/  IADD3 R0, P3, R0, R18, RZ ;  /* 0x0000001200007210 */ /* 0x004fe20007f7e0ff */
[----:B---3--:R0:W-:Y:S04]  /*61690*/  STL [R1+0x2490], R13 ;  /* 0x0024900d01007387 */ /* 0x0081e80000100800 */
[----:B0-----:R-:W2:Y:S01]  /*616a0*/  LDL.LU R13, [R1+0x1d28] ;  /* 0x001d2800010d7983 */ /* 0x001ea20000300800 */
[----:B------:R-:W3:Y:S02]  /*616b0*/  LDL.LU R8, [R1+0x1d18] ;  /* 0x001d180001087983 */ /* 0x000ee40000300800 */
        /* <DEDUP_REMOVED lines=25> */
[----:B------:R0:W-:Y:S02]  /*61850*/  STL [R1+0x1d04], R0 ;  /* 0x001d040001007387 */ /* 0x0001e40000100800 */
[----:B0-----:R-:W2:Y:S02]  /*61860*/  LDL.LU R0, [R1+0x2494] ;  /* 0x0024940001007983 */ /* 0x001ea40000300800 */
[----:B--2---:R-:W-:-:S05]  /*61870*/  IMAD.X R13, R13, 0x1, R0, P4 ;  /* 0x000000010d0d7824 */ /* 0x004fca00020e0600 */
[----:B------:R0:W-:Y:S04]  /*61880*/  STL [R1+0x1d28], R13 ;  /* 0x001d280d01007387 */ /* 0x0001e80000100800 */
[----:B0-----:R-:W2:Y:S02]  /*61890*/  LDL.LU R13, [R1+0x2490] ;  /* 0x00249000010d7983 */ /* 0x001ea40000300800 */
[----:B--2---:R-:W-:-:S05]  /*618a0*/  IADD3 R13, P4, R13, R18, RZ ;  /* 0x000000120d0d7210 */ /* 0x004fca0007f9e0ff */
[----:B------:R0:W-:Y:S04]  /*618b0*/  STL [R1+0x1cfc], R13 ;  /* 0x001cfc0d01007387 */ /* 0x0001e80000100800 */
[----:B0-----:R-:W2:Y:S02]  /*618c0*/  LDL.LU R13, [R1+0x248c] ;  /* 0x00248c00010d7983 */ /* 0x001ea40000300800 */
[----:B--2---:R-:W-:-:S05]  /*618d0*/  IMAD.X R13, R13, 0x1, R0, P5 ;  /* 0x000000010d0d7824 */ /* 0x004fca00028e0600 */
[----:B------:R0:W-:Y:S04]  /*618e0*/  STL [R1+0x1d20], R13 ;  /* 0x001d200d01007387 */ /* 0x0001e80000100800 */
[----:B0-----:R-:W2:Y:S01]  /*618f0*/  LDL.LU R13, [R1+0x2488] ;  /* 0x00248800010d7983 */ /* 0x001ea20000300800 */
[--C-:B---3--:R-:W-:Y:S01]  /*61900*/  IMAD.X R8, R8, 0x1, R0.reuse, P6 ;  /* 0x0000000108087824 */ /* 0x108fe200030e0600 */
[-C--:B----4-:R-:W-:Y:S01]  /*61910*/  IADD3 R16, P6, R16, R18.reuse, RZ ;  /* 0x0000001210107210 */ /* 0x090fe20007fde0ff */
[--C-:B------:R-:W-:Y:S01]  /*61920*/  IMAD.X R3, R3, 0x1, R0.reuse, P1 ;  /* 0x0000000103037824 */ /* 0x100fe200008e0600 */
[-C--:B------:R-:W-:Y:S01]  /*61930*/  IADD3 R5, P1, R5, R18.reuse, RZ ;  /* 0x0000001205057210 */ /* 0x080fe20007f3e0ff */
        /* <DEDUP_REMOVED lines=16> */
[----:B------:R-:W-:Y:S01]  /*61a40*/  IMAD.X R2, R2, 0x1, R0, P6 ;  /* 0x0000000102027824 */ /* 0x000fe200030e0600 */
[----:B------:R-:W-:-:S02]  /*61a50*/  IADD3 R28, P6, R28, R18, RZ ;  /* 0x000000121c1c7210 */ /* 0x000fc40007fde0ff */
[----:B--2---:R-:W-:-:S05]  /*61a60*/  IADD3 R13, P5, R13, R18, RZ ;  /* 0x000000120d0d7210 */ /* 0x004fca0007fbe0ff */
[----:B------:R-:W-:Y:S01]  /*61a70*/  STL [R1+0x1cf4], R13 ;  /* 0x001cf40d01007387 */ /* 0x000fe20000100800 */
[----:B------:R-:W-:Y:S02]  /*61a80*/  STL [R1+0x1d18], R8 ;  /* 0x001d180801007387 */ /* 0x000fe40000100800 */
[----:B------:R-:W-:Y:S02]  /*61a90*/  STL [R1+0x1cec], R16 ;  /* 0x001cec1001007387 */ /* 0x000fe40000100800 */
[----:B------:R-:W-:Y:S01]  /*61aa0*/  STL [R1+0x1d10], R3 ;  /* 0x001d100301007387 */ /* 0x000fe20000100800 */
[----:B------:R-:W-:Y:S01]  /*61ab0*/  STL [R1+0x1ce4], R5 ;  /* 0x001ce40501007387 */ /* 0x000fe20000100800 */
[----:B------:R-:W-:Y:S02]  /*61ac0*/  STL [R1+0x1d08], R4 ;  /* 0x001d080401007387 */ /* 0x000fe40000100800 */
[----:B------:R-:W-:Y:S02]  /*61ad0*/  STL [R1+0x1cdc], R6 ;  /* 0x001cdc0601007387 */ /* 0x000fe40000100800 */
[--C-:B------:R-:W-:Y:S01]  /*61ae0*/  IMAD.X R9, R9, 0x1, R0.reuse, P5 ;  /* 0x0000000109097824 */ /* 0x100fe200028e0600 */
[----:B------:R-:W-:Y:S01]  /*61af0*/  STL [R1+0x1d00], R7 ;  /* 0x001d000701007387 */ /* 0x000fe20000100800 */
[----:B------:R-:W-:Y:S01]  /*61b00*/  IADD3 R15, P5, R15, R18, RZ ;  /* 0x000000120f0f7210 */ /* 0x000fe20007fbe0ff */
[----:B------:R-:W-:Y:S02]  /*61b10*/  STL [R1+0x1cd4], R10 ;  /* 0x001cd40a01007387 */ /* 0x000fe40000100800 */
[----:B------:R-:W-:Y:S01]  /*61b20*/  STL [R1+0x1cf8], R11 ;  /* 0x001cf80b01007387 */ /* 0x000fe20000100800 */
[----:B------:R-:W-:Y:S01]  /*61b30*/  STL [R1+0x1ccc], R12 ;  /* 0x001ccc0c01007387 */ /* 0x000fe20000100800 */
[----:B------:R-:W-:Y:S02]  /*61b40*/  STL [R1+0x1cf0], R9 ;  /* 0x001cf00901007387 */ /* 0x000fe40000100800 */
[----:B------:R-:W-:Y:S02]  /*61b50*/  STL [R1+0x1cc4], R15 ;  /* 0x001cc40f01007387 */ /* 0x000fe40000100800 */
[----:B------:R-:W-:Y:S01]  /*61b60*/  STL [R1+0x1ce8], R14 ;  /* 0x001ce80e01007387 */ /* 0x000fe20000100800 */
[----:B------:R-:W-:Y:S01]  /*61b70*/  STL [R1+0x1cbc], R19 ;  /* 0x001cbc1301007387 */ /* 0x000fe20000100800 */
[----:B------:R-:W-:Y:S02]  /*61b80*/  STL [R1+0x1ce0], R24 ;  /* 0x001ce01801007387 */ /* 0x000fe40000100800 */
[----:B------:R-:W-:Y:S02]  /*61b90*/  STL [R1+0x1cb4], R25 ;  /* 0x001cb41901007387 */ /* 0x000fe40000100800 */
[----:B------:R-:W-:Y:S01]  /*61ba0*/  STL [R1+0x1cd8], R26 ;  /* 0x001cd81a01007387 */ /* 0x000fe20000100800 */
[----:B------:R-:W-:Y:S01]  /*61bb0*/  STL [R1+0x1cac], R27 ;  /* 0x001cac1b01007387 */ /* 0x000fe20000100800 */
[----:B------:R-:W-:-:S02]  /*61bc0*/  IMAD.X R17, R17, 0x1, R0, P5 ;  /* 0x0000000111117824 */ /* 0x000fc400028e0600 */
[----:B------:R-:W-:Y:S02]  /*61bd0*/  STL [R1+0x1cd0], R20 ;  /* 0x001cd01401007387 */ /* 0x000fe40000100800 */
[----:B------:R-:W-:Y:S01]  /*61be0*/  STL [R1+0x1ca4], R21 ;  /* 0x001ca41501007387 */ /* 0x000fe20000100800 */
[----:B------:R-:W-:Y:S01]  /*61bf0*/  IADD3 R29, P5, R29, R18, RZ ;  /* 0x000000121d1d7210 */ /* 0x000fe20007fbe0ff */
[----:B------:R-:W-:Y:S01]  /*61c00*/  STL [R1+0x1cc8], R22 ;  /* 0x001cc81601007387 */ /* 0x000fe20000100800 */
[----:B------:R-:W-:Y:S02]  /*61c10*/  STL [R1+0x1c9c], R23 ;  /* 0x001c9c1701007387 */ /* 0x000fe40000100800 */
[----:B------:R-:W-:Y:S02]  /*61c20*/  STL [R1+0x1cc0], R17 ;  /* 0x001cc01101007387 */ /* 0x000fe40000100800 */
[----:B------:R0:W-:Y:S01]  /*61c30*/  STL [R1+0x2484], R18 ;  /* 0x0024841201007387 */ /* 0x0001e20000100800 */
[----:B------:R-:W-:Y:S04]  /*61c40*/  STL [R1+0x1c94], R29 ;  /* 0x001c941d01007387 */ /* 0x000fe80000100800 */
        /* <DEDUP_REMOVED lines=8> */
[----:B--2---:R-:W-:-:S03]  /*61cd0*/  IMAD.X R18, R18, 0x1, R0, P1 ;  /* 0x0000000112127824 */ /* 0x004fc600008e0600 */
        /* <DEDUP_REMOVED lines=30> */
[----:B--2---:R-:W-:-:S05]  /*61ec0*/  IADD3 R13, P1, R13, R18, RZ ;  /* 0x000000120d0d7210 */ /* 0x004fca0007f3e0ff */
[----:B------:R0:W-:Y:S04]  /*61ed0*/  STL [R1+0x1c84], R13 ;  /* 0x001c840d01007387 */ /* 0x0001e80000100800 */
[----:B0-----:R-:W2:Y:S02]  /*61ee0*/  LDL.LU R13, [R1+0x2480] ;  /* 0x00248000010d7983 */ /* 0x001ea40000300800 */
[----:B--2---:R-:W-:-:S05]  /*61ef0*/  IMAD.X R13, R13, 0x1, R0, P2 ;  /* 0x000000010d0d7824 */ /* 0x004fca00010e0600 */
[----:B------:R0:W-:Y:S04]  /*61f00*/  STL [R1+0x1ca8], R13 ;  /* 0x001ca80d01007387 */ /* 0x0001e80000100800 */
[----:B0-----:R-:W2:Y:S02]  /*61f10*/  LDL.LU R13, [R1+0x247c] ;  /* 0x00247c00010d7983 */ /* 0x001ea40000300800 */
[----:B--2---:R-:W-:-:S05]  /*61f20*/  IADD3 R13, P2, R13, R18, RZ ;  /* 0x000000120d0d7210 */ /* 0x004fca0007f5e0ff */
[----:B------:R0:W-:Y:S04]  /*61f30*/  STL [R1+0x1c7c], R13 ;  /* 0x001c7c0d01007387 */ /* 0x0001e80000100800 */
[----:B0-----:R-:W2:Y:S01]  /*61f40*/  LDL.LU R13, [R1+0x2478] ;  /* 0x00247800010d7983 */ /* 0x001ea20000300800 */
[--C-:B----4-:R-:W-:Y:S01]  /*61f50*/  IMAD.X R16, R16, 0x1, R0.reuse, P4 ;  /* 0x0000000110107824 */ /* 0x110fe200020e0600 */
        /* <DEDUP_REMOVED lines=18> */
[----:B------:R-:W-:Y:S01]  /*62080*/  IADD3 R17, P2, R17, R18, RZ ;  /* 0x0000001211117210 */ /* 0x000fe20007f5e0ff */
[----:B------:R-:W-:-:S02]  /*62090*/  IMAD.X R28, R28, 0x1, R0, P4 ;  /* 0x000000011c1c7824 */ /* 0x000fc400020e0600 */
[----:B--2---:R-:W-:Y:S01]  /*620a0*/  IMAD.X R13, R13, 0x1, R0, P3 ;  /* 0x000000010d0d7824 */ /* 0x004fe200018e0600 */
[----:B---3--:R-:W-:-:S04]  /*620b0*/  IADD3 R8, P3, R8, R18, RZ ;  /* 0x0000001208087210 */ /* 0x008fc80007f7e0ff */
[----:B------:R-:W-:Y:S01]  /*620c0*/  STL [R1+0x1ca0], R13 ;  /* 0x001ca00d01007387 */ /* 0x000fe20000100800 */
[----:B------:R-:W-:Y:S02]  /*620d0*/  STL [R1+0x1c74], R8 ;  /* 0x001c740801007387 */ /* 0x000fe40000100800 */
[----:B------:R-:W-:Y:S02]  /*620e0*/  STL [R1+0x1c98], R16 ;  /* 0x001c981001007387 */ /* 0x000fe40000100800 */
[----:B------:R-:W-:Y:S01]  /*620f0*/  STL [R1+0x1c6c], R3 ;  /* 0x001c6c0301007387 */ /* 0x000fe20000100800 */
[----:B------:R-:W-:Y:S01]  /*62100*/  STL [R1+0x1c90], R5 ;  /* 0x001c900501007387 */ /* 0x000fe20000100800 */
[----:B------:R-:W-:Y:S02]  /*62110*/  STL [R1+0x1c64], R4 ;  /* 0x001c640401007387 */ /* 0x000fe40000100800 */
        /* <DEDUP_REMOVED lines=17> */
[----:B------:R-:W-:-:S02]  /*62230*/  IMAD.X R29, R29, 0x1, R0, P3 ;  /* 0x000000011d1d7824 */ /* 0x000fc400018e0600 */
[----:B------:R-:W-:Y:S01]  /*62240*/  STL [R1+0x1c24], R22 ;  /* 0x001c241601007387 */ /* 0x000fe20000100800 */
[-C--:B------:R-:W-:Y:S01]  /*62250*/  IADD3 R2, P3, R2, R18.reuse, RZ ;  /* 0x0000001202027210 */ /* 0x080fe20007f7e0ff */
[----:B------:R-:W-:Y:S01]  /*62260*/  STL [R1+0x1c48], R23 ;  /* 0x001c481701007387 */ /* 0x000fe20000100800 */
[----:B------:R-:W-:Y:S02]  /*62270*/  STL [R1+0x1c1c], R17 ;  /* 0x001c1c1101007387 */ /* 0x000fe40000100800 */
[----:B------:R0:W-:Y:S02]  /*62280*/  STL [R1+0x2474], R0 ;  /* 0x0024740001007387 */ /* 0x0001e40000100800 */
        /* <DEDUP_REMOVED lines=9> */
[----:B--2---:R-:W-:-:S03]  /*62320*/  IADD3 R0, P4, R0, R18, RZ ;  /* 0x0000001200007210 */ /* 0x004fc60007f9e0ff */
        /* <DEDUP_REMOVED lines=691> */
[-C--:B------:R-:W-:Y:S01]  /*64e60*/  IADD3 R29, P3, R29, R18.reuse, RZ ;  /* 0x000000121d1d7210 */ /* 0x080fe20007f7e0ff */
[----:B------:R-:W-:Y:S01]  /*64e70*/  STL [R1+0x18e8], R22 ;  /* 0x0018e81601007387 */ /* 0x000fe20000100800 */
[----:B------:R-:W-:Y:S02]  /*64e80*/  STL [R1+0x18bc], R23 ;  /* 0x0018bc1701007387 */ /* 0x000fe40000100800 */
[----:B------:R-:W-:Y:S02]  /*64e90*/  STL [R1+0x18e0], R17 ;  /* 0x0018e01101007387 */ /* 0x000fe40000100800 */
[----:B------:R0:W-:Y:S01]  /*64ea0*/  STL [R1+0x18d8], R2 ;  /* 0x0018d80201007387 */ /* 0x0001e20000100800 */
[----:B------:R-:W-:Y:S04]  /*64eb0*/  STL [R1+0x18b4], R29 ;  /* 0x0018b41d01007387 */ /* 0x000fe80000100800 */
[----:B0-----:R-:W2:Y:S01]  /*64ec0*/  LDL.LU R2, [R1+0x18d0] ;  /* 0x0018d00001027983 */ /* 0x001ea20000300800 */
[----:B------:R-:W3:Y:S01]  /*64ed0*/  LDL.LU R13, [R1+0x18c0] ;  /* 0x0018c000010d7983 */ /* 0x000ee20000300800 */
[----:B------:R-:W-:-:S02]  /*64ee0*/  IADD3 R28, P4, R28, R18, RZ ;  /* 0x000000121c1c7210 */ /* 0x000fc40007f9e0ff */
[----:B---3--:R0:W-:Y:S03]  /*64ef0*/  STL [R1+0x23fc], R13 ;  /* 0x0023fc0d01007387 */ /* 0x0081e60000100800 */
[----:B------:R-:W-:Y:S01]  /*64f00*/  STL [R1+0x18ac], R28 ;  /* 0x0018ac1c01007387 */ /* 0x000fe20000100800 */
        /* <DEDUP_REMOVED lines=31> */
[----:B------:R0:W-:Y:S02]  /*65100*/  STL [R1+0x18d0], R2 ;  /* 0x0018d00201007387 */ /* 0x0001e40000100800 */
[----:B0-----:R-:W3:Y:S01]  /*65110*/  LDL.LU R2, [R1+0x1858] ;  /* 0x0018580001027983 */ /* 0x001ee20000300800 */
        /* <DEDUP_REMOVED lines=10> */
[-C--:B---3--:R-:W-:Y:S01]  /*651c0*/  IADD3 R3, P2, R3, R18.reuse, RZ ;  /* 0x0000001203037210 */ /* 0x088fe20007f5e0ff */
        /* <DEDUP_REMOVED lines=18> */
[----:B--2---:R-:W-:Y:S01]  /*652f0*/  IMAD.X R13, R13, 0x1, R0, P1 ;  /* 0x000000010d0d7824 */ /* 0x004fe200008e0600 */
[----:B------:R-:W-:-:S04]  /*65300*/  IADD3 R8, P1, R8, R18, RZ ;  /* 0x0000001208087210 */ /* 0x000fc80007f3e0ff */
        /* <DEDUP_REMOVED lines=10> */
[-C--:B------:R-:W-:Y:S01]  /*653b0*/  IADD3 R14, P1, R14, R18.reuse, RZ ;  /* 0x000000120e0e7210 */ /* 0x080fe20007f3e0ff */
        /* <DEDUP_REMOVED lines=16> */
[----:B------:R0:W-:Y:S02]  /*654c0*/  STL [R1+0x1834], R28 ;  /* 0x0018341c01007387 */ /* 0x0001e40000100800 */
[----:B------:R-:W-:Y:S01]  /*654d0*/  STL [R1+0x183c], R17 ;  /* 0x00183c1101007387 */ /* 0x000fe20000100800 */
[----:B0-----:R-:W2:Y:S01]  /*654e0*/  LDL.LU R28, [R1+0x182c] ;  /* 0x00182c00011c7983 */ /* 0x001ea20000300800 */
[----:B------:R-:W-:Y:S02]  /*654f0*/  STL [R1+0x1860], R29 ;  /* 0x0018601d01007387 */ /* 0x000fe40000100800 */
[----:B------:R-:W3:Y:S02]  /*65500*/  LDL.LU R13, [R1+0x181c] ;  /* 0x00181c00010d7983 */ /* 0x000ee40000300800 */
[----:B------:R-:W-:Y:S01]  /*65510*/  IMAD.X R2, R2, 0x1, R0, P2 ;  /* 0x0000000102027824 */ /* 0x000fe200010e0600 */
[----:B---3--:R0:W-:Y:S04]  /*65520*/  STL [R1+0x23f0], R13 ;  /* 0x0023f00d01007387 */ /* 0x0081e80000100800 */
[----:B0-----:R-:W3:Y:S01]  /*65530*/  LDL.LU R13, [R1+0x1848] ;  /* 0x00184800010d7983 */ /* 0x001ee20000300800 */
[----:B------:R-:W-:Y:S03]  /*65540*/  STL [R1+0x1858], R2 ;  /* 0x0018580201007387 */ /* 0x000fe60000100800 */
[----:B---3--:R0:W-:Y:S04]  /*65550*/  STL [R1+0x23f4], R13 ;  /* 0x0023f40d01007387 */ /* 0x0081e80000100800 */
[----:B0-----:R-:W3:Y:S01]  /*65560*/  LDL.LU R13, [R1+0x1824] ;  /* 0x00182400010d7983 */ /* 0x001ee20000300800 */
[----:B--2---:R-:W-:-:S03]  /*65570*/  IADD3 R28, P2, R28, R18, RZ ;  /* 0x000000121c1c7210 */ /* 0x004fc60007f5e0ff */
        /* <DEDUP_REMOVED lines=55> */
[----:B------:R-:W-:Y:S01]  /*658f0*/  IMAD.X R22, R22, 0x1, R0, P3 ;  /* 0x0000000116167824 */ /* 0x000fe200018e0600 */
[-C--:B------:R-:W-:Y:S02]  /*65900*/  IADD3 R2, P3, R2, R18.reuse, RZ ;  /* 0x0000001202027210 */ /* 0x080fe40007f7e0ff */
[-C--:B------:R-:W-:Y:S02]  /*65910*/  IADD3 R21, P2, R21, R18.reuse, RZ ;  /* 0x0000001215157210 */ /* 0x080fe40007f5e0ff */
        /* <DEDUP_REMOVED lines=24> */
[----:B------:R0:W-:Y:S01]  /*65aa0*/  STL [R1+0x17c4], R2 ;  /* 0x0017c40201007387 */ /* 0x0001e20000100800 */
[----:B------:R-:W-:Y:S04]  /*65ab0*/  STL [R1+0x17cc], R21 ;  /* 0x0017cc1501007387 */ /* 0x000fe80000100800 */
[----:B0-----:R-:W2:Y:S01]  /*65ac0*/  LDL.LU R2, [R1+0x17d8] ;  /* 0x0017d80001027983 */ /* 0x001ea20000300800 */
[----:B------:R-:W-:Y:S02]  /*65ad0*/  STL [R1+0x17f0], R22 ;  /* 0x0017f01601007387 */ /* 0x000fe40000100800 */
[----:B------:R-:W-:Y:S02]  /*65ae0*/  STL [R1+0x17e8], R23 ;  /* 0x0017e81701007387 */ /* 0x000fe40000100800 */
[----:B------:R-:W3:Y:S01]  /*65af0*/  LDL.LU R13, [R1+0x17c8] ;  /* 0x0017c800010d7983 */ /* 0x000ee20000300800 */
[----:B------:R-:W-:Y:S01]  /*65b00*/  IADD3 R17, P4, R17, R18, RZ ;  /* 0x0000001211117210 */ /* 0x000fe20007f9e0ff */
[----:B------:R-:W-:-:S04]  /*65b10*/  IMAD.X R29, R29, 0x1, R0, P5 ;  /* 0x000000011d1d7824 */ /* 0x000fc800028e0600 */
[----:B------:R-:W-:Y:S04]  /*65b20*/  STL [R1+0x17bc], R17 ;  /* 0x0017bc1101007387 */ /* 0x000fe80000100800 */
[----:B---3--:R0:W-:Y:S01]  /*65b30*/  STL [R1+0x23e4], R13 ;  /* 0x0023e40d01007387 */ /* 0x0081e20000100800 */
[----:B------:R-:W-:Y:S03]  /*65b40*/  STL [R1+0x17e0], R29 ;  /* 0x0017e01d01007387 */ /* 0x000fe60000100800 */
[----:B0-----:R-:W3:Y:S01]  /*65b50*/  LDL.LU R13, [R1+0x17a4] ;  /* 0x0017a400010d7983 */ /* 0x001ee20000300800 */
[----:B------:R-:W-:-:S05]  /*65b60*/  IADD3 R28, P5, R28, R18, RZ ;  /* 0x000000121c1c7210 */ /* 0x000fca0007fbe0ff */
[----:B------:R-:W-:Y:S04]  /*65b70*/  STL [R1+0x17b4], R28 ;  /* 0x0017b41c01007387 */ /* 0x000fe80000100800 */
        /* <DEDUP_REMOVED lines=27> */
[----:B------:R0:W-:Y:S01]  /*65d30*/  STL [R1+0x17d8], R2 ;  /* 0x0017d80201007387 */ /* 0x0001e20000100800 */
[----:B------:R-:W3:Y:S01]  /*65d40*/  LDL.LU R23, [R1+0x1d8c] ;  /* 0x001d8c0001177983 */ /* 0x000ee20000300800 */
[----:B------:R-:W3:Y:S02]  /*65d50*/  LDL.LU R17, [R1+0x1d5c] ;  /* 0x001d5c0001117983 */ /* 0x000ee40000300800 */
[----:B------:R-:W3:Y:S01]  /*65d60*/  LDL.LU R29, [R1+0x1d98] ;  /* 0x001d9800011d7983 */ /* 0x000ee20000300800 */
        /* <DEDUP_REMOVED lines=23> */
[--C-:B------:R-:W-:Y:S01]  /*65ee0*/  IMAD.X R27, R27, 0x1, R0.reuse, P5 ;  /* 0x000000011b1b7824 */ /* 0x100fe200028e0600 */
[-C--:B------:R-:W-:Y:S02]  /*65ef0*/  IADD3 R28, P5, R28, R18.reuse, RZ ;  /* 0x000000121c1c7210 */ /* 0x080fe40007fbe0ff */
        /* <DEDUP_REMOVED lines=30> */
[----:B------:R-:W-:Y:S02]  /*660e0*/  STL [R1+0x1780], R20 ;  /* 0x0017801401007387 */ /* 0x000fe40000100800 */
[----:B------:R-:W-:Y:S01]  /*660f0*/  STL [R1+0x1d84], R21 ;  /* 0x001d841501007387 */ /* 0x000fe20000100800 */
[----:B------:R-:W-:Y:S01]  /*66100*/  STL [R1+0x1d54], R22 ;  /* 0x001d541601007387 */ /* 0x000fe20000100800 */
[----:B------:R-:W-:Y:S02]  /*66110*/  STL [R1+0x1d8c], R23 ;  /* 0x001d8c1701007387 */ /* 0x000fe40000100800 */
[----:B------:R-:W3:Y:S02]  /*66120*/  LDL.LU R13, [R1+0x1dac] ;  /* 0x001dac00010d7983 */ /* 0x000ee40000300800 */
[----:B------:R-:W-:Y:S01]  /*66130*/  IMAD.X R17, R17, 0x1, R0, P2 ;  /* 0x0000000111117824 */ /* 0x000fe200010e0600 */
[----:B------:R-:W-:-:S04]  /*66140*/  IADD3 R29, P2, R29, R18, RZ ;  /* 0x000000121d1d7210 */ /* 0x000fc80007f5e0ff */
[----:B------:R-:W-:Y:S04]  /*66150*/  STL [R1+0x1d5c], R17 ;  /* 0x001d5c1101007387 */ /* 0x000fe80000100800 */
[----:B---3--:R0:W-:Y:S01]  /*66160*/  STL [R1+0x23d8], R13 ;  /* 0x0023d80d01007387 */ /* 0x0081e20000100800 */
[----:B------:R-:W-:Y:S03]  /*66170*/  STL [R1+0x1d98], R29 ;  /* 0x001d981d01007387 */ /* 0x000fe60000100800 */
[----:B0-----:R-:W3:Y:S01]  /*66180*/  LDL.LU R13, [R1+0x1d74] ;  /* 0x001d7400010d7983 */ /* 0x001ee20000300800 */
[----:B------:R-:W-:-:S05]  /*66190*/  IMAD.X R2, R2, 0x1, R0, P3 ;  /* 0x0000000102027824 */ /* 0x000fca00018e0600 */
[----:B------:R-:W-:Y:S04]  /*661a0*/  STL [R1+0x177c], R2 ;  /* 0x00177c0201007387 */ /* 0x000fe80000100800 */
        /* <DEDUP_REMOVED lines=24> */
[----:B------:R0:W-:Y:S01]  /*66330*/  STL [R1+0x1da0], R28 ;  /* 0x001da01c01007387 */ /* 0x0001e20000100800 */
[----:B------:R-:W3:Y:S02]  /*66340*/  LDL.LU R20, [R1+0x1e00] ;  /* 0x001e000001147983 */ /* 0x000ee40000300800 */
[----:B------:R-:W3:Y:S02]  /*66350*/  LDL.LU R21, [R1+0x1dc8] ;  /* 0x001dc80001157983 */ /* 0x000ee40000300800 */
[----:B------:R-:W3:Y:S01]  /*66360*/  LDL.LU R22, [R1+0x1e04] ;  /* 0x001e040001167983 */ /* 0x000ee20000300800 */
[----:B------:R-:W3:Y:S01]  /*66370*/  LDL.LU R23, [R1+0x1dd4] ;  /* 0x001dd40001177983 */ /* 0x000ee20000300800 */
[----:B------:R-:W3:Y:S02]  /*66380*/  LDL.LU R17, [R1+0x1e0c] ;  /* 0x001e0c0001117983 */ /* 0x000ee40000300800 */
[----:B------:R-:W3:Y:S01]  /*66390*/  LDL.LU R29, [R1+0x1ddc] ;  /* 0x001ddc00011d7983 */ /* 0x000ee20000300800 */
        /* <DEDUP_REMOVED lines=49> */
[----:B------:R0:W-:Y:S01]  /*666b0*/  STL [R1+0x1dec], R2 ;  /* 0x001dec0201007387 */ /* 0x0001e20000100800 */
[----:B------:R-:W-:Y:S02]  /*666c0*/  STL [R1+0x1de4], R19 ;  /* 0x001de41301007387 */ /* 0x000fe40000100800 */
[--C-:B------:R-:W-:Y:S01]  /*666d0*/  IMAD.X R23, R23, 0x1, R0.reuse, P5 ;  /* 0x0000000117177824 */ /* 0x100fe200028e0600 */
[----:B------:R-:W-:Y:S01]  /*666e0*/  IADD3 R17, P5, R17, R18, RZ ;  /* 0x0000001211117210 */ /* 0x000fe20007fbe0ff */
[----:B0-----:R-:W2:Y:S01]  /*666f0*/  LDL.LU R2, [R1+0x1dd0] ;  /* 0x001dd00001027983 */ /* 0x001ea20000300800 */
        /* <DEDUP_REMOVED lines=8> */
[----:B------:R0:W-:Y:S02]  /*66780*/  STL [R1+0x1e18], R28 ;  /* 0x001e181c01007387 */ /* 0x0001e40000100800 */
[----:B------:R-:W-:Y:S01]  /*66790*/  STL [R1+0x1e0c], R17 ;  /* 0x001e0c1101007387 */ /* 0x000fe20000100800 */
[----:B0-----:R-:W3:Y:S01]  /*667a0*/  LDL.LU R28, [R1+0x1e20] ;  /* 0x001e2000011c7983 */ /* 0x001ee20000300800 */
[----:B------:R-:W-:Y:S02]  /*667b0*/  STL [R1+0x1ddc], R29 ;  /* 0x001ddc1d01007387 */ /* 0x000fe40000100800 */
[----:B------:R-:W4:Y:S02]  /*667c0*/  LDL.LU R13, [R1+0x1df4] ;  /* 0x001df400010d7983 */ /* 0x000f240000300800 */
[----:B----4-:R0:W-:Y:S04]  /*667d0*/  STL [R1+0x23d0], R13 ;  /* 0x0023d00d01007387 */ /* 0x0101e80000100800 */
[----:B0-----:R-:W4:Y:S01]  /*667e0*/  LDL.LU R13, [R1+0x1e24] ;  /* 0x001e2400010d7983 */ /* 0x001f220000300800 */
[----:B--2---:R-:W-:-:S03]  /*667f0*/  IMAD.X R2, R2, 0x1, R0, P1 ;  /* 0x0000000102027824 */ /* 0x004fc600008e0600 */
[----:B----4-:R0:W-:Y:S04]  /*66800*/  STL [R1+0x23d4], R13 ;  /* 0x0023d40d01007387 */ /* 0x0101e80000100800 */
        /* <DEDUP_REMOVED lines=18> */
[----:B------:R0:W-:Y:S02]  /*66930*/  STL [R1+0x1dd0], R2 ;  /* 0x001dd00201007387 */ /* 0x0001e40000100800 */
[----:B------:R-:W4:Y:S01]  /*66940*/  LDL.LU R26, [R1+0x1e3c] ;  /* 0x001e3c00011a7983 */ /* 0x000f220000300800 */
[----:B------:R-:W4:Y:S01]  /*66950*/  LDL.LU R27, [R1+0x1e78] ;  /* 0x001e7800011b7983 */ /* 0x000f220000300800 */
[----:B------:R-:W4:Y:S02]  /*66960*/  LDL.LU R20, [R1+0x1e30] ;  /* 0x001e300001147983 */ /* 0x000f240000300800 */
[----:B------:R-:W4:Y:S01]  /*66970*/  LDL.LU R21, [R1+0x1e80] ;  /* 0x001e800001157983 */ /* 0x000f220000300800 */
[----:B---3--:R-:W-:Y:S01]  /*66980*/  IADD3 R28, P1, R28, R18, RZ ;  /* 0x000000121c1c7210 */ /* 0x008fe20007f3e0ff */
[----:B------:R-:W3:Y:S01]  /*66990*/  LDL.LU R22, [R1+0x1e48] ;  /* 0x001e480001167983 */ /* 0x000ee20000300800 */
[----:B------:R-:W3:Y:S03]  /*669a0*/  LDL.LU R23, [R1+0x1e84] ;  /* 0x001e840001177983 */ /* 0x000ee60000300800 */
[----:B0-----:R-:W3:Y:S01]  /*669b0*/  LDL.LU R2, [R1+0x1e54] ;  /* 0x001e540001027983 */ /* 0x001ee20000300800 */
        /* <DEDUP_REMOVED lines=27> */
[--C-:B---3--:R-:W-:Y:S01]  /*66b70*/  IMAD.X R22, R22, 0x1, R0.reuse, P2 ;  /* 0x0000000116167824 */ /* 0x108fe200010e0600 */
        /* <DEDUP_REMOVED lines=13> */
[----:B------:R-:W-:Y:S01]  /*66c50*/  STL [R1+0x1e4c], R11 ;  /* 0x001e4c0b01007387 */ /* 0x000fe20000100800 */
[-C--:B------:R-:W-:Y:S01]  /*66c60*/  IADD3 R14, P3, R14, R18.reuse, RZ ;  /* 0x000000120e0e7210 */ /* 0x080fe20007f7e0ff */
[----:B------:R-:W-:Y:S01]  /*66c70*/  STL [R1+0x1e1c], R12 ;  /* 0x001e1c0c01007387 */ /* 0x000fe20000100800 */
[----:B------:R-:W-:Y:S02]  /*66c80*/  STL [R1+0x1e58], R9 ;  /* 0x001e580901007387 */ /* 0x000fe40000100800 */
[----:B------:R0:W-:Y:S02]  /*66c90*/  STL [R1+0x1e28], R29 ;  /* 0x001e281d01007387 */ /* 0x0001e40000100800 */
[----:B------:R-:W-:Y:S02]  /*66ca0*/  STL [R1+0x1e10], R15 ;  /* 0x001e100f01007387 */ /* 0x000fe40000100800 */
[--C-:B------:R-:W-:Y:S01]  /*66cb0*/  IMAD.X R2, R2, 0x1, R0.reuse, P3 ;  /* 0x0000000102027824 */ /* 0x100fe200018e0600 */
        /* <DEDUP_REMOVED lines=13> */
[----:B------:R-:W4:Y:S01]  /*66d90*/  LDL.LU R13, [R1+0x1ea4] ;  /* 0x001ea400010d7983 */ /* 0x000f220000300800 */
[-C--:B------:R-:W-:Y:S01]  /*66da0*/  IADD3 R17, P3, R17, R18.reuse, RZ ;  /* 0x0000001211117210 */ /* 0x080fe20007f7e0ff */
[----:B------:R-:W-:Y:S01]  /*66db0*/  IMAD.X R28, R28, 0x1, R0, P4 ;  /* 0x000000011c1c7824 */ /* 0x000fe200020e0600 */
[----:B----4-:R0:W-:Y:S03]  /*66dc0*/  STL [R1+0x23c8], R13 ;  /* 0x0023c80d01007387 */ /* 0x0101e60000100800 */
[----:B------:R-:W-:Y:S01]  /*66dd0*/  STL [R1+0x1e8c], R17 ;  /* 0x001e8c1101007387 */ /* 0x000fe20000100800 */
[----:B0-----:R-:W4:Y:S01]  /*66de0*/  LDL.LU R13, [R1+0x1e68] ;  /* 0x001e6800010d7983 */ /* 0x001f220000300800 */
[----:B------:R-:W-:Y:S01]  /*66df0*/  STL [R1+0x1e5c], R28 ;  /* 0x001e5c1c01007387 */ /* 0x000fe20000100800 */
[----:B--2---:R-:W-:-:S02]  /*66e00*/  IADD3 R29, P4, R29, R18, RZ ;  /* 0x000000121d1d7210 */ /* 0x004fc40007f9e0ff */
        /* <DEDUP_REMOVED lines=17> */
[----:B------:R0:W-:Y:S01]  /*66f20*/  STL [R1+0x1e98], R29 ;  /* 0x001e981d01007387 */ /* 0x0001e20000100800 */
[----:B------:R-:W4:Y:S02]  /*66f30*/  LDL.LU R24, [R1+0x1ee4] ;  /* 0x001ee40001187983 */ /* 0x000f240000300800 */
[----:B------:R-:W4:Y:S02]  /*66f40*/  LDL.LU R25, [R1+0x1eb4] ;  /* 0x001eb40001197983 */ /* 0x000f240000300800 */
[----:B------:R-:W4:Y:S01]  /*66f50*/  LDL.LU R26, [R1+0x1eec] ;  /* 0x001eec00011a7983 */ /* 0x000f220000300800 */
[----:B------:R-:W4:Y:S01]  /*66f60*/  LDL.LU R27, [R1+0x1ebc] ;  /* 0x001ebc00011b7983 */ /* 0x000f220000300800 */
[----:B------:R-:W4:Y:S02]  /*66f70*/  LDL.LU R20, [R1+0x1ef8] ;  /* 0x001ef80001147983 */ /* 0x000f240000300800 */
[----:B------:R-:W4:Y:S02]  /*66f80*/  LDL.LU R21, [R1+0x1eb0] ;  /* 0x001eb00001157983 */ /* 0x000f240000300800 */
[----:B---3--:R-:W-:Y:S01]  /*66f90*/  IMAD.X R2, R2, 0x1, R0, P5 ;  /* 0x0000000102027824 */ /* 0x008fe200028e0600 */
[----:B0-----:R-:W3:Y:S01]  /*66fa0*/  LDL.LU R29, [R1+0x1f00] ;  /* 0x001f0000011d7983 */ /* 0x001ee20000300800 */
[----:B------:R-:W3:Y:S02]  /*66fb0*/  LDL.LU R22, [R1+0x1ec8] ;  /* 0x001ec80001167983 */ /* 0x000ee40000300800 */
[----:B------:R-:W3:Y:S02]  /*66fc0*/  LDL.LU R23, [R1+0x1f04] ;  /* 0x001f040001177983 */ /* 0x000ee40000300800 */
[----:B------:R-:W3:Y:S01]  /*66fd0*/  LDL.LU R17, [R1+0x1ed4] ;  /* 0x001ed40001117983 */ /* 0x000ee20000300800 */
[----:B------:R0:W-:Y:S04]  /*66fe0*/  STL [R1+0x1e50], R2 ;  /* 0x001e500201007387 */ /* 0x0001e80000100800 */
[----:B0-----:R-:W3:Y:S01]  /*66ff0*/  LDL.LU R2, [R1+0x1f0c] ;  /* 0x001f0c0001027983 */ /* 0x001ee20000300800 */
[----:B--2---:R-:W-:-:S05]  /*67000*/  IADD3 R13, P5, R13, R18, RZ ;  /* 0x000000120d0d7210 */ /* 0x004fca0007fbe0ff */
[----:B------:R0:W-:Y:S04]  /*67010*/  STL [R1+0x1ea0], R13 ;  /* 0x001ea00d01007387 */ /* 0x0001e80000100800 */
[----:B0-----:R-:W2:Y:S02]  /*67020*/  LDL.LU R13, [R1+0x23cc] ;  /* 0x0023cc00010d7983 */ /* 0x001ea40000300800 */
[----:B--2---:R-:W-:-:S05]  /*67030*/  IMAD.X R13, R13, 0x1, R0, P6 ;  /* 0x000000010d0d7824 */ /* 0x004fca00030e0600 */
        /* <DEDUP_REMOVED lines=20> */
[-C--:B---3--:R-:W-:Y:S02]  /*67180*/  IADD3 R29, P5, R29, R18.reuse, RZ ;  /* 0x000000121d1d7210 */ /* 0x088fe40007fbe0ff */
[-C--:B------:R-:W-:Y:S02]  /*67190*/  IADD3 R20, P4, R20, R18.reuse, RZ ;  /* 0x0000001214147210 */ /* 0x080fe40007f9e0ff */
[----:B--2---:R-:W-:-:S05]  /*671a0*/  IADD3 R13, P6, R13, R18, RZ ;  /* 0x000000120d0d7210 */ /* 0x004fca0007fde0ff */
[----:B------:R-:W-:Y:S01]  /*671b0*/  STL [R1+0x1ea4], R13 ;  /* 0x001ea40d01007387 */ /* 0x000fe20000100800 */
[----:B------:R-:W-:Y:S02]  /*671c0*/  STL [R1+0x1e74], R8 ;  /* 0x001e740801007387 */ /* 0x000fe40000100800 */
[----:B------:R-:W-:Y:S02]  /*671d0*/  STL [R1+0x1eac], R16 ;  /* 0x001eac1001007387 */ /* 0x000fe40000100800 */
[----:B------:R-:W-:Y:S01]  /*671e0*/  STL [R1+0x1e7c], R3 ;  /* 0x001e7c0301007387 */ /* 0x000fe20000100800 */
[----:B------:R-:W-:Y:S01]  /*671f0*/  STL [R1+0x1eb8], R5 ;  /* 0x001eb80501007387 */ /* 0x000fe20000100800 */
[--C-:B------:R-:W-:Y:S02]  /*67200*/  IMAD.X R9, R9, 0x1, R0.reuse, P6 ;  /* 0x0000000109097824 */ /* 0x100fe400030e0600 */
[----:B------:R-:W-:Y:S01]  /*67210*/  STL [R1+0x1e70], R4 ;  /* 0x001e700401007387 */ /* 0x000fe20000100800 */
[-C--:B------:R-:W-:Y:S01]  /*67220*/  IADD3 R28, P6, R28, R18.reuse, RZ ;  /* 0x000000121c1c7210 */ /* 0x080fe20007fde0ff */
[----:B------:R-:W-:Y:S01]  /*67230*/  STL [R1+0x1ec0], R6 ;  /* 0x001ec00601007387 */ /* 0x000fe20000100800 */
[----:B------:R-:W-:Y:S02]  /*67240*/  STL [R1+0x1e88], R7 ;  /* 0x001e880701007387 */ /* 0x000fe40000100800 */
[----:B------:R-:W-:Y:S02]  /*67250*/  STL [R1+0x1ec4], R10 ;  /* 0x001ec40a01007387 */ /* 0x000fe40000100800 */
[----:B------:R-:W-:Y:S01]  /*67260*/  STL [R1+0x1e94], R11 ;  /* 0x001e940b01007387 */ /* 0x000fe20000100800 */
[----:B------:R0:W-:Y:S01]  /*67270*/  STL [R1+0x1ed8], R28 ;  /* 0x001ed81c01007387 */ /* 0x0001e20000100800 */
        /* <DEDUP_REMOVED lines=15> */
[----:B------:R-:W-:Y:S02]  /*67370*/  STL [R1+0x1ec8], R22 ;  /* 0x001ec81601007387 */ /* 0x000fe40000100800 */
[----:B------:R-:W4:Y:S01]  /*67380*/  LDL.LU R13, [R1+0x1ee8] ;  /* 0x001ee800010d7983 */ /* 0x000f220000300800 */
[----:B------:R-:W-:Y:S01]  /*67390*/  IADD3 R23, P6, R23, R18, RZ ;  /* 0x0000001217177210 */ /* 0x000fe20007fde0ff */
[----:B------:R-:W-:-:S04]  /*673a0*/  IMAD.X R17, R17, 0x1, R0, P1 ;  /* 0x0000000111117824 */ /* 0x000fc800008e0600 */
[----:B------:R-:W-:Y:S04]  /*673b0*/  STL [R1+0x1f04], R23 ;  /* 0x001f041701007387 */ /* 0x000fe80000100800 */
[----:B----4-:R0:W-:Y:S01]  /*673c0*/  STL [R1+0x23c0], R13 ;  /* 0x0023c00d01007387 */ /* 0x0101e20000100800 */
[----:B------:R-:W-:Y:S03]  /*673d0*/  STL [R1+0x1ed4], R17 ;  /* 0x001ed41101007387 */ /* 0x000fe60000100800 */
[----:B0-----:R-:W4:Y:S01]  /*673e0*/  LDL.LU R13, [R1+0x1f20] ;  /* 0x001f2000010d7983 */ /* 0x001f220000300800 */
[----:B------:R-:W-:-:S05]  /*673f0*/  IADD3 R2, P1, R2, R18, RZ ;  /* 0x0000001202027210 */ /* 0x000fca0007f3e0ff */
[----:B------:R-:W-:Y:S01]  /*67400*/  STL [R1+0x1f0c], R2 ;  /* 0x001f0c0201007387 */ /* 0x000fe20000100800 */
        /* <DEDUP_REMOVED lines=20> */
[----:B------:R-:W4:Y:S02]  /*67550*/  LDL.LU R25, [R1+0x2354] ;  /* 0x0023540001197983 */ /* 0x000f240000300800 */
[----:B------:R-:W4:Y:S01]  /*67560*/  LDL.LU R26, [R1+0x1f34] ;  /* 0x001f3400011a7983 */ /* 0x000f220000300800 */
[----:B------:R-:W4:Y:S01]  /*67570*/  LDL.LU R27, [R1+0x1f74] ;  /* 0x001f7400011b7983 */ /* 0x000f220000300800 */
[----:B---3--:R-:W-:-:S03]  /*67580*/  IADD3 R29, P2, R29, R18, RZ ;  /* 0x000000121d1d7210 */ /* 0x008fc60007f5e0ff */
[----:B0-----:R-:W3:Y:S01]  /*67590*/  LDL.LU R28, [R1+0x1f3c] ;  /* 0x001f3c00011c7983 */ /* 0x001ee20000300800 */
[----:B------:R-:W3:Y:S02]  /*675a0*/  LDL.LU R20, [R1+0x2248] ;  /* 0x0022480001147983 */ /* 0x000ee40000300800 */
[----:B------:R-:W3:Y:S02]  /*675b0*/  LDL.LU R21, [R1+0x1f30] ;  /* 0x001f300001157983 */ /* 0x000ee40000300800 */
[----:B------:R-:W3:Y:S01]  /*675c0*/  LDL.LU R22, [R1+0x2244] ;  /* 0x0022440001167983 */ /* 0x000ee20000300800 */
[----:B------:R0:W-:Y:S01]  /*675d0*/  STL [R1+0x1f18], R29 ;  /* 0x001f181d01007387 */ /* 0x0001e20000100800 */
        /* <DEDUP_REMOVED lines=20> */
[----:B------:R-:W-:Y:S01]  /*67720*/  IADD3 R19, P5, R19, R18, RZ ;  /* 0x0000001213137210 */ /* 0x000fe20007fbe0ff */
[--C-:B------:R-:W-:Y:S01]  /*67730*/  IMAD.X R24, R24, 0x1, R0.reuse, P6 ;  /* 0x0000000118187824 */ /* 0x100fe200030e0600 */
[----:B------:R-:W-:Y:S01]  /*67740*/  IADD3 R25, P6, R25, UR8, RZ ;  /* 0x0000000819197c10 */ /* 0x000fe2000ffde0ff */
[--C-:B---3--:R-:W-:Y:S02]  /*67750*/  IMAD.X R28, R28, 0x1, R0.reuse, P2 ;  /* 0x000000011c1c7824 */ /* 0x108fe400010e0600 */
[----:B------:R-:W-:Y:S01]  /*67760*/  IMAD.X R26, R26, 0x1, R0, P1 ;  /* 0x000000011a1a7824 */ /* 0x000fe200008e0600 */
[----:B------:R-:W-:-:S02]  /*67770*/  IADD3 R27, P1, R27, UR8, RZ ;  /* 0x000000081b1b7c10 */ /* 0x000fc4000ff3e0ff */
[----:B------:R-:W-:Y:S01]  /*67780*/  IADD3 R20, P2, R20, UR8, RZ ;  /* 0x0000000814147c10 */ /* 0x000fe2000ff5e0ff */
        /* <DEDUP_REMOVED lines=26> */
[--C-:B------:R-:W-:Y:S01]  /*67930*/  IMAD.X R21, R21, 0x1, R0.reuse, P3 ;  /* 0x0000000115157824 */ /* 0x100fe200018e0600 */
[----:B------:R-:W-:Y:S01]  /*67940*/  IADD3 R22, P3, R22, UR8, RZ ;  /* 0x0000000816167c10 */ /* 0x000fe2000ff7e0ff */
[----:B------:R-:W-:Y:S02]  /*67950*/  STL [R1+0x1f74], R27 ;  /* 0x001f741b01007387 */ /* 0x000fe40000100800 */
[--C-:B------:R-:W-:Y:S01]  /*67960*/  IMAD.X R23, R23, 0x1, R0.reuse, P4 ;  /* 0x0000000117177824 */ /* 0x100fe200020e0600 */
[----:B------:R-:W-:Y:S01]  /*67970*/  STL [R1+0x2248], R20 ;  /* 0x0022481401007387 */ /* 0x000fe20000100800 */
[----:B------:R-:W-:Y:S01]  /*67980*/  IADD3 R17, P4, R17, UR8, RZ ;  /* 0x0000000811117c10 */ /* 0x000fe2000ff9e0ff */
[----:B------:R-:W-:Y:S02]  /*67990*/  STL [R1+0x1f30], R21 ;  /* 0x001f301501007387 */ /* 0x000fe40000100800 */
[----:B------:R-:W-:Y:S02]  /*679a0*/  STL [R1+0x2244], R22 ;  /* 0x0022441601007387 */ /* 0x000fe40000100800 */
[----:B------:R-:W-:Y:S01]  /*679b0*/  IMAD.X R29, R29, 0x1, R0, P5 ;  /* 0x000000011d1d7824 */ /* 0x000fe200028e0600 */
[----:B------:R-:W4:Y:S01]  /*679c0*/  LDL.LU R13, [R1+0x1778] ;  /* 0x00177800010d7983 */ /* 0x000f220000300800 */
[----:B------:R-:W-:Y:S02]  /*679d0*/  STL [R1+0x1f48], R23 ;  /* 0x001f481701007387 */ /* 0x000fe40000100800 */
[----:B------:R-:W4:Y:S02]  /*679e0*/  LDL.LU R8, [R1+0x2234] ;  /* 0x0022340001087983 */ /* 0x000f240000300800 */
[----:B------:R-:W-:Y:S01]  /*679f0*/  STL [R1+0x2240], R17 ;  /* 0x0022401101007387 */ /* 0x000fe20000100800 */
[----:B------:R-:W4:Y:S01]  /*67a00*/  LDL.LU R16, [R1+0x1f70] ;  /* 0x001f700001107983 */ /* 0x000f220000300800 */
[----:B------:R0:W-:Y:S02]  /*67a10*/  STL [R1+0x1f50], R29 ;  /* 0x001f501d01007387 */ /* 0x0001e40000100800 */
[----:B------:R-:W4:Y:S02]  /*67a20*/  LDL.LU R3, [R1+0x2230] ;  /* 0x0022300001037983 */ /* 0x000f240000300800 */
[----:B------:R-:W4:Y:S01]  /*67a30*/  LDL.LU R5, [R1+0x1f6c] ;  /* 0x001f6c0001057983 */ /* 0x000f220000300800 */
[----:B------:R-:W4:Y:S01]  /*67a40*/  LDL.LU R4, [R1+0x2228] ;  /* 0x0022280001047983 */ /* 0x000f220000300800 */
[----:B------:R-:W4:Y:S02]  /*67a50*/  LDL.LU R6, [R1+0x1f68] ;  /* 0x001f680001067983 */ /* 0x000f240000300800 */
[----:B------:R-:W4:Y:S02]  /*67a60*/  LDL.LU R7, [R1+0x2220] ;  /* 0x0022200001077983 */ /* 0x000f240000300800 */
[----:B------:R-:W4:Y:S01]  /*67a70*/  LDL.LU R10, [R1+0x1f64] ;  /* 0x001f6400010a7983 */ /* 0x000f220000300800 */
[----:B------:R-:W4:Y:S01]  /*67a80*/  LDL.LU R11, [R1+0x2218] ;  /* 0x00221800010b7983 */ /* 0x000f220000300800 */
[----:B0-----:R-:W4:Y:S02]  /*67a90*/  LDL.LU R29, [R1+0x1f60] ;  /* 0x001f6000011d7983 */ /* 0x001f240000300800 */
[----:B------:R0:W-:Y:S02]  /*67aa0*/  STL [R1+0x23bc], R0 ;  /* 0x0023bc0001007387 */ /* 0x0001e40000100800 */
[----:B0-----:R-:W4:Y:S01]  /*67ab0*/  LDL.LU R0, [R1+0x2238] ;  /* 0x0022380001007983 */ /* 0x001f220000300800 */
[----:B------:R-:W4:Y:S02]  /*67ac0*/  LDL.LU R12, [R1+0x2210] ;  /* 0x00221000010c7983 */ /* 0x000f240000300800 */
[----:B------:R-:W4:Y:S02]  /*67ad0*/  LDL.LU R9, [R1+0x1f5c] ;  /* 0x001f5c0001097983 */ /* 0x000f240000300800 */
[----:B------:R-:W4:Y:S01]  /*67ae0*/  LDL.LU R15, [R1+0x2208] ;  /* 0x00220800010f7983 */ /* 0x000f220000300800 */
[----:B--2---:R-:W-:-:S05]  /*67af0*/  IADD3 R2, P5, R2, UR8, RZ ;  /* 0x0000000802027c10 */ /* 0x004fca000ffbe0ff */
[----:B------:R0:W-:Y:S01]  /*67b00*/  STL [R1+0x223c], R2 ;  /* 0x00223c0201007387 */ /* 0x0001e20000100800 */
[----:B------:R-:W2:Y:S02]  /*67b10*/  LDL.LU R14, [R1+0x222c] ;  /* 0x00222c00010e7983 */ /* 0x000ea40000300800 */
[----:B------:R-:W2:Y:S02]  /*67b20*/  LDL.LU R18, [R1+0x2200] ;  /* 0x0022000001127983 */ /* 0x000ea40000300800 */
[----:B------:R-:W2:Y:S01]  /*67b30*/  LDL.LU R19, [R1+0x2224] ;  /* 0x0022240001137983 */ /* 0x000ea20000300800 */
[----:B------:R-:W2:Y:S01]  /*67b40*/  LDL.LU R24, [R1+0x21f8] ;  /* 0x0021f80001187983 */ /* 0x000ea20000300800 */
[----:B------:R-:W2:Y:S02]  /*67b50*/  LDL.LU R25, [R1+0x221c] ;  /* 0x00221c0001197983 */ /* 0x000ea40000300800 */
[----:B------:R-:W2:Y:S01]  /*67b60*/  LDL.LU R26, [R1+0x21f0] ;  /* 0x0021f000011a7983 */ /* 0x000ea20000300800 */
[----:B0-----:R-:W2:Y:S01]  /*67b70*/  LDL.LU R2, [R1+0x2214] ;  /* 0x0022140001027983 */ /* 0x001ea20000300800 */
[----:B------:R-:W2:Y:S02]  /*67b80*/  LDL.LU R27, [R1+0x21e8] ;  /* 0x0021e800011b7983 */ /* 0x000ea40000300800 */
[----:B------:R-:W2:Y:S02]  /*67b90*/  LDL.LU R20, [R1+0x220c] ;  /* 0x00220c0001147983 */ /* 0x000ea40000300800 */
[----:B------:R-:W2:Y:S01]  /*67ba0*/  LDL.LU R21, [R1+0x21e0] ;  /* 0x0021e00001157983 */ /* 0x000ea20000300800 */
[----:B---3--:R-:W-:-:S05]  /*67bb0*/  IADD3.X R28, R28, UR5, RZ, P6, !PT ;  /* 0x000000051c1c7c10 */ /* 0x008fca000b7fe4ff */
[----:B------:R0:W-:Y:S01]  /*67bc0*/  STL [R1+0x233c], R28 ;  /* 0x00233c1c01007387 */ /* 0x0001e20000100800 */
[----:B------:R-:W3:Y:S02]  /*67bd0*/  LDL.LU R22, [R1+0x2204] ;  /* 0x0022040001167983 */ /* 0x000ee40000300800 */
[----:B------:R-:W3:Y:S02]  /*67be0*/  LDL.LU R23, [R1+0x21d8] ;  /* 0x0021d80001177983 */ /* 0x000ee40000300800 */
[----:B------:R-:W3:Y:S01]  /*67bf0*/  LDL.LU R17, [R1+0x21fc] ;  /* 0x0021fc0001117983 */ /* 0x000ee20000300800 */
[----:B0-----:R-:W3:Y:S01]  /*67c00*/  LDL.LU R28, [R1+0x21d0] ;  /* 0x0021d000011c7983 */ /* 0x001ee20000300800 */
[----:B----4-:R-:W-:Y:S01]  /*67c10*/  IADD3.X R13, R13, UR5, RZ, P1, !PT ;  /* 0x000000050d0d7c10 */ /* 0x010fe20008ffe4ff */
[----:B------:R-:W-:Y:S01]  /*67c20*/  IADD3 R8, P1, R8, UR8, RZ ;  /* 0x0000000808087c10 */ /* 0x000fe2000ff3e0ff */
[----:B------:R-:W-:Y:S01]  /*67c30*/  IADD3.X R16, R16, UR5, RZ, P2, !PT ;  /* 0x0000000510107c10 */ /* 0x000fe200097fe4ff */
[----:B------:R-:W-:Y:S01]  /*67c40*/  IADD3 R3, P2, R3, UR8, RZ ;  /* 0x0000000803037c10 */ /* 0x000fe2000ff5e0ff */
[----:B------:R-:W-:Y:S01]  /*67c50*/  IADD3.X R5, R5, UR5, RZ, P3, !PT ;  /* 0x0000000505057c10 */ /* 0x000fe20009ffe4ff */
[----:B------:R-:W-:Y:S01]  /*67c60*/  IADD3 R4, P3, R4, UR8, RZ ;  /* 0x0000000804047c10 */ /* 0x000fe2000ff7e0ff */
[----:B------:R-:W-:Y:S01]  /*67c70*/  IADD3.X R6, R6, UR5, RZ, P4, !PT ;  /* 0x0000000506067c10 */ /* 0x000fe2000a7fe4ff */
[----:B------:R-:W-:Y:S01]  /*67c80*/  IADD3 R7, P4, R7, UR8, RZ ;  /* 0x0000000807077c10 */ /* 0x000fe2000ff9e0ff */
[----:B------:R-:W-:-:S02]  /*67c90*/  IADD3.X R10, R10, UR5, RZ, P5, !PT ;  /* 0x000000050a0a7c10 */ /* 0x000fc4000affe4ff */
[----:B------:R-:W-:-:S05]  /*67ca0*/  IADD3 R0, P6, R0, UR8, RZ ;  /* 0x0000000800007c10 */ /* 0x000fca000ffde0ff */
[----:B------:R-:W-:Y:S01]  /*67cb0*/  STL [R1+0x2238], R0 ;  /* 0x0022380001007387 */ /* 0x000fe20000100800 */
[----:B------:R-:W-:Y:S02]  /*67cc0*/  STL [R1+0x1778], R13 ;  /* 0x0017780d01007387 */ /* 0x000fe40000100800 */
[----:B------:R-:W-:Y:S02]  /*67cd0*/  STL [R1+0x2234], R8 ;  /* 0x0022340801007387 */ /* 0x000fe40000100800 */
[----:B------:R-:W-:Y:S01]  /*67ce0*/  STL [R1+0x1f70], R16 ;  /* 0x001f701001007387 */ /* 0x000fe20000100800 */
[----:B------:R-:W-:Y:S01]  /*67cf0*/  STL [R1+0x2230], R3 ;  /* 0x0022300301007387 */ /* 0x000fe20000100800 */
[----:B------:R-:W-:Y:S01]  /*67d00*/  IADD3.X R29, R29, UR5, RZ, P6, !PT ;  /* 0x000000051d1d7c10 */ /* 0x000fe2000b7fe4ff */
[----:B------:R-:W-:Y:S02]  /*67d10*/  STL [R1+0x1f6c], R5 ;  /* 0x001f6c0501007387 */ /* 0x000fe40000100800 */
[----:B------:R-:W-:Y:S01]  /*67d20*/  STL [R1+0x2228], R4 ;  /* 0x0022280401007387 */ /* 0x000fe20000100800 */
[----:B------:R-:W-:Y:S01]  /*67d30*/  STL [R1+0x1f68], R6 ;  /* 0x001f680601007387 */ /* 0x000fe20000100800 */
[----:B------:R-:W-:Y:S01]  /*67d40*/  STL [R1+0x2220], R7 ;  /* 0x0022200701007387 */ /* 0x000fe20000100800 */
[----:B------:R-:W-:Y:S01]  /*67d50*/  IADD3 R11, P5, R11, UR8, RZ ;  /* 0x000000080b0b7c10 */ /* 0x000fe2000ffbe0ff */
[----:B------:R0:W-:Y:S01]  /*67d60*/  STL [R1+0x1f60], R29 ;  /* 0x001f601d01007387 */ /* 0x0001e20000100800 */
[----:B------:R-:W-:Y:S01]  /*67d70*/  STL [R1+0x1f64], R10 ;  /* 0x001f640a01007387 */ /* 0x000fe20000100800 */
[----:B------:R-:W-:-:S02]  /*67d80*/  IADD3 R12, P6, R12, UR8, RZ ;  /* 0x000000080c0c7c10 */ /* 0x000fc4000ffde0ff */
[----:B------:R-:W-:Y:S01]  /*67d90*/  IADD3.X R9, R9, UR5, RZ, P1, !PT ;  /* 0x0000000509097c10 */ /* 0x000fe20008ffe4ff */
[----:B------:R-:W-:Y:S01]  /*67da0*/  IADD3 R15, P1, R15, UR8, RZ ;  /* 0x000000080f0f7c10 */ /* 0x000fe2000ff3e0ff */
[----:B0-----:R-:W4:Y:S01]  /*67db0*/  LDL.LU R29, [R1+0x21f4] ;  /* 0x0021f400011d7983 */ /* 0x001f220000300800 */
[----:B------:R-:W-:Y:S02]  /*67dc0*/  STL [R1+0x2218], R11 ;  /* 0x0022180b01007387 */ /* 0x000fe40000100800 */
[----:B------:R-:W-:Y:S02]  /*67dd0*/  STL [R1+0x2210], R12 ;  /* 0x0022100c01007387 */ /* 0x000fe40000100800 */
[----:B------:R-:W-:Y:S01]  /*67de0*/  STL [R1+0x1f5c], R9 ;  /* 0x001f5c0901007387 */ /* 0x000fe20000100800 */
[----:B------:R-:W-:Y:S01]  /*67df0*/  STL [R1+0x2208], R15 ;  /* 0x0022080f01007387 */ /* 0x000fe20000100800 */
[----:B--2---:R-:W-:Y:S01]  /*67e00*/  IADD3.X R14, R14, UR5, RZ, P2, !PT ;  /* 0x000000050e0e7c10 */ /* 0x004fe200097fe4ff */
[----:B------:R-:W-:Y:S01]  /*67e10*/  IADD3 R18, P2, R18, UR8, RZ ;  /* 0x0000000812127c10 */ /* 0x000fe2000ff5e0ff */
[----:B------:R-:W-:Y:S01]  /*67e20*/  IADD3.X R19, R19, UR5, RZ, P3, !PT ;  /* 0x0000000513137c10 */ /* 0x000fe20009ffe4ff */
[----:B------:R-:W-:Y:S01]  /*67e30*/  IADD3 R24, P3, R24, UR8, RZ ;  /* 0x0000000818187c10 */ /* 0x000fe2000ff7e0ff */
[----:B------:R-:W-:Y:S01]  /*67e40*/  IADD3.X R25, R25, UR5, RZ, P4, !PT ;  /* 0x0000000519197c10 */ /* 0x000fe2000a7fe4ff */
[----:B------:R-:W-:Y:S01]  /*67e50*/  STL [R1+0x222c], R14 ;  /* 0x00222c0e01007387 */ /* 0x000fe20000100800 */
[----:B------:R-:W-:Y:S01]  /*67e60*/  STL [R1+0x2200], R18 ;  /* 0x0022001201007387 */ /* 0x000fe20000100800 */
[----:B------:R-:W-:-:S02]  /*67e70*/  IADD3.X R2, R2, UR5, RZ, P5, !PT ;  /* 0x0000000502027c10 */ /* 0x000fc4000affe4ff */
[----:B------:R-:W-:Y:S01]  /*67e80*/  IADD3 R26, P4, R26, UR8, RZ ;  /* 0x000000081a1a7c10 */ /* 0x000fe2000ff9e0ff */
[----:B------:R-:W-:Y:S01]  /*67e90*/  STL [R1+0x2224], R19 ;  /* 0x0022241301007387 */ /* 0x000fe20000100800 */
[----:B------:R-:W-:Y:S01]  /*67ea0*/  STL [R1+0x21f8], R24 ;  /* 0x0021f81801007387 */ /* 0x000fe20000100800 */
[----:B------:R-:W-:Y:S01]  /*67eb0*/  IADD3 R27, P5, R27, UR8, RZ ;  /* 0x000000081b1b7c10 */ /* 0x000fe2000ffbe0ff */
[----:B------:R0:W-:Y:S01]  /*67ec0*/  STL [R1+0x2214], R2 ;  /* 0x0022140201007387 */ /* 0x0001e20000100800 */
[----:B------:R-:W-:Y:S01]  /*67ed0*/  IADD3.X R20, R20, UR5, RZ, P6, !PT ;  /* 0x0000000514147c10 */ /* 0x000fe2000b7fe4ff */
[----:B------:R-:W-:Y:S01]  /*67ee0*/  STL [R1+0x221c], R25 ;  /* 0x00221c1901007387 */ /* 0x000fe20000100800 */
[----:B------:R-:W-:Y:S02]  /*67ef0*/  IADD3 R21, P6, R21, UR8, RZ ;  /* 0x0000000815157c10 */ /* 0x000fe4000ffde0ff */
[----:B---3--:R-:W-:Y:S01]  /*67f00*/  IADD3.X R22, R22, UR5, RZ, P1, !PT ;  /* 0x0000000516167c10 */ /* 0x008fe20008ffe4ff */
[----:B------:R-:W-:Y:S01]  /*67f10*/  IADD3 R23, P1, R23, UR8, RZ ;  /* 0x0000000817177c10 */ /* 0x000fe2000ff3e0ff */
[----:B0-----:R-:W2:Y:S01]  /*67f20*/  LDL.LU R2, [R1+0x21c8] ;  /* 0x0021c80001027983 */ /* 0x001ea20000300800 */
[----:B------:R-:W-:Y:S02]  /*67f30*/  STL [R1+0x21f0], R26 ;  /* 0x0021f01a01007387 */ /* 0x000fe40000100800 */
[----:B------:R-:W-:Y:S02]  /*67f40*/  STL [R1+0x21e8], R27 ;  /* 0x0021e81b01007387 */ /* 0x000fe40000100800 */
[----:B------:R-:W-:Y:S01]  /*67f50*/  STL [R1+0x220c], R20 ;  /* 0x00220c1401007387 */ /* 0x000fe20000100800 */
[----:B------:R-:W-:Y:S01]  /*67f60*/  IADD3.X R17, R17, UR5, RZ, P2, !PT ;  /* 0x0000000511117c10 */ /* 0x000fe200097fe4ff */
[----:B------:R-:W-:Y:S01]  /*67f70*/  STL [R1+0x21e0], R21 ;  /* 0x0021e01501007387 */ /* 0x000fe20000100800 */
[----:B------:R-:W-:Y:S01]  /*67f80*/  STL [R1+0x2204], R22 ;  /* 0x0022041601007387 */ /* 0x000fe20000100800 */
[----:B------:R-:W-:Y:S01]  /*67f90*/  IADD3 R28, P2, R28, UR8, RZ ;  /* 0x000000081c1c7c10 */ /* 0x000fe2000ff5e0ff */
[----:B------:R-:W3:Y:S01]  /*67fa0*/  LDL.LU R0, [R1+0x21ec] ;  /* 0x0021ec0001007983 */ /* 0x000ee20000300800 */
[----:B------:R-:W-:Y:S01]  /*67fb0*/  STL [R1+0x21d8], R23 ;  /* 0x0021d81701007387 */ /* 0x000fe20000100800 */
[----:B------:R-:W3:Y:S02]  /*67fc0*/  LDL.LU R13, [R1+0x21c0] ;  /* 0x0021c000010d7983 */ /* 0x000ee40000300800 */
[----:B------:R-:W-:Y:S02]  /*67fd0*/  STL [R1+0x21fc], R17 ;  /* 0x0021fc1101007387 */ /* 0x000fe40000100800 */
[----:B------:R-:W3:Y:S01]  /*67fe0*/  LDL.LU R8, [R1+0x21e4] ;  /* 0x0021e40001087983 */ /* 0x000ee20000300800 */
[----:B------:R0:W-:Y:S01]  /*67ff0*/  STL [R1+0x21d0], R28 ;  /* 0x0021d01c01007387 */ /* 0x0001e20000100800 */
        /* <DEDUP_REMOVED lines=8> */
[----:B0-----:R-:W3:Y:S02]  /*68080*/  LDL.LU R28, [R1+0x2198] ;  /* 0x00219800011c7983 */ /* 0x001ee40000300800 */
[----:B------:R-:W3:Y:S01]  /*68090*/  LDL.LU R12, [R1+0x21bc] ;  /* 0x0021bc00010c7983 */ /* 0x000ee20000300800 */
[----:B------:R-:W3:Y:S04]  /*680a0*/  LDL.LU R9, [R1+0x2190] ;  /* 0x0021900001097983 */ /* 0x000ee80000300800 */
[----:B------:R-:W3:Y:S01]  /*680b0*/  LDL.LU R15, [R1+0x21b4] ;  /* 0x0021b400010f7983 */ /* 0x000ee20000300800 */
[----:B----4-:R-:W-:-:S05]  /*680c0*/  IADD3.X R29, R29, UR5, RZ, P3, !PT ;  /* 0x000000051d1d7c10 */ /* 0x010fca0009ffe4ff */
[----:B------:R0:W-:Y:S01]  /*680d0*/  STL [R1+0x21f4], R29 ;  /* 0x0021f41d01007387 */ /* 0x0001e20000100800 */
[----:B------:R-:W4:Y:S02]  /*680e0*/  LDL.LU R14, [R1+0x2188] ;  /* 0x00218800010e7983 */ /* 0x000f240000300800 */
[----:B------:R-:W4:Y:S02]  /*680f0*/  LDL.LU R18, [R1+0x21ac] ;  /* 0x0021ac0001127983 */ /* 0x000f240000300800 */
[----:B------:R-:W4:Y:S01]  /*68100*/  LDL.LU R19, [R1+0x2180] ;  /* 0x0021800001137983 */ /* 0x000f220000300800 */
[----:B------:R-:W4:Y:S01]  /*68110*/  LDL.LU R24, [R1+0x21a4] ;  /* 0x0021a40001187983 */ /* 0x000f220000300800 */
[----:B------:R-:W4:Y:S02]  /*68120*/  LDL.LU R25, [R1+0x2178] ;  /* 0x0021780001197983 */ /* 0x000f240000300800 */
[----:B------:R-:W4:Y:S01]  /*68130*/  LDL.LU R26, [R1+0x219c] ;  /* 0x00219c00011a7983 */ /* 0x000f220000300800 */
        /* <DEDUP_REMOVED lines=9> */
[----:B---3--:R-:W-:Y:S01]  /*681d0*/  IADD3.X R0, R0, UR5, RZ, P4, !PT ;  /* 0x0000000500007c10 */ /* 0x008fe2000a7fe4ff */
[----:B------:R-:W-:Y:S01]  /*681e0*/  IADD3 R13, P4, R13, UR8, RZ ;  /* 0x000000080d0d7c10 */ /* 0x000fe2000ff9e0ff */
[----:B------:R-:W-:Y:S01]  /*681f0*/  IADD3.X R8, R8, UR5, RZ, P5, !PT ;  /* 0x0000000508087c10 */ /* 0x000fe2000affe4ff */
[----:B0-----:R-:W3:Y:S01]  /*68200*/  LDL.LU R2, [R1+0x217c] ;  /* 0x00217c0001027983 */ /* 0x001ee20000300800 */
[----:B------:R-:W-:-:S02]  /*68210*/  IADD3 R16, P5, R16, UR8, RZ ;  /* 0x0000000810107c10 */ /* 0x000fc4000ffbe0ff */
[----:B------:R-:W-:Y:S01]  /*68220*/  IADD3.X R3, R3, UR5, RZ, P6, !PT ;  /* 0x0000000503037c10 */ /* 0x000fe2000b7fe4ff */
[----:B------:R-:W-:Y:S01]  /*68230*/  STL [R1+0x21ec], R0 ;  /* 0x0021ec0001007387 */ /* 0x000fe20000100800 */
[----:B------:R-:W-:Y:S01]  /*68240*/  IADD3 R5, P6, R5, UR8, RZ ;  /* 0x0000000805057c10 */ /* 0x000fe2000ffde0ff */
[----:B------:R-:W-:Y:S01]  /*68250*/  STL [R1+0x21c0], R13 ;  /* 0x0021c00d01007387 */ /* 0x000fe20000100800 */
[----:B------:R-:W-:Y:S01]  /*68260*/  IADD3.X R4, R4, UR5, RZ, P1, !PT ;  /* 0x0000000504047c10 */ /* 0x000fe20008ffe4ff */
[----:B------:R-:W-:Y:S01]  /*68270*/  STL [R1+0x21e4], R8 ;  /* 0x0021e40801007387 */ /* 0x000fe20000100800 */
[----:B------:R-:W-:Y:S01]  /*68280*/  IADD3 R6, P1, R6, UR8, RZ ;  /* 0x0000000806067c10 */ /* 0x000fe2000ff3e0ff */
[----:B------:R-:W-:Y:S01]  /*68290*/  STL [R1+0x21b8], R16 ;  /* 0x0021b81001007387 */ /* 0x000fe20000100800 */
[----:B------:R-:W-:Y:S02]  /*682a0*/  IADD3.X R7, R7, UR5, RZ, P2, !PT ;  /* 0x0000000507077c10 */ /* 0x000fe400097fe4ff */
[----:B------:R-:W-:Y:S01]  /*682b0*/  IADD3.X R11, R11, UR5, RZ, P3, !PT ;  /* 0x000000050b0b7c10 */ /* 0x000fe20009ffe4ff */
[----:B------:R-:W-:Y:S01]  /*682c0*/  STL [R1+0x21dc], R3 ;  /* 0x0021dc0301007387 */ /* 0x000fe20000100800 */
[----:B------:R-:W-:Y:S01]  /*682d0*/  IADD3 R28, P3, R28, UR8, RZ ;  /* 0x000000081c1c7c10 */ /* 0x000fe2000ff7e0ff */
[----:B------:R-:W-:Y:S01]  /*682e0*/  STL [R1+0x21b0], R5 ;  /* 0x0021b00501007387 */ /* 0x000fe20000100800 */
[----:B------:R-:W-:Y:S01]  /*682f0*/  IADD3 R10, P2, R10, UR8, RZ ;  /* 0x000000080a0a7c10 */ /* 0x000fe2000ff5e0ff */
[----:B------:R-:W-:Y:S02]  /*68300*/  STL [R1+0x21d4], R4 ;  /* 0x0021d40401007387 */ /* 0x000fe40000100800 */
[----:B------:R-:W-:Y:S01]  /*68310*/  STL [R1+0x21a8], R6 ;  /* 0x0021a80601007387 */ /* 0x000fe20000100800 */
[----:B------:R-:W-:Y:S01]  /*68320*/  STL [R1+0x21cc], R7 ;  /* 0x0021cc0701007387 */ /* 0x000fe20000100800 */
[----:B------:R0:W-:Y:S02]  /*68330*/  STL [R1+0x2198], R28 ;  /* 0x0021981c01007387 */ /* 0x0001e40000100800 */
[----:B------:R-:W-:Y:S01]  /*68340*/  STL [R1+0x21a0], R10 ;  /* 0x0021a00a01007387 */ /* 0x000fe20000100800 */
[----:B0-----:R-:W3:Y:S01]  /*68350*/  LDL.LU R28, [R1+0x2150] ;  /* 0x00215000011c7983 */ /* 0x001ee20000300800 */
[----:B------:R-:W-:Y:S01]  /*68360*/  IADD3.X R12, R12, UR5, RZ, P4, !PT ;  /* 0x000000050c0c7c10 */ /* 0x000fe2000a7fe4ff */
[----:B------:R-:W-:Y:S01]  /*68370*/  IADD3 R9, P4, R9, UR8, RZ ;  /* 0x0000000809097c10 */ /* 0x000fe2000ff9e0ff */
[----:B------:R-:W-:Y:S01]  /*68380*/  IADD3.X R15, R15, UR5, RZ, P5, !PT ;  /* 0x000000050f0f7c10 */ /* 0x000fe2000affe4ff */
[----:B------:R-:W-:Y:S02]  /*68390*/  STL [R1+0x21c4], R11 ;  /* 0x0021c40b01007387 */ /* 0x000fe40000100800 */
[----:B------:R-:W-:Y:S02]  /*683a0*/  STL [R1+0x21bc], R12 ;  /* 0x0021bc0c01007387 */ /* 0x000fe40000100800 */
[----:B------:R-:W-:Y:S01]  /*683b0*/  STL [R1+0x2190], R9 ;  /* 0x0021900901007387 */ /* 0x000fe20000100800 */
[----:B----4-:R-:W-:-:S02]  /*683c0*/  IADD3 R14, P5, R14, UR8, RZ ;  /* 0x000000080e0e7c10 */ /* 0x010fc4000ffbe0ff */
[----:B------:R-:W-:Y:S01]  /*683d0*/  IADD3.X R18, R18, UR5, RZ, P6, !PT ;  /* 0x0000000512127c10 */ /* 0x000fe2000b7fe4ff */
[----:B------:R-:W-:Y:S01]  /*683e0*/  IADD3 R19, P6, R19, UR8, RZ ;  /* 0x0000000813137c10 */ /* 0x000fe2000ffde0ff */
[----:B------:R-:W-:Y:S01]  /*683f0*/  IADD3.X R24, R24, UR5, RZ, P1, !PT ;  /* 0x0000000518187c10 */ /* 0x000fe20008ffe4ff */
[----:B------:R-:W-:Y:S01]  /*68400*/  STL [R1+0x21b4], R15 ;  /* 0x0021b40f01007387 */ /* 0x000fe20000100800 */
[----:B------:R-:W-:Y:S01]  /*68410*/  IADD3.X R26, R26, UR5, RZ, P2, !PT ;  /* 0x000000051a1a7c10 */ /* 0x000fe200097fe4ff */
[----:B------:R-:W-:Y:S01]  /*68420*/  STL [R1+0x2188], R14 ;  /* 0x0021880e01007387 */ /* 0x000fe20000100800 */
[----:B------:R-:W-:Y:S02]  /*68430*/  IADD3 R25, P1, R25, UR8, RZ ;  /* 0x0000000819197c10 */ /* 0x000fe4000ff3e0ff */
[----:B------:R-:W-:Y:S01]  /*68440*/  IADD3 R29, P2, R29, UR8, RZ ;  /* 0x000000081d1d7c10 */ /* 0x000fe2000ff5e0ff */
[----:B------:R-:W-:Y:S01]  /*68450*/  STL [R1+0x21ac], R18 ;  /* 0x0021ac1201007387 */ /* 0x000fe20000100800 */
[----:B------:R-:W-:Y:S02]  /*68460*/  STL [R1+0x2180], R19 ;  /* 0x0021801301007387 */ /* 0x000fe40000100800 */
[----:B------:R-:W-:Y:S01]  /*68470*/  STL [R1+0x21a4], R24 ;  /* 0x0021a41801007387 */ /* 0x000fe20000100800 */
[----:B------:R-:W-:Y:S01]  /*68480*/  IADD3.X R27, R27, UR5, RZ, P3, !PT ;  /* 0x000000051b1b7c10 */ /* 0x000fe20009ffe4ff */
[----:B------:R0:W-:Y:S01]  /*68490*/  STL [R1+0x2170], R29 ;  /* 0x0021701d01007387 */ /* 0x0001e20000100800 */
[----:B------:R-:W-:Y:S01]  /*684a0*/  IADD3 R20, P3, R20, UR8, RZ ;  /* 0x0000000814147c10 */ /* 0x000fe2000ff7e0ff */
[----:B------:R-:W-:Y:S01]  /*684b0*/  STL [R1+0x2178], R25 ;  /* 0x0021781901007387 */ /* 0x000fe20000100800 */
[----:B------:R-:W-:Y:S01]  /*684c0*/  IADD3.X R21, R21, UR5, RZ, P4, !PT ;  /* 0x0000000515157c10 */ /* 0x000fe2000a7fe4ff */
[----:B0-----:R-:W4:Y:S01]  /*684d0*/  LDL.LU R29, [R1+0x2174] ;  /* 0x00217400011d7983 */ /* 0x001f220000300800 */
[----:B------:R-:W-:Y:S02]  /*684e0*/  STL [R1+0x219c], R26 ;  /* 0x00219c1a01007387 */ /* 0x000fe40000100800 */
[----:B------:R-:W-:Y:S02]  /*684f0*/  STL [R1+0x2194], R27 ;  /* 0x0021941b01007387 */ /* 0x000fe40000100800 */
[----:B------:R-:W-:Y:S01]  /*68500*/  STL [R1+0x2168], R20 ;  /* 0x0021681401007387 */ /* 0x000fe20000100800 */
[----:B------:R-:W-:Y:S01]  /*68510*/  STL [R1+0x218c], R21 ;  /* 0x00218c1501007387 */ /* 0x000fe20000100800 */
[----:B--2---:R-:W-:-:S02]  /*68520*/  IADD3 R22, P4, R22, UR8, RZ ;  /* 0x0000000816167c10 */ /* 0x004fc4000ff9e0ff */
[----:B------:R-:W-:Y:S01]  /*68530*/  IADD3.X R23, R23, UR5, RZ, P5, !PT ;  /* 0x0000000517177c10 */ /* 0x000fe2000affe4ff */
[----:B------:R-:W-:Y:S02]  /*68540*/  IADD3 R17, P5, R17, UR8, RZ ;  /* 0x0000000811117c10 */ /* 0x000fe4000ffbe0ff */
[----:B------:R-:W-:Y:S01]  /*68550*/  STL [R1+0x2160], R22 ;  /* 0x0021601601007387 */ /* 0x000fe20000100800 */
[----:B------:R-:W2:Y:S02]  /*68560*/  LDL.LU R0, [R1+0x2148] ;  /* 0x0021480001007983 */ /* 0x000ea40000300800 */
[----:B------:R-:W-:Y:S02]  /*68570*/  STL [R1+0x2184], R23 ;  /* 0x0021841701007387 */ /* 0x000fe40000100800 */
[----:B------:R-:W2:Y:S01]  /*68580*/  LDL.LU R13, [R1+0x216c] ;  /* 0x00216c00010d7983 */ /* 0x000ea20000300800 */
[----:B---3--:R-:W-:Y:S01]  /*68590*/  IADD3.X R2, R2, UR5, RZ, P6, !PT ;  /* 0x0000000502027c10 */ /* 0x008fe2000b7fe4ff */
[----:B------:R-:W-:Y:S01]  /*685a0*/  STL [R1+0x2158], R17 ;  /* 0x0021581101007387 */ /* 0x000fe20000100800 */
[----:B------:R-:W3:Y:S03]  /*685b0*/  LDL.LU R8, [R1+0x2140] ;  /* 0x0021400001087983 */ /* 0x000ee60000300800 */
        /* <DEDUP_REMOVED lines=13> */
[----:B------:R-:W-:-:S05]  /*68690*/  IADD3 R28, P6, R28, UR8, RZ ;  /* 0x000000081c1c7c10 */ /* 0x000fca000ffde0ff */
        /* <DEDUP_REMOVED lines=8> */
[----:B------:R-:W3:Y:S02]  /*68720*/  LDL.LU R27, [R1+0x20f0] ;  /* 0x0020f000011b7983 */ /* 0x000ee40000300800 */
[----:B------:R-:W3:Y:S02]  /*68730*/  LDL.LU R20, [R1+0x2114] ;  /* 0x0021140001147983 */ /* 0x000ee40000300800 */
[----:B------:R-:W3:Y:S01]  /*68740*/  LDL.LU R21, [R1+0x20e8] ;  /* 0x0020e80001157983 */ /* 0x000ee20000300800 */
[----:B----4-:R-:W-:-:S05]  /*68750*/  IADD3.X R29, R29, UR5, RZ, P1, !PT ;  /* 0x000000051d1d7c10 */ /* 0x010fca0008ffe4ff */
[----:B------:R0:W-:Y:S01]  /*68760*/  STL [R1+0x2174], R29 ;  /* 0x0021741d01007387 */ /* 0x0001e20000100800 */
[----:B------:R-:W4:Y:S02]  /*68770*/  LDL.LU R22, [R1+0x210c] ;  /* 0x00210c0001167983 */ /* 0x000f240000300800 */
[----:B------:R-:W4:Y:S02]  /*68780*/  LDL.LU R23, [R1+0x20e0] ;  /* 0x0020e00001177983 */ /* 0x000f240000300800 */
[----:B------:R-:W4:Y:S01]  /*68790*/  LDL.LU R17, [R1+0x2104] ;  /* 0x0021040001117983 */ /* 0x000f220000300800 */
[----:B0-----:R-:W4:Y:S01]  /*687a0*/  LDL.LU R29, [R1+0x20d8] ;  /* 0x0020d800011d7983 */ /* 0x001f220000300800 */
[----:B--2---:R-:W-:Y:S02]  /*687b0*/  IADD3 R0, P1, R0, UR8, RZ ;  /* 0x0000000800007c10 */ /* 0x004fe4000ff3e0ff */
[----:B------:R-:W-:Y:S02]  /*687c0*/  IADD3.X R13, R13, UR5, RZ, P2, !PT ;  /* 0x000000050d0d7c10 */ /* 0x000fe400097fe4ff */
[----:B---3--:R-:W-:Y:S01]  /*687d0*/  IADD3 R8, P2, R8, UR8, RZ ;  /* 0x0000000808087c10 */ /* 0x008fe2000ff5e0ff */
[----:B------:R-:W-:Y:S01]  /*687e0*/  STL [R1+0x2148], R0 ;  /* 0x0021480001007387 */ /* 0x000fe20000100800 */
[----:B------:R-:W-:Y:S01]  /*687f0*/  IADD3.X R16, R16, UR5, RZ, P3, !PT ;  /* 0x0000000510107c10 */ /* 0x000fe20009ffe4ff */
[----:B------:R-:W-:Y:S01]  /*68800*/  IADD3 R3, P3, R3, UR8, RZ ;  /* 0x0000000803037c10 */ /* 0x000fe2000ff7e0ff */
        /* <DEDUP_REMOVED lines=8> */
[----:B------:R-:W-:Y:S01]  /*68890*/  IADD3.X R2, R2, UR5, RZ, P1, !PT ;  /* 0x0000000502027c10 */ /* 0x000fe20008ffe4ff */
[----:B------:R-:W-:Y:S01]  /*688a0*/  STL [R1+0x215c], R5 ;  /* 0x00215c0501007387 */ /* 0x000fe20000100800 */
[----:B------:R-:W-:Y:S01]  /*688b0*/  IADD3.X R10, R10, UR5, RZ, P6, !PT ;  /* 0x000000050a0a7c10 */ /* 0x000fe2000b7fe4ff */
[----:B------:R-:W-:Y:S02]  /*688c0*/  STL [R1+0x2130], R4 ;  /* 0x0021300401007387 */ /* 0x000fe40000100800 */
[----:B------:R-:W-:Y:S01]  /*688d0*/  STL [R1+0x2154], R6 ;  /* 0x0021540601007387 */ /* 0x000fe20000100800 */
[----:B------:R-:W-:Y:S01]  /*688e0*/  STL [R1+0x2128], R7 ;  /* 0x0021280701007387 */ /* 0x000fe20000100800 */
[----:B------:R-:W-:Y:S01]  /*688f0*/  IADD3 R11, P6, R11, UR8, RZ ;  /* 0x000000080b0b7c10 */ /* 0x000fe2000ffde0ff */
[----:B------:R0:W-:Y:S02]  /*68900*/  STL [R1+0x2144], R2 ;  /* 0x0021440201007387 */ /* 0x0001e40000100800 */
[----:B------:R-:W-:Y:S01]  /*68910*/  STL [R1+0x214c], R10 ;  /* 0x00214c0a01007387 */ /* 0x000fe20000100800 */
[----:B------:R-:W-:-:S02]  /*68920*/  IADD3 R12, P1, R12, UR8, RZ ;  /* 0x000000080c0c7c10 */ /* 0x000fc4000ff3e0ff */
[----:B------:R-:W-:Y:S01]  /*68930*/  IADD3.X R9, R9, UR5, RZ, P2, !PT ;  /* 0x0000000509097c10 */ /* 0x000fe200097fe4ff */
[----:B------:R-:W-:Y:S01]  /*68940*/  IADD3 R15, P2, R15, UR8, RZ ;  /* 0x000000080f0f7c10 */ /* 0x000fe2000ff5e0ff */
[----:B0-----:R-:W2:Y:S01]  /*68950*/  LDL.LU R2, [R1+0x20fc] ;  /* 0x0020fc0001027983 */ /* 0x001ea20000300800 */
[----:B------:R-:W-:Y:S01]  /*68960*/  STL [R1+0x2120], R11 ;  /* 0x0021200b01007387 */ /* 0x000fe20000100800 */
[----:B------:R-:W-:Y:S01]  /*68970*/  IADD3.X R14, R14, UR5, RZ, P3, !PT ;  /* 0x000000050e0e7c10 */ /* 0x000fe20009ffe4ff */
[----:B------:R-:W-:Y:S01]  /*68980*/  IADD3 R18, P3, R18, UR8, RZ ;  /* 0x0000000812127c10 */ /* 0x000fe2000ff7e0ff */
[----:B------:R-:W-:Y:S01]  /*68990*/  STL [R1+0x2118], R12 ;  /* 0x0021180c01007387 */ /* 0x000fe20000100800 */
[----:B------:R-:W-:Y:S01]  /*689a0*/  IADD3.X R19, R19, UR5, RZ, P4, !PT ;  /* 0x0000000513137c10 */ /* 0x000fe2000a7fe4ff */
[----:B------:R-:W-:Y:S01]  /*689b0*/  STL [R1+0x213c], R9 ;  /* 0x00213c0901007387 */ /* 0x000fe20000100800 */
[----:B------:R-:W-:Y:S01]  /*689c0*/  IADD3 R24, P4, R24, UR8, RZ ;  /* 0x0000000818187c10 */ /* 0x000fe2000ff9e0ff */
[----:B------:R-:W-:Y:S01]  /*689d0*/  STL [R1+0x2110], R15 ;  /* 0x0021100f01007387 */ /* 0x000fe20000100800 */
[----:B------:R-:W-:Y:S01]  /*689e0*/  STL [R1+0x2134], R14 ;  /* 0x0021340e01007387 */ /* 0x000fe20000100800 */
[----:B------:R-:W-:-:S02]  /*689f0*/  IADD3.X R25, R25, UR5, RZ, P5, !PT ;  /* 0x0000000519197c10 */ /* 0x000fc4000affe4ff */
[----:B------:R-:W-:Y:S01]  /*68a00*/  IADD3.X R28, R28, UR5, RZ, P6, !PT ;  /* 0x000000051c1c7c10 */ /* 0x000fe2000b7fe4ff */
[----:B------:R-:W-:Y:S01]  /*68a10*/  STL [R1+0x2108], R18 ;  /* 0x0021081201007387 */ /* 0x000fe20000100800 */
[----:B------:R-:W-:Y:S02]  /*68a20*/  STL [R1+0x212c], R19 ;  /* 0x00212c1301007387 */ /* 0x000fe40000100800 */
[----:B------:R-:W-:Y:S01]  /*68a30*/  STL [R1+0x2100], R24 ;  /* 0x0021001801007387 */ /* 0x000fe20000100800 */
[----:B------:R0:W-:Y:S01]  /*68a40*/  STL [R1+0x211c], R28 ;  /* 0x00211c1c01007387 */ /* 0x0001e20000100800 */
[----:B------:R-:W-:Y:S03]  /*68a50*/  STL [R1+0x2124], R25 ;  /* 0x0021241901007387 */ /* 0x000fe60000100800 */
[----:B0-----:R-:W3:Y:S01]  /*68a60*/  LDL.LU R28, [R1+0x20d0] ;  /* 0x0020d000011c7983 */ /* 0x001ee20000300800 */
[----:B------:R-:W-:-:S02]  /*68a70*/  IADD3 R26, P5, R26, UR8, RZ ;  /* 0x000000081a1a7c10 */ /* 0x000fc4000ffbe0ff */
[----:B------:R-:W-:Y:S02]  /*68a80*/  IADD3 R27, P6, R27, UR8, RZ ;  /* 0x000000081b1b7c10 */ /* 0x000fe4000ffde0ff */
[----:B------:R-:W-:Y:S01]  /*68a90*/  IADD3.X R20, R20, UR5, RZ, P1, !PT ;  /* 0x0000000514147c10 */ /* 0x000fe20008ffe4ff */
[----:B------:R-:W-:Y:S01]  /*68aa0*/  IADD3 R21, P1, R21, UR8, RZ ;  /* 0x0000000815157c10 */ /* 0x000fe2000ff3e0ff */
[----:B------:R-:W-:Y:S01]  /*68ab0*/  STL [R1+0x20f8], R26 ;  /* 0x0020f81a01007387 */ /* 0x000fe20000100800 */
[----:B------:R-:W-:Y:S02]  /*68ac0*/  STL [R1+0x20f0], R27 ;  /* 0x0020f01b01007387 */ /* 0x000fe40000100800 */
[----:B------:R-:W-:Y:S01]  /*68ad0*/  STL [R1+0x2114], R20 ;  /* 0x0021141401007387 */ /* 0x000fe20000100800 */
[----:B----4-:R-:W-:Y:S01]  /*68ae0*/  IADD3.X R22, R22, UR5, RZ, P2, !PT ;  /* 0x0000000516167c10 */ /* 0x010fe200097fe4ff */
[----:B------:R-:W-:Y:S01]  /*68af0*/  IADD3 R23, P2, R23, UR8, RZ ;  /* 0x0000000817177c10 */ /* 0x000fe2000ff5e0ff */
[----:B------:R-:W-:Y:S01]  /*68b00*/  IADD3.X R17, R17, UR5, RZ, P3, !PT ;  /* 0x0000000511117c10 */ /* 0x000fe20009ffe4ff */
[----:B------:R-:W-:Y:S02]  /*68b10*/  STL [R1+0x20e8], R21 ;  /* 0x0020e81501007387 */ /* 0x000fe40000100800 */
[----:B------:R-:W-:Y:S02]  /*68b20*/  STL [R1+0x210c], R22 ;  /* 0x00210c1601007387 */ /* 0x000fe40000100800 */
[----:B------:R-:W4:Y:S02]  /*68b30*/  LDL.LU R0, [R1+0x20f4] ;  /* 0x0020f40001007983 */ /* 0x000f240000300800 */
[----:B------:R-:W-:Y:S01]  /*68b40*/  STL [R1+0x20e0], R23 ;  /* 0x0020e01701007387 */ /* 0x000fe20000100800 */
[----:B------:R-:W4:Y:S01]  /*68b50*/  LDL.LU R13, [R1+0x20c8] ;  /* 0x0020c800010d7983 */ /* 0x000f220000300800 */
[----:B------:R-:W-:Y:S01]  /*68b60*/  IADD3 R29, P3, R29, UR8, RZ ;  /* 0x000000081d1d7c10 */ /* 0x000fe2000ff7e0ff */
[----:B------:R-:W-:Y:S02]  /*68b70*/  STL [R1+0x2104], R17 ;  /* 0x0021041101007387 */ /* 0x000fe40000100800 */
[----:B------:R-:W4:Y:S02]  /*68b80*/  LDL.LU R8, [R1+0x20ec] ;  /* 0x0020ec0001087983 */ /* 0x000f240000300800 */
        /* <DEDUP_REMOVED lines=9> */
[----:B0-----:R-:W4:Y:S02]  /*68c20*/  LDL.LU R29, [R1+0x20a0] ;  /* 0x0020a000011d7983 */ /* 0x001f240000300800 */
[----:B------:R-:W4:Y:S01]  /*68c30*/  LDL.LU R12, [R1+0x20c4] ;  /* 0x0020c400010c7983 */ /* 0x000f220000300800 */
[----:B------:R-:W4:Y:S01]  /*68c40*/  LDL.LU R9, [R1+0x2098] ;  /* 0x0020980001097983 */ /* 0x000f220000300800 */
[----:B------:R-:W4:Y:S01]  /*68c50*/  LDL.LU R15, [R1+0x20bc] ;  /* 0x0020bc00010f7983 */ /* 0x000f220000300800 */
[----:B--2---:R-:W-:-:S05]  /*68c60*/  IADD3.X R2, R2, UR5, RZ, P4, !PT ;  /* 0x0000000502027c10 */ /* 0x004fca000a7fe4ff */
        /* <DEDUP_REMOVED lines=11> */
[----:B---3--:R-:W-:-:S05]  /*68d20*/  IADD3 R28, P4, R28, UR8, RZ ;  /* 0x000000081c1c7c10 */ /* 0x008fca000ff9e0ff */
[----:B------:R0:W-:Y:S01]  /*68d30*/  STL [R1+0x20d0], R28 ;  /* 0x0020d01c01007387 */ /* 0x0001e20000100800 */
[----:B------:R-:W3:Y:S02]  /*68d40*/  LDL.LU R22, [R1+0x2068] ;  /* 0x0020680001167983 */ /* 0x000ee40000300800 */
[----:B------:R-:W3:Y:S02]  /*68d50*/  LDL.LU R23, [R1+0x208c] ;  /* 0x00208c0001177983 */ /* 0x000ee40000300800 */
[----:B------:R-:W3:Y:S01]  /*68d60*/  LDL.LU R17, [R1+0x2060] ;  /* 0x0020600001117983 */ /* 0x000ee20000300800 */
[----:B0-----:R-:W3:Y:S01]  /*68d70*/  LDL.LU R28, [R1+0x2084] ;  /* 0x00208400011c7983 */ /* 0x001ee20000300800 */
[----:B----4-:R-:W-:Y:S02]  /*68d80*/  IADD3.X R0, R0, UR5, RZ, P5, !PT ;  /* 0x0000000500007c10 */ /* 0x010fe4000affe4ff */
[----:B------:R-:W-:Y:S02]  /*68d90*/  IADD3 R13, P5, R13, UR8, RZ ;  /* 0x000000080d0d7c10 */ /* 0x000fe4000ffbe0ff */
[----:B------:R-:W-:-:S02]  /*68da0*/  IADD3.X R8, R8, UR5, RZ, P6, !PT ;  /* 0x0000000508087c10 */ /* 0x000fc4000b7fe4ff */
[----:B------:R-:W-:Y:S02]  /*68db0*/  IADD3 R16, P6, R16, UR8, RZ ;  /* 0x0000000810107c10 */ /* 0x000fe4000ffde0ff */
        /* <DEDUP_REMOVED lines=8> */
[----:B------:R-:W-:-:S02]  /*68e40*/  IADD3.X R7, R7, UR5, RZ, P3, !PT ;  /* 0x0000000507077c10 */ /* 0x000fc40009ffe4ff */
[----:B------:R-:W-:Y:S01]  /*68e50*/  IADD3.X R11, R11, UR5, RZ, P4, !PT ;  /* 0x000000050b0b7c10 */ /* 0x000fe2000a7fe4ff */
[----:B------:R-:W-:Y:S01]  /*68e60*/  STL [R1+0x20e4], R3 ;  /* 0x0020e40301007387 */ /* 0x000fe20000100800 */
[----:B------:R-:W-:Y:S01]  /*68e70*/  IADD3 R29, P4, R29, UR8, RZ ;  /* 0x000000081d1d7c10 */ /* 0x000fe2000ff9e0ff */
[----:B------:R-:W-:Y:S01]  /*68e80*/  STL [R1+0x20b8], R5 ;  /* 0x0020b80501007387 */ /* 0x000fe20000100800 */
[----:B------:R-:W-:Y:S01]  /*68e90*/  IADD3 R10, P3, R10, UR8, RZ ;  /* 0x000000080a0a7c10 */ /* 0x000fe2000ff7e0ff */
[----:B------:R-:W-:Y:S01]  /*68ea0*/  STL [R1+0x20dc], R4 ;  /* 0x0020dc0401007387 */ /* 0x000fe20000100800 */
[----:B------:R-:W-:Y:S02]  /*68eb0*/  STL [R1+0x20b0], R6 ;  /* 0x0020b00601007387 */ /* 0x000fe40000100800 */
[----:B------:R-:W-:Y:S02]  /*68ec0*/  STL [R1+0x20d4], R7 ;  /* 0x0020d40701007387 */ /* 0x000fe40000100800 */
[----:B------:R0:W-:Y:S01]  /*68ed0*/  STL [R1+0x20a0], R29 ;  /* 0x0020a01d01007387 */ /* 0x0001e20000100800 */
[----:B------:R-:W-:Y:S01]  /*68ee0*/  STL [R1+0x20a8], R10 ;  /* 0x0020a80a01007387 */ /* 0x000fe20000100800 */
[----:B------:R-:W-:Y:S01]  /*68ef0*/  IADD3.X R12, R12, UR5, RZ, P5, !PT ;  /* 0x000000050c0c7c10 */ /* 0x000fe2000affe4ff */
[----:B------:R-:W-:Y:S01]  /*68f00*/  IADD3 R9, P5, R9, UR8, RZ ;  /* 0x0000000809097c10 */ /* 0x000fe2000ffbe0ff */
        /* <DEDUP_REMOVED lines=8> */
[----:B------:R-:W-:Y:S01]  /*68f90*/  IADD3 R19, P1, R19, UR8, RZ ;  /* 0x0000000813137c10 */ /* 0x000fe2000ff3e0ff */
[----:B------:R-:W-:Y:S02]  /*68fa0*/  IADD3.X R24, R24, UR5, RZ, P2, !PT ;  /* 0x0000000518187c10 */ /* 0x000fe400097fe4ff */
        /* <DEDUP_REMOVED lines=12> */
[----:B0-----:R-:W2:Y:S01]  /*69070*/  LDL.LU R2, [R1+0x207c] ;  /* 0x00207c0001027983 */ /* 0x001ea20000300800 */
[----:B------:R-:W-:Y:S01]  /*69080*/  STL [R1+0x20a4], R26 ;  /* 0x0020a41a01007387 */ /* 0x000fe20000100800 */
[----:B---3--:R-:W-:-:S02]  /*69090*/  IADD3 R22, P5, R22, UR8, RZ ;  /* 0x0000000816167c10 */ /* 0x008fc4000ffbe0ff */
[----:B------:R-:W-:Y:S01]  /*690a0*/  STL [R1+0x209c], R27 ;  /* 0x00209c1b01007387 */ /* 0x000fe20000100800 */
[----:B------:R-:W-:-:S03]  /*690b0*/  IADD3.X R23, R23, UR5, RZ, P6, !PT ;  /* 0x0000000517177c10 */ /* 0x000fc6000b7fe4ff */
[----:B------:R-:W-:Y:S01]  /*690c0*/  STL [R1+0x2070], R20 ;  /* 0x0020701401007387 */ /* 0x000fe20000100800 */
[----:B------:R-:W-:Y:S01]  /*690d0*/  IADD3 R17, P6, R17, UR8, RZ ;  /* 0x0000000811117c10 */ /* 0x000fe2000ffde0ff */
[----:B------:R-:W-:Y:S02]  /*690e0*/  STL [R1+0x2094], R21 ;  /* 0x0020941501007387 */ /* 0x000fe40000100800 */
[----:B------:R-:W-:Y:S01]  /*690f0*/  STL [R1+0x2068], R22 ;  /* 0x0020681601007387 */ /* 0x000fe20000100800 */
[----:B------:R-:W3:Y:S01]  /*69100*/  LDL.LU R0, [R1+0x2050] ;  /* 0x0020500001007983 */ /* 0x000ee20000300800 */
[----:B------:R-:W-:Y:S01]  /*69110*/  STL [R1+0x208c], R23 ;  /* 0x00208c1701007387 */ /* 0x000fe20000100800 */
[----:B------:R-:W-:Y:S01]  /*69120*/  IADD3.X R28, R28, UR5, RZ, P1, !PT ;  /* 0x000000051c1c7c10 */ /* 0x000fe20008ffe4ff */
[----:B------:R-:W3:Y:S01]  /*69130*/  LDL.LU R13, [R1+0x2074] ;  /* 0x00207400010d7983 */ /* 0x000ee20000300800 */
[----:B------:R-:W-:Y:S01]  /*69140*/  STL [R1+0x2060], R17 ;  /* 0x0020601101007387 */ /* 0x000fe20000100800 */
[----:B------:R-:W3:Y:S02]  /*69150*/  LDL.LU R8, [R1+0x2048] ;  /* 0x0020480001087983 */ /* 0x000ee40000300800 */
[----:B------:R0:W-:Y:S02]  /*69160*/  STL [R1+0x2084], R28 ;  /* 0x0020841c01007387 */ /* 0x0001e40000100800 */
[----:B------:R-:W3:Y:S01]  /*69170*/  LDL.LU R16, [R1+0x206c] ;  /* 0x00206c0001107983 */ /* 0x000ee20000300800 */
[----:B------:R-:W3:Y:S01]  /*69180*/  LDL.LU R3, [R1+0x2040] ;  /* 0x0020400001037983 */ /* 0x000ee20000300800 */
        /* <DEDUP_REMOVED lines=10> */
[----:B----4-:R-:W-:-:S05]  /*69230*/  IADD3 R29, P1, R29, UR8, RZ ;  /* 0x000000081d1d7c10 */ /* 0x010fca000ff3e0ff */
        /* <DEDUP_REMOVED lines=11> */
[----:B--2---:R-:W-:-:S05]  /*692f0*/  IADD3.X R2, R2, UR5, RZ, P2, !PT ;  /* 0x0000000502027c10 */ /* 0x004fca00097fe4ff */
[----:B------:R0:W-:Y:S01]  /*69300*/  STL [R1+0x207c], R2 ;  /* 0x00207c0201007387 */ /* 0x0001e20000100800 */
[----:B------:R-:W2:Y:S02]  /*69310*/  LDL.LU R22, [R1+0x2014] ;  /* 0x0020140001167983 */ /* 0x000ea40000300800 */
[----:B------:R-:W2:Y:S02]  /*69320*/  LDL.LU R23, [R1+0x1fe8] ;  /* 0x001fe80001177983 */ /* 0x000ea40000300800 */
[----:B------:R-:W2:Y:S01]  /*69330*/  LDL.LU R17, [R1+0x200c] ;  /* 0x00200c0001117983 */ /* 0x000ea20000300800 */
[----:B---3--:R-:W-:Y:S02]  /*69340*/  IADD3 R0, P2, R0, UR8, RZ ;  /* 0x0000000800007c10 */ /* 0x008fe4000ff5e0ff */
[----:B------:R-:W-:Y:S02]  /*69350*/  IADD3.X R13, R13, UR5, RZ, P3, !PT ;  /* 0x000000050d0d7c10 */ /* 0x000fe40009ffe4ff */
[----:B------:R-:W-:Y:S01]  /*69360*/  IADD3 R8, P3, R8, UR8, RZ ;  /* 0x0000000808087c10 */ /* 0x000fe2000ff7e0ff */
[----:B0-----:R-:W3:Y:S01]  /*69370*/  LDL.LU R2, [R1+0x1fe0] ;  /* 0x001fe00001027983 */ /* 0x001ee20000300800 */
[----:B------:R-:W-:Y:S01]  /*69380*/  IADD3.X R16, R16, UR5, RZ, P4, !PT ;  /* 0x0000000510107c10 */ /* 0x000fe2000a7fe4ff */
[----:B------:R-:W-:-:S02]  /*69390*/  IADD3 R3, P4, R3, UR8, RZ ;  /* 0x0000000803037c10 */ /* 0x000fc4000ff9e0ff */
[----:B------:R-:W-:Y:S01]  /*693a0*/  STL [R1+0x2050], R0 ;  /* 0x0020500001007387 */ /* 0x000fe20000100800 */
        /* <DEDUP_REMOVED lines=14> */
[----:B------:R0:W-:Y:S02]  /*69490*/  STL [R1+0x204c], R28 ;  /* 0x00204c1c01007387 */ /* 0x0001e40000100800 */
[----:B------:R-:W-:Y:S01]  /*694a0*/  STL [R1+0x2054], R10 ;  /* 0x0020540a01007387 */ /* 0x000fe20000100800 */
        /* <DEDUP_REMOVED lines=11> */
[----:B------:R-:W-:Y:S01]  /*69560*/  IADD3 R24, P5, R24, UR8, RZ ;  /* 0x0000000818187c10 */ /* 0x000fe2000ffbe0ff */
[----:B------:R-:W-:Y:S01]  /*69570*/  STL [R1+0x2018], R15 ;  /* 0x0020180f01007387 */ /* 0x000fe20000100800 */
[----:B------:R-:W-:Y:S01]  /*69580*/  STL [R1+0x203c], R14 ;  /* 0x00203c0e01007387 */ /* 0x000fe20000100800 */
[----:B------:R-:W-:Y:S01]  /*69590*/  IADD3.X R25, R25, UR5, RZ, P6, !PT ;  /* 0x0000000519197c10 */ /* 0x000fe2000b7fe4ff */
        /* <DEDUP_REMOVED lines=9> */
[----:B------:R-:W-:-:S03]  /*69630*/  IADD3 R21, P2, R21, UR8, RZ ;  /* 0x0000000815157c10 */ /* 0x000fc6000ff5e0ff */
[----:B0-----:R-:W4:Y:S01]  /*69640*/  LDL.LU R29, [R1+0x1fd8] ;  /* 0x001fd800011d7983 */ /* 0x001f220000300800 */
[----:B------:R-:W-:Y:S02]  /*69650*/  STL [R1+0x2000], R26 ;  /* 0x0020001a01007387 */ /* 0x000fe40000100800 */
[----:B------:R-:W-:Y:S02]  /*69660*/  STL [R1+0x1ff8], R27 ;  /* 0x001ff81b01007387 */ /* 0x000fe40000100800 */
[----:B------:R-:W-:Y:S01]  /*69670*/  STL [R1+0x201c], R20 ;  /* 0x00201c1401007387 */ /* 0x000fe20000100800 */
[----:B------:R-:W-:Y:S01]  /*69680*/  STL [R1+0x1ff0], R21 ;  /* 0x001ff01501007387 */ /* 0x000fe20000100800 */
[----:B--2---:R-:W-:Y:S01]  /*69690*/  IADD3.X R22, R22, UR5, RZ, P3, !PT ;  /* 0x0000000516167c10 */ /* 0x004fe20009ffe4ff */
[----:B------:R-:W-:Y:S01]  /*696a0*/  IADD3 R23, P3, R23, UR8, RZ ;  /* 0x0000000817177c10 */ /* 0x000fe2000ff7e0ff */
[----:B------:R-:W-:-:S03]  /*696b0*/  IADD3.X R17, R17, UR5, RZ, P4, !PT ;  /* 0x0000000511117c10 */ /* 0x000fc6000a7fe4ff */
[----:B------:R-:W-:Y:S01]  /*696c0*/  STL [R1+0x2014], R22 ;  /* 0x0020141601007387 */ /* 0x000fe20000100800 */
[----:B------:R-:W2:Y:S02]  /*696d0*/  LDL.LU R0, [R1+0x1ffc] ;  /* 0x001ffc0001007983 */ /* 0x000ea40000300800 */
[----:B------:R-:W-:Y:S02]  /*696e0*/  STL [R1+0x1fe8], R23 ;  /* 0x001fe81701007387 */ /* 0x000fe40000100800 */
[----:B------:R-:W2:Y:S01]  /*696f0*/  LDL.LU R13, [R1+0x1fd0] ;  /* 0x001fd000010d7983 */ /* 0x000ea20000300800 */
[----:B---3--:R-:W-:Y:S01]  /*69700*/  IADD3 R2, P4, R2, UR8, RZ ;  /* 0x0000000802027c10 */ /* 0x008fe2000ff9e0ff */
        /* <DEDUP_REMOVED lines=15> */
[----:B------:R-:W-:-:S05]  /*69800*/  IADD3.X R28, R28, UR5, RZ, P5, !PT ;  /* 0x000000051c1c7c10 */ /* 0x000fca000affe4ff */
        /* <DEDUP_REMOVED lines=16> */
[----:B0-----:R-:W4:Y:S01]  /*69910*/  LDL.LU R29, [R1+0x1f90] ;  /* 0x001f9000011d7983 */ /* 0x001f220000300800 */
[----:B--2---:R-:W-:Y:S02]  /*69920*/  IADD3.X R0, R0, UR5, RZ, P6, !PT ;  /* 0x0000000500007c10 */ /* 0x004fe4000b7fe4ff */
[----:B------:R-:W-:Y:S02]  /*69930*/  IADD3 R13, P6, R13, UR8, RZ ;  /* 0x000000080d0d7c10 */ /* 0x000fe4000ffde0ff */
[----:B---3--:R-:W-:Y:S01]  /*69940*/  IADD3.X R8, R8, UR5, RZ, P1, !PT ;  /* 0x0000000508087c10 */ /* 0x008fe20008ffe4ff */
[----:B------:R-:W-:Y:S01]  /*69950*/  STL [R1+0x1ffc], R0 ;  /* 0x001ffc0001007387 */ /* 0x000fe20000100800 */
[----:B------:R-:W-:-:S02]  /*69960*/  IADD3 R16, P1, R16, UR8, RZ ;  /* 0x0000000810107c10 */ /* 0x000fc4000ff3e0ff */
[----:B------:R-:W-:Y:S01]  /*69970*/  IADD3.X R3, R3, UR5, RZ, P2, !PT ;  /* 0x0000000503037c10 */ /* 0x000fe200097fe4ff */
        /* <DEDUP_REMOVED lines=17> */
[----:B------:R-:W-:Y:S01]  /*69a90*/  IADD3.X R12, R12, UR5, RZ, P6, !PT ;  /* 0x000000050c0c7c10 */ /* 0x000fe2000b7fe4ff */
[----:B------:R-:W-:Y:S01]  /*69aa0*/  IADD3 R9, P6, R9, UR8, RZ ;  /* 0x0000000809097c10 */ /* 0x000fe2000ffde0ff */
[----:B------:R-:W-:Y:S01]  /*69ab0*/  IADD3.X R15, R15, UR5, RZ, P1, !PT ;  /* 0x000000050f0f7c10 */ /* 0x000fe20008ffe4ff */
[----:B0-----:R-:W2:Y:S01]  /*69ac0*/  LDL.LU R2, [R1+0x2280] ;  /* 0x0022800001027983 */ /* 0x001ea20000300800 */
        /* <DEDUP_REMOVED lines=16> */
[----:B------:R-:W-:Y:S04]  /*69bd0*/  STL [R1+0x2258], R25 ;  /* 0x0022581901007387 */ /* 0x000fe80000100800 */
        /* <DEDUP_REMOVED lines=10> */
[----:B------:R-:W-:Y:S01]  /*69c80*/  STL [R1+0x1f9c], R21 ;  /* 0x001f9c1501007387 */ /* 0x000fe20000100800 */
[----:B------:R0:W-:Y:S02]  /*69c90*/  STL [R1+0x2270], R22 ;  /* 0x0022701601007387 */ /* 0x0001e40000100800 */
[----:B------:R-:W4:Y:S02]  /*69ca0*/  LDL.LU R0, [R1+0x2288] ;  /* 0x0022880001007983 */ /* 0x000f240000300800 */
[----:B------:R1:W-:Y:S01]  /*69cb0*/  STL [R1+0x1f94], R23 ;  /* 0x001f941701007387 */ /* 0x0003e20000100800 */
[----:B------:R-:W4:Y:S01]  /*69cc0*/  LDL.LU R13, [R1+0x1f88] ;  /* 0x001f8800010d7983 */ /* 0x000f220000300800 */
[----:B------:R-:W-:Y:S01]  /*69cd0*/  IADD3.X R29, R29, UR5, RZ, P2, !PT ;  /* 0x000000051d1d7c10 */ /* 0x000fe200097fe4ff */
[----:B------:R0:W-:Y:S02]  /*69ce0*/  STL [R1+0x2278], R17 ;  /* 0x0022781101007387 */ /* 0x0001e40000100800 */
        /* <DEDUP_REMOVED lines=21> */
[----:B------:R-:W2:Y:S02]  /*69e40*/  LDL.LU R26, [R1+0x22d8] ;  /* 0x0022d800011a7983 */ /* 0x000ea40000300800 */
[----:B-1----:R-:W2:Y:S01]  /*69e50*/  LDL.LU R23, [R1+0x2274] ;  /* 0x0022740001177983 */ /* 0x002ea20000300800 */
[----:B------:R-:W2:Y:S01]  /*69e60*/  LDL.LU R27, [R1+0x22e0] ;  /* 0x0022e000011b7983 */ /* 0x000ea20000300800 */
[----:B------:R-:W2:Y:S02]  /*69e70*/  LDL.LU R20, [R1+0x227c] ;  /* 0x00227c0001147983 */ /* 0x000ea40000300800 */
[----:B------:R-:W2:Y:S01]  /*69e80*/  LDL.LU R21, [R1+0x22e8] ;  /* 0x0022e80001157983 */ /* 0x000ea20000300800 */
[----:B---3--:R-:W-:-:S05]  /*69e90*/  IADD3.X R28, R28, UR5, RZ, P3, !PT ;  /* 0x000000051c1c7c10 */ /* 0x008fca0009ffe4ff */
[----:B------:R1:W-:Y:S01]  /*69ea0*/  STL [R1+0x1f8c], R28 ;  /* 0x001f8c1c01007387 */ /* 0x0003e20000100800 */
[----:B------:R-:W3:Y:S02]  /*69eb0*/  LDL.LU R17, [R1+0x2284] ;  /* 0x0022840001117983 */ /* 0x000ee40000300800 */
[----:B------:R-:W3:Y:S02]  /*69ec0*/  LDL.LU R29, [R1+0x22f0] ;  /* 0x0022f000011d7983 */ /* 0x000ee40000300800 */
[----:B0-----:R-:W3:Y:S01]  /*69ed0*/  LDL.LU R2, [R1+0x228c] ;  /* 0x00228c0001027983 */ /* 0x001ee20000300800 */
[----:B-1----:R-:W3:Y:S01]  /*69ee0*/  LDL.LU R28, [R1+0x22f8] ;  /* 0x0022f800011c7983 */ /* 0x002ee20000300800 */
[----:B----4-:R-:W-:Y:S02]  /*69ef0*/  IADD3 R0, P3, R0, UR8, RZ ;  /* 0x0000000800007c10 */ /* 0x010fe4000ff7e0ff */
[----:B------:R-:W-:Y:S02]  /*69f00*/  IADD3.X R13, R13, UR5, RZ, P4, !PT ;  /* 0x000000050d0d7c10 */ /* 0x000fe4000a7fe4ff */
        /* <DEDUP_REMOVED lines=15> */
[----:B------:R-:W-:Y:S01]  /*6a000*/  STL [R1+0x22a0], R4 ;  /* 0x0022a00401007387 */ /* 0x000fe20000100800 */
[----:B------:R-:W-:Y:S01]  /*6a010*/  IADD3 R11, P2, R11, UR8, RZ ;  /* 0x000000080b0b7c10 */ /* 0x000fe2000ff5e0ff */
[----:B------:R-:W-:Y:S02]  /*6a020*/  STL [R1+0x1f7c], R6 ;  /* 0x001f7c0601007387 */ /* 0x000fe40000100800 */
[----:B------:R-:W-:Y:S01]  /*6a030*/  STL [R1+0x22a8], R7 ;  /* 0x0022a80701007387 */ /* 0x000fe20000100800 */
[----:B------:R-:W-:Y:S01]  /*6a040*/  IADD3 R12, P3, R12, UR8, RZ ;  /* 0x000000080c0c7c10 */ /* 0x000fe2000ff7e0ff */
[----:B------:R0:W-:Y:S01]  /*6a050*/  STL [R1+0x224c], R22 ;  /* 0x00224c1601007387 */ /* 0x0001e20000100800 */
[----:B------:R-:W-:Y:S01]  /*6a060*/  IADD3.X R9, R9, UR5, RZ, P4, !PT ;  /* 0x0000000509097c10 */ /* 0x000fe2000a7fe4ff */
[----:B------:R-:W-:Y:S01]  /*6a070*/  STL [R1+0x1f78], R10 ;  /* 0x001f780a01007387 */ /* 0x000fe20000100800 */
        /* <DEDUP_REMOVED lines=12> */
[----:B------:R-:W-:Y:S01]  /*6a140*/  IADD3.X R23, R23, UR5, RZ, P2, !PT ;  /* 0x0000000517177c10 */ /* 0x000fe200097fe4ff */
[----:B------:R-:W-:Y:S01]  /*6a150*/  STL [R1+0x22c8], R18 ;  /* 0x0022c81201007387 */ /* 0x000fe20000100800 */
        /* <DEDUP_REMOVED lines=8> */
[----:B0-----:R-:W2:Y:S01]  /*6a1e0*/  LDL.LU R23, [R1+0x2300] ;  /* 0x0023000001177983 */ /* 0x001ea20000300800 */
[----:B------:R-:W-:Y:S02]  /*6a1f0*/  STL [R1+0x22d8], R26 ;  /* 0x0022d81a01007387 */ /* 0x000fe40000100800 */
[----:B------:R-:W-:Y:S01]  /*6a200*/  STL [R1+0x22e0], R27 ;  /* 0x0022e01b01007387 */ /* 0x000fe20000100800 */
[----:B---3--:R-:W-:Y:S01]  /*6a210*/  IADD3.X R17, R17, UR5, RZ, P4, !PT ;  /* 0x0000000511117c10 */ /* 0x008fe2000a7fe4ff */
[----:B------:R-:W-:Y:S01]  /*6a220*/  IADD3 R29, P4, R29, UR8, RZ ;  /* 0x000000081d1d7c10 */ /* 0x000fe2000ff9e0ff */
[----:B------:R-:W-:Y:S01]  /*6a230*/  STL [R1+0x227c], R20 ;  /* 0x00227c1401007387 */ /* 0x000fe20000100800 */
[----:B------:R-:W-:Y:S01]  /*6a240*/  IADD3.X R2, R2, UR5, RZ, P5, !PT ;  /* 0x0000000502027c10 */ /* 0x000fe2000affe4ff */
[----:B------:R-:W-:Y:S02]  /*6a250*/  STL [R1+0x22e8], R21 ;  /* 0x0022e81501007387 */ /* 0x000fe40000100800 */
[----:B------:R0:W-:Y:S01]  /*6a260*/  STL [R1+0x2284], R17 ;  /* 0x0022841101007387 */ /* 0x0001e20000100800 */
[----:B------:R-:W3:Y:S01]  /*6a270*/  LDL.LU R0, [R1+0x229c] ;  /* 0x00229c0001007983 */ /* 0x000ee20000300800 */
[----:B------:R1:W-:Y:S02]  /*6a280*/  STL [R1+0x22f0], R29 ;  /* 0x0022f01d01007387 */ /* 0x0003e40000100800 */
[----:B------:R-:W3:Y:S01]  /*6a290*/  LDL.LU R4, [R1+0x2308] ;  /* 0x0023080001047983 */ /* 0x000ee20000300800 */
[----:B------:R-:W-:Y:S01]  /*6a2a0*/  IADD3 R28, P5, R28, UR8, RZ ;  /* 0x000000081c1c7c10 */ /* 0x000fe2000ffbe0ff */
[----:B------:R1:W-:Y:S01]  /*6a2b0*/  STL [R1+0x228c], R2 ;  /* 0x00228c0201007387 */ /* 0x0003e20000100800 */
[----:B------:R-:W3:Y:S03]  /*6a2c0*/  LDL.LU R5, [R1+0x22a4] ;  /* 0x0022a40001057983 */ /* 0x000ee60000300800 */
[----:B------:R1:W-:Y:S01]  /*6a2d0*/  STL [R1+0x22f8], R28 ;  /* 0x0022f81c01007387 */ /* 0x0003e20000100800 */
[----:B------:R-:W3:Y:S02]  /*6a2e0*/  LDL.LU R12, [R1+0x2310] ;  /* 0x00231000010c7983 */ /* 0x000ee40000300800 */
[----:B------:R-:W3:Y:S02]  /*6a2f0*/  LDL.LU R9, [R1+0x22ac] ;  /* 0x0022ac0001097983 */ /* 0x000ee40000300800 */
[----:B------:R-:W3:Y:S01]  /*6a300*/  LDL.LU R15, [R1+0x2318] ;  /* 0x00231800010f7983 */ /* 0x000ee20000300800 */
[----:B------:R-:W3:Y:S01]  /*6a310*/  LDL.LU R14, [R1+0x22b4] ;  /* 0x0022b400010e7983 */ /* 0x000ee20000300800 */
[----:B0-----:R-:W3:Y:S02]  /*6a320*/  LDL.LU R17, [R1+0x2320] ;  /* 0x0023200001117983 */ /* 0x001ee40000300800 */
[----:B-1----:R-:W3:Y:S01]  /*6a330*/  LDL.LU R29, [R1+0x22bc] ;  /* 0x0022bc00011d7983 */ /* 0x002ee20000300800 */
[----:B------:R-:W3:Y:S04]  /*6a340*/  LDL.LU R2, [R1+0x2328] ;  /* 0x0023280001027983 */ /* 0x000ee80000300800 */
[----:B------:R-:W3:Y:S01]  /*6a350*/  LDL.LU R28, [R1+0x22c4] ;  /* 0x0022c400011c7983 */ /* 0x000ee20000300800 */
[----:B------:R-:W3:Y:S02]  /*6a360*/  LDL.LU R13, [R1+0x2330] ;  /* 0x00233000010d7983 */ /* 0x000ee40000300800 */
[----:B------:R-:W3:Y:S02]  /*6a370*/  LDL.LU R8, [R1+0x2334] ;  /* 0x0023340001087983 */ /* 0x000ee40000300800 */
[----:B------:R-:W3:Y:S01]  /*6a380*/  LDL.LU R16, [R1+0x22d4] ;  /* 0x0022d40001107983 */ /* 0x000ee20000300800 */
        /* <DEDUP_REMOVED lines=13> */
[----:B--2---:R-:W-:-:S05]  /*6a460*/  IADD3 R23, P6, R23, UR8, RZ ;  /* 0x0000000817177c10 */ /* 0x004fca000ffde0ff */
[----:B------:R1:W-:Y:S01]  /*6a470*/  STL [R1+0x2300], R23 ;  /* 0x0023001701007387 */ /* 0x0003e20000100800 */
[----:B------:R-:W2:Y:S02]  /*6a480*/  LDL.LU R20, [R1+0x230c] ;  /* 0x00230c0001147983 */ /* 0x000ea40000300800 */
[----:B------:R-:W2:Y:S02]  /*6a490*/  LDL.LU R21, [R1+0x2314] ;  /* 0x0023140001157983 */ /* 0x000ea40000300800 */
[----:B0-----:R-:W2:Y:S01]  /*6a4a0*/  LDL.LU R22, [R1+0x231c] ;  /* 0x00231c0001167983 */ /* 0x001ea20000300800 */
[----:B---3--:R-:W-:Y:S02]  /*6a4b0*/  IADD3.X R0, R0, UR5, RZ, P1, !PT ;  /* 0x0000000500007c10 */ /* 0x008fe40008ffe4ff */
[----:B------:R-:W-:Y:S01]  /*6a4c0*/  IADD3 R4, P1, R4, UR8, RZ ;  /* 0x0000000804047c10 */ /* 0x000fe2000ff3e0ff */
[----:B-1----:R-:W3:Y:S01]  /*6a4d0*/  LDL.LU R23, [R1+0x2324] ;  /* 0x0023240001177983 */ /* 0x002ee20000300800 */
[----:B------:R-:W-:Y:S01]  /*6a4e0*/  IADD3.X R5, R5, UR5, RZ, P2, !PT ;  /* 0x0000000505057c10 */ /* 0x000fe200097fe4ff */
[----:B------:R0:W-:Y:S01]  /*6a4f0*/  STL [R1+0x229c], R0 ;  /* 0x00229c0001007387 */ /* 0x0001e20000100800 */
[----:B------:R-:W-:-:S02]  /*6a500*/  IADD3 R12, P2, R12, UR8, RZ ;  /* 0x000000080c0c7c10 */ /* 0x000fc4000ff5e0ff */
[----:B------:R-:W-:Y:S01]  /*6a510*/  IADD3.X R9, R9, UR5, RZ, P3, !PT ;  /* 0x0000000509097c10 */ /* 0x000fe20009ffe4ff */
[----:B------:R-:W-:Y:S01]  /*6a520*/  IADD3 R15, P3, R15, UR8, RZ ;  /* 0x000000080f0f7c10 */ /* 0x000fe2000ff7e0ff */
[----:B0-----:R0:W5:Y:S01]  /*6a530*/  LDL.LU R0, [R1+0x23bc] ;  /* 0x0023bc0001007983 */ /* 0x0011620000300800 */
[----:B------:R1:W-:Y:S01]  /*6a540*/  STL [R1+0x2308], R4 ;  /* 0x0023080401007387 */ /* 0x0003e20000100800 */
[----:B------:R-:W-:Y:S01]  /*6a550*/  IADD3.X R14, R14, UR5, RZ, P4, !PT ;  /* 0x000000050e0e7c10 */ /* 0x000fe2000a7fe4ff */
[----:B------:R-:W-:Y:S01]  /*6a560*/  IADD3 R17, P4, R17, UR8, RZ ;  /* 0x0000000811117c10 */ /* 0x000fe2000ff9e0ff */
[----:B-1----:R0:W5:Y:S01]  /*6a570*/  LDL.LU R4, [R1+0x23b8] ;  /* 0x0023b80001047983 */ /* 0x0021620000300800 */
[----:B------:R1:W-:Y:S01]  /*6a580*/  STL [R1+0x22a4], R5 ;  /* 0x0022a40501007387 */ /* 0x0003e20000100800 */
[----:B------:R-:W-:Y:S01]  /*6a590*/  IADD3.X R29, R29, UR5, RZ, P5, !PT ;  /* 0x000000051d1d7c10 */ /* 0x000fe2000affe4ff */
[----:B------:R-:W-:Y:S01]  /*6a5a0*/  IADD3 R2, P5, R2, UR8, RZ ;  /* 0x0000000802027c10 */ /* 0x000fe2000ffbe0ff */
[----:B-1----:R0:W5:Y:S01]  /*6a5b0*/  LDL.LU R5, [R1+0x23b4] ;  /* 0x0023b40001057983 */ /* 0x0021620000300800 */
[----:B------:R1:W-:Y:S01]  /*6a5c0*/  STL [R1+0x2310], R12 ;  /* 0x0023100c01007387 */ /* 0x0003e20000100800 */
[----:B------:R-:W-:-:S02]  /*6a5d0*/  IADD3.X R28, R28, UR5, RZ, P6, !PT ;  /* 0x000000051c1c7c10 */ /* 0x000fc4000b7fe4ff */
[----:B-1----:R-:W2:Y:S01]  /*6a5e0*/  LDL.LU R12, [R1+0x23b0] ;  /* 0x0023b000010c7983 */ /* 0x002ea20000300800 */
[----:B------:R1:W-:Y:S03]  /*6a5f0*/  STL [R1+0x22ac], R9 ;  /* 0x0022ac0901007387 */ /* 0x0003e60000100800 */
[----:B-1----:R-:W2:Y:S01]  /*6a600*/  LDL.LU R9, [R1+0x23ac] ;  /* 0x0023ac0001097983 */ /* 0x002ea20000300800 */
[----:B------:R1:W-:Y:S03]  /*6a610*/  STL [R1+0x2318], R15 ;  /* 0x0023180f01007387 */ /* 0x0003e60000100800 */
[----:B-1----:R-:W2:Y:S01]  /*6a620*/  LDL.LU R15, [R1+0x23a8] ;  /* 0x0023a800010f7983 */ /* 0x002ea20000300800 */
[----:B------:R1:W-:Y:S03]  /*6a630*/  STL [R1+0x22b4], R14 ;  /* 0x0022b40e01007387 */ /* 0x0003e60000100800 */
[----:B-1----:R-:W2:Y:S01]  /*6a640*/  LDL.LU R14, [R1+0x23a4] ;  /* 0x0023a400010e7983 */ /* 0x002ea20000300800 */
[----:B------:R1:W-:Y:S03]  /*6a650*/  STL [R1+0x2320], R17 ;  /* 0x0023201101007387 */ /* 0x0003e60000100800 */
[----:B-1----:R0:W5:Y:S01]  /*6a660*/  LDL.LU R17, [R1+0x23a0] ;  /* 0x0023a00001117983 */ /* 0x0021620000300800 */
[----:B------:R1:W-:Y:S03]  /*6a670*/  STL [R1+0x22bc], R29 ;  /* 0x0022bc1d01007387 */ /* 0x0003e60000100800 */
[----:B-1----:R0:W5:Y:S01]  /*6a680*/  LDL.LU R29, [R1+0x239c] ;  /* 0x00239c00011d7983 */ /* 0x0021620000300800 */
[----:B------:R1:W-:Y:S03]  /*6a690*/  STL [R1+0x2328], R2 ;  /* 0x0023280201007387 */ /* 0x0003e60000100800 */
[----:B-1----:R0:W5:Y:S01]  /*6a6a0*/  LDL.LU R2, [R1+0x2398] ;  /* 0x0023980001027983 */ /* 0x0021620000300800 */
[----:B------:R1:W-:Y:S03]  /*6a6b0*/  STL [R1+0x22c4], R28 ;  /* 0x0022c41c01007387 */ /* 0x0003e60000100800 */
[----:B-1----:R-:W2:Y:S01]  /*6a6c0*/  LDL.LU R28, [R1+0x2394] ;  /* 0x00239400011c7983 */ /* 0x002ea20000300800 */
[----:B------:R-:W-:-:S02]  /*6a6d0*/  IADD3 R13, P6, R13, UR8, RZ ;  /* 0x000000080d0d7c10 */ /* 0x000fc4000ffde0ff */
[----:B--2---:R-:W-:-:S05]  /*6a6e0*/  IADD3.X R28, R28, UR5, RZ, P1, !PT ;  /* 0x000000051c1c7c10 */ /* 0x004fca0008ffe4ff */
[----:B------:R1:W-:Y:S04]  /*6a6f0*/  STL [R1+0x22cc], R28 ;  /* 0x0022cc1c01007387 */ /* 0x0003e80000100800 */
[----:B-1----:R-:W2:Y:S01]  /*6a700*/  LDL.LU R28, [R1+0x2390] ;  /* 0x00239000011c7983 */ /* 0x002ea20000300800 */
[----:B------:R-:W-:Y:S02]  /*6a710*/  IADD3 R8, P1, R8, UR8, RZ ;  /* 0x0000000808087c10 */ /* 0x000fe4000ff3e0ff */
[----:B------:R-:W-:Y:S01]  /*6a720*/  IADD3.X R16, R16, UR5, RZ, P2, !PT ;  /* 0x0000000510107c10 */ /* 0x000fe200097fe4ff */
[----:B------:R-:W-:Y:S01]  /*6a730*/  IADD3 R3, P2, R3, UR8, RZ ;  /* 0x0000000803037c10 */ /* 0x000fe2000ff5e0ff */
[----:B----4-:R-:W-:Y:S01]  /*6a740*/  IADD3.X R6, R6, UR5, RZ, P3, !PT ;  /* 0x0000000506067c10 */ /* 0x010fe20009ffe4ff */
        /* <DEDUP_REMOVED lines=10> */
[----:B------:R-:W-:Y:S01]  /*6a7f0*/  STL [R1+0x2350], R7 ;  /* 0x0023500701007387 */ /* 0x000fe20000100800 */
[----:B------:R-:W-:Y:S01]  /*6a800*/  IADD3 R19, P5, R19, UR8, RZ ;  /* 0x0000000813137c10 */ /* 0x000fe2000ffbe0ff */
[----:B------:R-:W-:Y:S01]  /*6a810*/  STL [R1+0x22e4], R10 ;  /* 0x0022e40a01007387 */ /* 0x000fe20000100800 */
[----:B------:R-:W-:Y:S01]  /*6a820*/  STL [R1+0x234c], R11 ;  /* 0x00234c0b01007387 */ /* 0x000fe20000100800 */
[----:B------:R-:W-:Y:S01]  /*6a830*/  STL [R1+0x22ec], R18 ;  /* 0x0022ec1201007387 */ /* 0x000fe20000100800 */
[----:B--2---:R-:W-:-:S05]  /*6a840*/  IADD3 R28, P6, R28, UR8, RZ ;  /* 0x000000081c1c7c10 */ /* 0x004fca000ffde0ff */
[----:B------:R1:W-:Y:S01]  /*6a850*/  STL [R1+0x2344], R28 ;  /* 0x0023441c01007387 */ /* 0x0003e20000100800 */
[----:B------:R-:W-:Y:S03]  /*6a860*/  STL [R1+0x2348], R19 ;  /* 0x0023481301007387 */ /* 0x000fe60000100800 */
[----:B-1----:R-:W2:Y:S01]  /*6a870*/  LDL.LU R28, [R1+0x238c] ;  /* 0x00238c00011c7983 */ /* 0x002ea20000300800 */
[----:B------:R-:W-:Y:S01]  /*6a880*/  IADD3.X R25, R25, UR5, RZ, P1, !PT ;  /* 0x0000000519197c10 */ /* 0x000fe20008ffe4ff */
[----:B------:R-:W-:Y:S01]  /*6a890*/  IADD3 R26, P1, R26, UR8, RZ ;  /* 0x000000081a1a7c10 */ /* 0x000fe2000ff3e0ff */
[----:B------:R-:W-:Y:S02]  /*6a8a0*/  IADD3.X R27, R27, UR5, RZ, P2, !PT ;  /* 0x000000051b1b7c10 */ /* 0x000fe400097fe4ff */
[----:B------:R-:W-:Y:S01]  /*6a8b0*/  IADD3.X R20, R20, UR5, RZ, P3, !PT ;  /* 0x0000000514147c10 */ /* 0x000fe20009ffe4ff */
[----:B------:R-:W-:Y:S01]  /*6a8c0*/  STL [R1+0x22f4], R24 ;  /* 0x0022f41801007387 */ /* 0x000fe20000100800 */
[----:B------:R-:W-:Y:S01]  /*6a8d0*/  IADD3.X R21, R21, UR5, RZ, P4, !PT ;  /* 0x0000000515157c10 */ /* 0x000fe2000a7fe4ff */
[----:B------:R-:W-:Y:S02]  /*6a8e0*/  STL [R1+0x22fc], R25 ;  /* 0x0022fc1901007387 */ /* 0x000fe40000100800 */
[----:B------:R-:W-:Y:S01]  /*6a8f0*/  STL [R1+0x2340], R26 ;  /* 0x0023401a01007387 */ /* 0x000fe20000100800 */
[----:B------:R-:W-:Y:S01]  /*6a900*/  STL [R1+0x2304], R27 ;  /* 0x0023041b01007387 */ /* 0x000fe20000100800 */
[----:B------:R-:W-:Y:S02]  /*6a910*/  STL [R1+0x230c], R20 ;  /* 0x00230c1401007387 */ /* 0x000fe40000100800 */
[----:B------:R-:W-:Y:S01]  /*6a920*/  STL [R1+0x2314], R21 ;  /* 0x0023141501007387 */ /* 0x000fe20000100800 */
[----:B------:R-:W-:-:S02]  /*6a930*/  IADD3.X R22, R22, UR5, RZ, P5, !PT ;  /* 0x0000000516167c10 */ /* 0x000fc4000affe4ff */
[----:B---3--:R-:W-:Y:S01]  /*6a940*/  IADD3.X R23, R23, UR5, RZ, P6, !PT ;  /* 0x0000000517177c10 */ /* 0x008fe2000b7fe4ff */
[----:B------:R-:W-:Y:S02]  /*6a950*/  IMAD.MOV.U32 R6, RZ, RZ, R15 ;  /* 0x000000ffff067224 */ /* 0x000fe400078e000f */
[----:B------:R-:W-:Y:S02]  /*6a960*/  IMAD.MOV.U32 R7, RZ, RZ, R12 ;  /* 0x000000ffff077224 */ /* 0x000fe400078e000c */
[----:B------:R-:W-:Y:S01]  /*6a970*/  IMAD.MOV.U32 R8, RZ, RZ, R14 ;  /* 0x000000ffff087224 */ /* 0x000fe200078e000e */
[----:B--2---:R-:W-:-:S05]  /*6a980*/  IADD3.X R28, R28, UR5, RZ, P1, !PT ;  /* 0x000000051c1c7c10 */ /* 0x004fca0008ffe4ff */
[----:B------:R1:W-:Y:S01]  /*6a990*/  STL [R1+0x232c], R28 ;  /* 0x00232c1c01007387 */ /* 0x0003e20000100800 */
[----:B------:R0:W-:Y:S02]  /*6a9a0*/  STL [R1+0x231c], R22 ;  /* 0x00231c1601007387 */ /* 0x0001e40000100800 */
[----:B------:R0:W-:Y:S01]  /*6a9b0*/  STL [R1+0x2324], R23 ;  /* 0x0023241701007387 */ /* 0x0001e20000100800 */
[----:B-1----:R-:W1:Y:S01]  /*6a9c0*/  S2R R28, SR_TID.X ;  /* 0x00000000001c7919 */ /* 0x002e620000002100 */
[----:B------:R0:W-:Y:S02]  /*6a9d0*/  STL.64 [R1+0x1738], R6 ;  /* 0x0017380601007387 */ /* 0x0001e40000100a00 */
[----:B------:R0:W-:Y:S01]  /*6a9e0*/  STL.64 [R1+0x1748], R8 ;  /* 0x0017480801007387 */ /* 0x0001e20000100a00 */
[----:B-1----:R-:W-:-:S05]  /*6a9f0*/  LOP3.LUT R28, R28, 0x7f, RZ, 0xc0, !PT ;  /* 0x0000007f1c1c7812 */ /* 0x002fca00078ec0ff */
[----:B------:R-:W-:Y:S01]  /*6aa00*/  IMAD.SHL.U32 R28, R28, 0x2, RZ ;  /* 0x000000021c1c7824 */ /* 0x000fe200078e00ff */
[----:B0-----:R-:W-:Y:S01]  /*6aa10*/  @!P0 CALL.REL.NOINC `(.L_x_2) ;  /* 0x0000001000008944 */ /* 0x001fe20003c00000 */
[----:B------:R-:W-:Y:S05]  /*6aa20*/  BRA `(.L_x_3) ;  /* 0xfffaba1000007947 */ /* 0x000fea000383ffff */
.L_x_2:
[----:B-----5:R-:W2:Y:S04]  /*6aa30*/  LDL.LU R2, [R1+0x11dc] ;  /* 0x0011dc0001027983 */ /* 0x020ea80000300800 */
[----:B--2---:R0:W-:Y:S04]  /*6aa40*/  STL [R1+0x2bc0], R2 ;  /* 0x002bc00201007387 */ /* 0x0041e80000100800 */
[----:B0-----:R-:W2:Y:S04]  /*6aa50*/  LDL.LU R2, [R1+0x11cc] ;  /* 0x0011cc0001027983 */ /* 0x001ea80000300800 */
        /* <DEDUP_REMOVED lines=33> */
[----:B------:R-:W2:Y:S01]  /*6ac70*/  LDL.LU R28, [R1+0x11d8] ;  /* 0x0011d800011c7983 */ /* 0x000ea20000300800 */
[----:B0-----:R-:W-:-:S03]  /*6ac80*/  IMAD.MOV.U32 R2, RZ, RZ, R5 ;  /* 0x000000ffff027224 */ /* 0x001fc600078e0005 */
        /* <DEDUP_REMOVED lines=33> */
[----:B------:R-:W2:Y:S04]  /*6aea0*/  LDL.LU R0, [R1+0x11ec] ;  /* 0x0011ec0001007983 */ /* 0x000ea80000300800 */
[----:B------:R-:W2:Y:S04]  /*6aeb0*/  LDL.LU R29, [R1+0x11e8] ;  /* 0x0011e800011d7983 */ /* 0x000ea80000300800 */
[----:B------:R-:W3:Y:S04]  /*6aec0*/  LDL.LU R15, [R1+0x1044] ;  /* 0x00104400010f7983 */ /* 0x000ee80000300800 */
[----:B------:R-:W3:Y:S04]  /*6aed0*/  LDL.LU R12, [R1+0x1040] ;  /* 0x00104000010c7983 */ /* 0x000ee80000300800 */
[----:B------:R-:W4:Y:S04]  /*6aee0*/  LDL.LU R14, [R1+0x11c4] ;  /* 0x0011c400010e7983 */ /* 0x000f280000300800 */
[----:B------:R-:W4:Y:S01]  /*6aef0*/  LDL.LU R9, [R1+0x11c0] ;  /* 0x0011c00001097983 */ /* 0x000f220000300800 */
[----:B0-----:R-:W-:-:S03]  /*6af00*/  IMAD.MOV.U32 R28, RZ, RZ, R4 ;  /* 0x000000ffff1c7224 */ /* 0x001fc600078e0004 */
[----:B------:R-:W2:Y:S04]  /*6af10*/  LDL.LU R13, [R1+0x11d4] ;  /* 0x0011d400010d7983 */ /* 0x000ea80000300800 */
        /* <DEDUP_REMOVED lines=13> */
[----:B------:R-:W2:Y:S01]  /*6aff0*/  LDL.LU R26, [R1+0x3a4] ;  /* 0x0003a400011a7983 */ /* 0x000ea20000300800 */
[----:B------:R-:W-:-:S03]  /*6b000*/  F2FP.PACK_AB R2, R28, R2 ;  /* 0x000000021c02723e */ /* 0x000fc600000000ff */
[----:B------:R-:W2:Y:S04]  /*6b010*/  LDL.LU R27, [R1+0x3a0] ;  /* 0x0003a000011b7983 */ /* 0x000ea80000300800 */
[----:B------:R-:W2:Y:S04]  /*6b020*/  LDL.LU R20, [R1+0x3b4] ;  /* 0x0003b40001147983 */ /* 0x000ea80000300800 */
[----:B------:R-:W2:Y:S04]  /*6b030*/  LDL.LU R21, [R1+0x3b0] ;  /* 0x0003b00001157983 */ /* 0x000ea80000300800 */
[----:B------:R-:W2:Y:S04]  /*6b040*/  LDL.LU R22, [R1+0x3c4] ;  /* 0x0003c40001167983 */ /* 0x000ea80000300800 */
[----:B------:R-:W2:Y:S04]  /*6b050*/  LDL.LU R23, [R1+0x3c0] ;  /* 0x0003c00001177983 */ /* 0x000ea80000300800 */
[----:B------:R0:W-:Y:S04]  /*6b060*/  STL [R1+0x23a0], R17 ;  /* 0x0023a01101007387 */ /* 0x0001e80000100800 */
[----:B0-----:R-:W2:Y:S04]  /*6b070*/  LDL.LU R17, [R1+0x11c8] ;  /* 0x0011c80001117983 */ /* 0x001ea80000300800 */
[----:B------:R-:W2:Y:S04]  /*6b080*/  LDL.LU R28, [R1+0x2c48] ;  /* 0x002c4800011c7983 */ /* 0x000ea80000300800 */
[----:B------:R0:W-:Y:S04]  /*6b090*/  STL [R1+0xc6c], R2 ;  /* 0x000c6c0201007387 */ /* 0x0001e80000100800 */
[----:B0-----:R-:W2:Y:S02]  /*6b0a0*/  LDL.LU R2, [R1+0x2c44] ;  /* 0x002c440001027983 */ /* 0x001ea40000300800 */
[----:B--2---:R-:W-:-:S02]  /*6b0b0*/  F2FP.PACK_AB R2, R28, R2 ;  /* 0x000000021c02723e */ /* 0x004fc400000000ff */
        /* <DEDUP_REMOVED lines=64> */
[----:B------:R-:W2:Y:S01]  /*6b4c0*/  LDL.LU R2, [R1+0x2bc0] ;  /* 0x002bc00001027983 */ /* 0x000ea20000300800 */
[----:B------:R-:W-:Y:S02]  /*6b4d0*/  F2FP.PACK_AB R0, R0, R29 ;  /* 0x0000001d0000723e */ /* 0x000fe400000000ff */
[----:B---3--:R-:W-:Y:S01]  /*6b4e0*/  F2FP.PACK_AB R12, R15, R12 ;  /* 0x0000000c0f0c723e */ /* 0x008fe200000000ff */
[----:B------:R-:W-:Y:S01]  /*6b4f0*/  STL [R1+0xc28], R17 ;  /* 0x000c281101007387 */ /* 0x000fe20000100800 */
[----:B------:R-:W-:Y:S02]  /*6b500*/  F2FP.PACK_AB R3, R16, R3 ;  /* 0x000000031003723e */ /* 0x000fe400000000ff */
[----:B--2---:R-:W-:-:S05]  /*6b510*/  F2FP.PACK_AB R2, R2, R28 ;  /* 0x0000001c0202723e */ /* 0x004fca00000000ff */
[----:B------:R4:W-:Y:S04]  /*6b520*/  STL [R1+0xc24], R2 ;  /* 0x000c240201007387 */ /* 0x0009e80000100800 */
[----:B------:R0:W-:Y:S01]  /*6b530*/  STL [R1+0xc20], R0 ;  /* 0x000c200001007387 */ /* 0x0001e20000100800 */
[----:B----4-:R-:W-:-:S03]  /*6b540*/  F2FP.PACK_AB R2, R14, R9 ;  /* 0x000000090e02723e */ /* 0x010fc600000000ff */
[----:B------:R-:W-:Y:S01]  /*6b550*/  STL [R1+0xc1c], R12 ;  /* 0x000c1c0c01007387 */ /* 0x000fe20000100800 */
[----:B0-----:R-:W-:-:S03]  /*6b560*/  F2FP.PACK_AB R0, R13, R8 ;  /* 0x000000080d00723e */ /* 0x001fc600000000ff */
[----:B------:R0:W-:Y:S04]  /*6b570*/  STL [R1+0xc18], R2 ;  /* 0x000c180201007387 */ /* 0x0001e80000100800 */
[----:B------:R1:W-:Y:S04]  /*6b580*/  STL [R1+0xc14], R0 ;  /* 0x000c140001007387 */ /* 0x0003e80000100800 */
[----:B------:R2:W-:Y:S01]  /*6b590*/  STL [R1+0xc10], R3 ;  /* 0x000c100301007387 */ /* 0x0005e20000100800 */
[----:B0-----:R-:W-:Y:S02]  /*6b5a0*/  F2FP.PACK_AB R2, R4, R5 ;  /* 0x000000050402723e */ /* 0x001fe400000000ff */
[----:B-1----:R-:W-:-:S03]  /*6b5b0*/  F2FP.PACK_AB R0, R6, R7 ;  /* 0x000000070600723e */ /* 0x002fc600000000ff */
[----:B------:R0:W-:Y:S01]  /*6b5c0*/  STL [R1+0xc0c], R2 ;  /* 0x000c0c0201007387 */ /* 0x0001e20000100800 */
[----:B--2---:R-:W-:-:S03]  /*6b5d0*/  F2FP.PACK_AB R3, R10, R11 ;  /* 0x0000000b0a03723e */ /* 0x004fc600000000ff */
[----:B------:R1:W-:Y:S04]  /*6b5e0*/  STL [R1+0xc08], R0 ;  /* 0x000c080001007387 */ /* 0x0003e80000100800 */
[----:B------:R2:W-:Y:S01]  /*6b5f0*/  STL [R1+0xc04], R3 ;  /* 0x000c040301007387 */ /* 0x0005e20000100800 */
[----:B0-----:R-:W-:Y:S02]  /*6b600*/  F2FP.PACK_AB R2, R18, R19 ;  /* 0x000000131202723e */ /* 0x001fe400000000ff */
[----:B-1----:R-:W-:-:S03]  /*6b610*/  F2FP.PACK_AB R0, R24, R25 ;  /* 0x000000191800723e */ /* 0x002fc600000000ff */
[----:B------:R0:W-:Y:S01]  /*6b620*/  STL [R1+0xc00], R2 ;  /* 0x000c000201007387 */ /* 0x0001e20000100800 */
[----:B--2---:R-:W-:-:S03]  /*6b630*/  F2FP.PACK_AB R3, R26, R27 ;  /* 0x0000001b1a03723e */ /* 0x004fc600000000ff */
[----:B------:R1:W-:Y:S04]  /*6b640*/  STL [R1+0xbfc], R0 ;  /* 0x000bfc0001007387 */ /* 0x0003e80000100800 */
[----:B------:R-:W-:Y:S04]  /*6b650*/  STL [R1+0xbf8], R3 ;  /* 0x000bf80301007387 */ /* 0x000fe80000100800 */
[----:B------:R-:W2:Y:S01]  /*6b660*/  LDL.LU R17, [R1+0x12d8] ;  /* 0x0012d80001117983 */ /* 0x000ea20000300800 */
[----:B0-----:R-:W-:Y:S02]  /*6b670*/  F2FP.PACK_AB R2, R20, R21 ;  /* 0x000000151402723e */ /* 0x001fe400000000ff */
[----:B-1----:R-:W-:-:S03]  /*6b680*/  F2FP.PACK_AB R0, R22, R23 ;  /* 0x000000171600723e */ /* 0x002fc600000000ff */
        /* <DEDUP_REMOVED lines=36> */
[----:B------:R-:W3:Y:S04]  /*6b8d0*/  LDL.LU R2, [R1+0x12ec] ;  /* 0x0012ec0001027983 */ /* 0x000ee80000300800 */
[----:B---3--:R0:W-:Y:S04]  /*6b8e0*/  STL [R1+0x2b34], R2 ;  /* 0x002b340201007387 */ /* 0x0081e80000100800 */
[----:B0-----:R-:W3:Y:S04]  /*6b8f0*/  LDL.LU R2, [R1+0x12dc] ;  /* 0x0012dc0001027983 */ /* 0x001ee80000300800 */
        /* <DEDUP_REMOVED lines=33> */
[----:B0-----:R-:W2:Y:S04]  /*6bb10*/  LDL.LU R2, [R1+0x10cc] ;  /* 0x0010cc0001027983 */ /* 0x001ea80000300800 */
[----:B------:R-:W3:Y:S04]  /*6bb20*/  LDL.LU R28, [R1+0x12e8] ;  /* 0x0012e800011c7983 */ /* 0x000ee80000300800 */
[----:B------:R-:W4:Y:S04]  /*6bb30*/  LDL.LU R0, [R1+0x12fc] ;  /* 0x0012fc0001007983 */ /* 0x000f280000300800 */
        /* <DEDUP_REMOVED lines=25> */
[----:B--2---:R-:W-:-:S03]  /*6bcd0*/  F2FP.PACK_AB R17, R2, R17 ;  /* 0x000000110211723e */ /* 0x004fc600000000ff */
        /* <DEDUP_REMOVED lines=69> */
[----:B----4-:R-:W-:Y:S02]  /*6c130*/  F2FP.PACK_AB R0, R0, R29 ;  /* 0x0000001d0000723e */ /* 0x010fe400000000ff */
[----:B---3--:R-:W-:Y:S01]  /*6c140*/  F2FP.PACK_AB R12, R15, R12 ;  /* 0x0000000c0f0c723e */ /* 0x008fe200000000ff */
[----:B------:R-:W-:Y:S01]  /*6c150*/  STL [R1+0xba8], R17 ;  /* 0x000ba81101007387 */ /* 0x000fe20000100800 */
[----:B------:R-:W-:Y:S02]  /*6c160*/  F2FP.PACK_AB R3, R16, R3 ;  /* 0x000000031003723e */ /* 0x000fe400000000ff */
[----:B--2---:R-:W-:-:S05]  /*6c170*/  F2FP.PACK_AB R2, R2, R28 ;  /* 0x0000001c0202723e */ /* 0x004fca00000000ff */
[----:B------:R0:W-:Y:S04]  /*6c180*/  STL [R1+0xba4], R2 ;  /* 0x000ba40201007387 */ /* 0x0001e80000100800 */
[----:B------:R1:W-:Y:S01]  /*6c190*/  STL [R1+0xba0], R0 ;  /* 0x000ba00001007387 */ /* 0x0003e20000100800 */
[----:B0-----:R-:W-:-:S03]  /*6c1a0*/  F2FP.PACK_AB R2, R14, R9 ;  /* 0x000000090e02723e */ /* 0x001fc600000000ff */
[----:B------:R-:W-:Y:S01]  /*6c1b0*/  STL [R1+0xb9c], R12 ;  /* 0x000b9c0c01007387 */ /* 0x000fe20000100800 */
[----:B-1----:R-:W-:-:S03]  /*6c1c0*/  F2FP.PACK_AB R0, R13, R8 ;  /* 0x000000080d00723e */ /* 0x002fc600000000ff */
        /* <DEDUP_REMOVED lines=773> */
[----:B------:R-:W2:Y:S03]  /*6f220*/  LDL.LU R2, [R1+0x2914] ;  /* 0x0029140001027983 */ /* 0x000ea60000300800 */
[----:B------:R0:W-:Y:S02]  /*6f230*/  STL [R1+0x870], R17 ;  /* 0x0008701101007387 */ /* 0x0001e40000100800 */
[----:B0-----:R-:W2:Y:S02]  /*6f240*/  LDL.LU R17, [R1+0x2910] ;  /* 0x0029100001117983 */ /* 0x001ea40000300800 */
[----:B--2---:R-:W-:Y:S02]  /*6f250*/  F2FP.PACK_AB R17, R2, R17 ;  /* 0x000000110211723e */ /* 0x004fe400000000ff */
[----:B------:R-:W2:Y:S03]  /*6f260*/  LDL.LU R2, [R1+0x290c] ;  /* 0x00290c0001027983 */ /* 0x000ea60000300800 */
[----:B------:R0:W-:Y:S02]  /*6f270*/  STL [R1+0x86c], R17 ;  /* 0x00086c1101007387 */ /* 0x0001e40000100800 */
[----:B0-----:R-:W2:Y:S02]  /*6f280*/  LDL.LU R17, [R1+0x2908] ;  /* 0x0029080001117983 */ /* 0x001ea40000300800 */
[----:B--2---:R-:W-:-:S02]  /*6f290*/  F2FP.PACK_AB R17, R2, R17 ;  /* 0x000000110211723e */ /* 0x004fc400000000ff */
[----:B------:R-:W2:Y:S01]  /*6f2a0*/  LDL.LU R2, [R1+0x2904] ;  /* 0x0029040001027983 */ /* 0x000ea20000300800 */
[----:B----4-:R-:W-:Y:S02]  /*6f2b0*/  F2FP.PACK_AB R0, R0, R29 ;  /* 0x0000001d0000723e */ /* 0x010fe400000000ff */
[----:B------:R-:W-:Y:S01]  /*6f2c0*/  STL [R1+0x868], R17 ;  /* 0x0008681101007387 */ /* 0x000fe20000100800 */
[----:B---3--:R-:W-:Y:S02]  /*6f2d0*/  F2FP.PACK_AB R12, R15, R12 ;  /* 0x0000000c0f0c723e */ /* 0x008fe400000000ff */
[----:B------:R-:W-:Y:S02]  /*6f2e0*/  F2FP.PACK_AB R3, R16, R3 ;  /* 0x000000031003723e */ /* 0x000fe400000000ff */
[----:B--2---:R-:W-:-:S05]  /*6f2f0*/  F2FP.PACK_AB R2, R2, R28 ;  /* 0x0000001c0202723e */ /* 0x004fca00000000ff */
[----:B------:R0:W-:Y:S01]  /*6f300*/  STL [R1+0x864], R2 ;  /* 0x0008640201007387 */ /* 0x0001e20000100800 */
[----:B------:R1:W-:Y:S02]  /*6f310*/  STL [R1+0x860], R0 ;  /* 0x0008600001007387 */ /* 0x0003e40000100800 */
[----:B------:R-:W-:Y:S01]  /*6f320*/  STL [R1+0x7dc], R12 ;  /* 0x0007dc0c01007387 */ /* 0x000fe20000100800 */
[----:B0-----:R-:W-:Y:S02]  /*6f330*/  F2FP.PACK_AB R2, R14, R9 ;  /* 0x000000090e02723e */ /* 0x001fe400000000ff */
[----:B-1----:R-:W-:-:S03]  /*6f340*/  F2FP.PACK_AB R0, R13, R8 ;  /* 0x000000080d00723e */ /* 0x002fc600000000ff */
[----:B------:R0:W-:Y:S02]  /*6f350*/  STL [R1+0x7d8], R2 ;  /* 0x0007d80201007387 */ /* 0x0001e40000100800 */
[----:B------:R1:W-:Y:S02]  /*6f360*/  STL [R1+0x7d4], R0 ;  /* 0x0007d40001007387 */ /* 0x0003e40000100800 */
[----:B------:R2:W-:Y:S01]  /*6f370*/  STL [R1+0x7d0], R3 ;  /* 0x0007d00301007387 */ /* 0x0005e20000100800 */
[----:B0-----:R-:W-:Y:S02]  /*6f380*/  F2FP.PACK_AB R2, R4, R5 ;  /* 0x000000050402723e */ /* 0x001fe400000000ff */
[----:B-1----:R-:W-:Y:S02]  /*6f390*/  F2FP.PACK_AB R0, R6, R7 ;  /* 0x000000070600723e */ /* 0x002fe400000000ff */
[----:B--2---:R-:W-:Y:S01]  /*6f3a0*/  F2FP.PACK_AB R3, R10, R11 ;  /* 0x0000000b0a03723e */ /* 0x004fe200000000ff */
[----:B------:R0:W-:Y:S02]  /*6f3b0*/  STL [R1+0x7cc], R2 ;  /* 0x0007cc0201007387 */ /* 0x0001e40000100800 */
[----:B------:R1:W-:Y:S02]  /*6f3c0*/  STL [R1+0x7c8], R0 ;  /* 0x0007c80001007387 */ /* 0x0003e40000100800 */
[----:B------:R2:W-:Y:S01]  /*6f3d0*/  STL [R1+0x7c4], R3 ;  /* 0x0007c40301007387 */ /* 0x0005e20000100800 */
[----:B0-----:R-:W-:-:S02]  /*6f3e0*/  F2FP.PACK_AB R2, R18, R19 ;  /* 0x000000131202723e */ /* 0x001fc400000000ff */
[----:B-1----:R-:W-:Y:S02]  /*6f3f0*/  F2FP.PACK_AB R0, R24, R25 ;  /* 0x000000191800723e */ /* 0x002fe400000000ff */
[----:B--2---:R-:W-:Y:S01]  /*6f400*/  F2FP.PACK_AB R3, R26, R27 ;  /* 0x0000001b1a03723e */ /* 0x004fe200000000ff */
[----:B------:R0:W-:Y:S02]  /*6f410*/  STL [R1+0x7c0], R2 ;  /* 0x0007c00201007387 */ /* 0x0001e40000100800 */
[----:B------:R1:W-:Y:S02]  /*6f420*/  STL [R1+0x7bc], R0 ;  /* 0x0007bc0001007387 */ /* 0x0003e40000100800 */
[----:B------:R-:W-:Y:S02]  /*6f430*/  STL [R1+0x7b8], R3 ;  /* 0x0007b80301007387 */ /* 0x000fe40000100800 */
[----:B------:R-:W2:Y:S01]  /*6f440*/  LDL.LU R17, [R1+0x1438] ;  /* 0x0014380001117983 */ /* 0x000ea20000300800 */
[----:B0-----:R-:W-:-:S02]  /*6f450*/  F2FP.PACK_AB R2, R20, R21 ;  /* 0x000000151402723e */ /* 0x001fc400000000ff */
[----:B-1----:R-:W-:-:S03]  /*6f460*/  F2FP.PACK_AB R0, R22, R23 ;  /* 0x000000171600723e */ /* 0x002fc600000000ff */
[----:B------:R-:W-:Y:S04]  /*6f470*/  STL [R1+0x7b4], R2 ;  /* 0x0007b40201007387 */ /* 0x000fe80000100800 */
[----:B--2---:R0:W-:Y:S01]  /*6f480*/  STL [R1+0x287c], R17 ;  /* 0x00287c1101007387 */ /* 0x0041e20000100800 */
[----:B------:R-:W-:Y:S03]  /*6f490*/  STL [R1+0x7b0], R0 ;  /* 0x0007b00001007387 */ /* 0x000fe60000100800 */
        /* <DEDUP_REMOVED lines=32> */
[----:B0-----:R-:W2:Y:S01]  /*6f6a0*/  LDL.LU R17, [R1+0x1398] ;  /* 0x0013980001117983 */ /* 0x001ea20000300800 */
[----:B------:R-:W3:Y:S03]  /*6f6b0*/  LDL.LU R2, [R1+0x144c] ;  /* 0x00144c0001027983 */ /* 0x000ee60000300800 */
        /* <DEDUP_REMOVED lines=35> */
[----:B0-----:R-:W2:Y:S01]  /*6f8f0*/  LDL.LU R2, [R1+0x139c] ;  /* 0x00139c0001027983 */ /* 0x001ea20000300800 */
[----:B------:R-:W3:Y:S02]  /*6f900*/  LDL.LU R28, [R1+0x1448] ;  /* 0x00144800011c7983 */ /* 0x000ee40000300800 */
[----:B------:R-:W4:Y:S02]  /*6f910*/  LDL.LU R0, [R1+0x146c] ;  /* 0x00146c0001007983 */ /* 0x000f240000300800 */
[----:B------:R-:W4:Y:S01]  /*6f920*/  LDL.LU R29, [R1+0x1468] ;  /* 0x00146800011d7983 */ /* 0x000f220000300800 */
        /* <DEDUP_REMOVED lines=93> */
[----:B------:R-:W2:Y:S01]  /*6ff00*/  LDL.LU R2, [R1+0x2878] ;  /* 0x0028780001027983 */ /* 0x000ea20000300800 */
[----:B----4-:R-:W-:-:S02]  /*6ff10*/  F2FP.PACK_AB R0, R0, R29 ;  /* 0x0000001d0000723e */ /* 0x010fc400000000ff */
        /* <DEDUP_REMOVED lines=1648> */
[----:B------:R-:W3:Y:S03]  /*76620*/  LDL.LU R5, [R1+0x16d8] ;  /* 0x0016d80001057983 */ /* 0x000ee60000300800 */
[----:B---3--:R0:W-:Y:S04]  /*76630*/  STL [R1+0x23d0], R5 ;  /* 0x0023d00501007387 */ /* 0x0081e80000100800 */
[----:B0-----:R-:W3:Y:S01]  /*76640*/  LDL.LU R5, [R1+0x16cc] ;  /* 0x0016cc0001057983 */ /* 0x001ee20000300800 */
[----:B------:R-:W4:Y:S03]  /*76650*/  LDL.LU R4, [R1+0x16e8] ;  /* 0x0016e80001047983 */ /* 0x000f260000300800 */
[----:B----4-:R0:W-:Y:S04]  /*76660*/  STL [R1+0x23cc], R4 ;  /* 0x0023cc0401007387 */ /* 0x0101e80000100800 */
[----:B0-----:R-:W4:Y:S01]  /*76670*/  LDL.LU R4, [R1+0x16dc] ;  /* 0x0016dc0001047983 */ /* 0x001f220000300800 */
[----:B------:R-:W2:Y:S03]  /*76680*/  LDL.LU R11, [R1+0x16b0] ;  /* 0x0016b000010b7983 */ /* 0x000ea60000300800 */
[----:B--2---:R0:W-:Y:S04]  /*76690*/  STL [R1+0x23c8], R11 ;  /* 0x0023c80b01007387 */ /* 0x0041e80000100800 */
[----:B0-----:R-:W2:Y:S01]  /*766a0*/  LDL.LU R11, [R1+0x16ec] ;  /* 0x0016ec00010b7983 */ /* 0x001ea20000300800 */
        /* <DEDUP_REMOVED lines=27> */
[----:B------:R-:W2:Y:S02]  /*76860*/  LDL.LU R18, [R1+0x1700] ;  /* 0x0017000001127983 */ /* 0x000ea40000300800 */
[----:B------:R-:W2:Y:S02]  /*76870*/  LDL.LU R16, [R1+0x1720] ;  /* 0x0017200001107983 */ /* 0x000ea40000300800 */
        /* <DEDUP_REMOVED lines=11> */
[----:B------:R-:W2:Y:S01]  /*76930*/  LDL.LU R2, [R1+0x164c] ;  /* 0x00164c0001027983 */ /* 0x000ea20000300800 */
[----:B------:R-:W-:-:S02]  /*76940*/  F2FP.PACK_AB R7, R6, R7 ;  /* 0x000000070607723e */ /* 0x000fc400000000ff */
[----:B--2---:R0:W-:Y:S04]  /*76950*/  STL [R1+0x238c], R2 ;  /* 0x00238c0201007387 */ /* 0x0041e80000100800 */
        /* <DEDUP_REMOVED lines=39> */
[----:B------:R0:W-:Y:S02]  /*76bd0*/  STL [R1], R7 ;  /* 0x0000000701007387 */ /* 0x0001e40000100800 */
[----:B0-----:R-:W2:Y:S02]  /*76be0*/  LDL.LU R7, [R1+0x23d8] ;  /* 0x0023d80001077983 */ /* 0x001ea40000300800 */
[----:B--2---:R-:W-:Y:S02]  /*76bf0*/  F2FP.PACK_AB R7, R6, R7 ;  /* 0x000000070607723e */ /* 0x004fe400000000ff */
[----:B------:R-:W3:Y:S02]  /*76c00*/  LDL.LU R6, [R1+0x23d4] ;  /* 0x0023d40001067983 */ /* 0x000ee40000300800 */
[----:B---3--:R-:W-:-:S02]  /*76c10*/  F2FP.PACK_AB R6, R5, R6 ;  /* 0x000000060506723e */ /* 0x008fc400000000ff */
[----:B------:R-:W4:Y:S02]  /*76c20*/  LDL.LU R5, [R1+0x23d0] ;  /* 0x0023d00001057983 */ /* 0x000f240000300800 */
[----:B----4-:R-:W-:Y:S02]  /*76c30*/  F2FP.PACK_AB R5, R4, R5 ;  /* 0x000000050405723e */ /* 0x010fe400000000ff */
[----:B------:R-:W2:Y:S02]  /*76c40*/  LDL.LU R4, [R1+0x23cc] ;  /* 0x0023cc0001047983 */ /* 0x000ea40000300800 */
[----:B--2---:R-:W-:Y:S02]  /*76c50*/  F2FP.PACK_AB R4, R11, R4 ;  /* 0x000000040b04723e */ /* 0x004fe400000000ff */
[----:B------:R-:W2:Y:S02]  /*76c60*/  LDL.LU R11, [R1+0x23c8] ;  /* 0x0023c800010b7983 */ /* 0x000ea40000300800 */
[----:B--2---:R-:W-:-:S02]  /*76c70*/  F2FP.PACK_AB R11, R10, R11 ;  /* 0x0000000b0a0b723e */ /* 0x004fc400000000ff */
[----:B------:R-:W2:Y:S02]  /*76c80*/  LDL.LU R10, [R1+0x23c4] ;  /* 0x0023c400010a7983 */ /* 0x000ea40000300800 */
[----:B--2---:R-:W-:Y:S02]  /*76c90*/  F2FP.PACK_AB R10, R9, R10 ;  /* 0x0000000a090a723e */ /* 0x004fe400000000ff */
        /* <DEDUP_REMOVED lines=26> */
[----:B------:R-:W2:Y:S01]  /*76e40*/  LDL.LU R2, [R1+0x238c] ;  /* 0x00238c0001027983 */ /* 0x000ea20000300800 */
[----:B------:R-:W-:Y:S02]  /*76e50*/  F2FP.PACK_AB R27, R28, R27 ;  /* 0x0000001b1c1b723e */ /* 0x000fe400000000ff */
[----:B------:R-:W-:-:S02]  /*76e60*/  F2FP.PACK_AB R26, R0, R26 ;  /* 0x0000001a001a723e */ /* 0x000fc400000000ff */
[----:B------:R-:W-:Y:S02]  /*76e70*/  F2FP.PACK_AB R25, R29, R25 ;  /* 0x000000191d19723e */ /* 0x000fe400000000ff */
[----:B------:R-:W-:Y:S02]  /*76e80*/  F2FP.PACK_AB R24, R3, R24 ;  /* 0x000000180318723e */ /* 0x000fe400000000ff */
[----:B--2---:R-:W-:Y:S02]  /*76e90*/  F2FP.PACK_AB R20, R2, R20 ;  /* 0x000000140214723e */ /* 0x004fe400000000ff */
.L_x_1:
[----:B0-----:R-:W2:Y:S04]  /*76ea0*/  LDL.LU R0, [R1+0x2384] ;  /* 0x0023840001007983 */ /* 0x001ea80000300800 */
[----:B------:R0:W-:Y:S04]  /*76eb0*/  STL [R1+0x2900], R7 ;  /* 0x0029000701007387 */ /* 0x0001e80000100800 */
[----:B0-----:R-:W3:Y:S04]  /*76ec0*/  LDL.LU R7, [R1+0x2388] ;  /* 0x0023880001077983 */ /* 0x001ee80000300800 */
[----:B------:R-:W0:Y:S04]  /*76ed0*/  S2R R29, SR_TID.X ;  /* 0x00000000001d7919 */ /* 0x000e280000002100 */
[----:B------:R-:W4:Y:S01]  /*76ee0*/  LDL R3, [R1+0x1740] ;  /* 0x0017400001037983 */ /* 0x000f220000100800 */
[----:B0-----:R-:W-:-:S02]  /*76ef0*/  IMAD.SHL.U32 R28, R29, 0x40, RZ ;  /* 0x000000401d1c7824 */ /* 0x001fc400078e00ff */
[----:B------:R-:W-:-:S03]  /*76f00*/  IMAD.SHL.U32 R2, R29, 0x4, RZ ;  /* 0x000000041d027824 */ /* 0x000fc600078e00ff */
[----:B------:R-:W-:Y:S01]  /*76f10*/  LOP3.LUT R28, R28, 0x800, RZ, 0xc0, !PT ;  /* 0x000008001c1c7812 */ /* 0x000fe200078ec0ff */
[----:B------:R-:W-:Y:S01]  /*76f20*/  BAR.SYNC.DEFER_BLOCKING 0x0 ;  /* 0x0000000000007b1d */ /* 0x000fe20000010000 */
[----:B--2---:R-:W-:-:S04]  /*76f30*/  LOP3.LUT R0, R0, 0x3000, RZ, 0xc0, !PT ;  /* 0x0000300000007812 */ /* 0x004fc800078ec0ff */
[----:B---3--:R-:W-:Y:S02]  /*76f40*/  LOP3.LUT R0, R0, 0x60, R7, 0xf8, !PT ;  /* 0x0000006000007812 */ /* 0x008fe400078ef807 */
[----:B------:R-:W2:Y:S01]  /*76f50*/  LDL.LU R7, [R1+0x2900] ;  /* 0x0029000001077983 */ /* 0x000ea20000300800 */
[----:B------:R-:W-:Y:S01]  /*76f60*/  IMAD.SHL.U32 R29, R29, 0x800, RZ ;  /* 0x000008001d1d7824 */ /* 0x000fe200078e00ff */
[----:B------:R-:W-:Y:S02]  /*76f70*/  LOP3.LUT R0, R0, 0x170, R2, 0x78, !PT ;  /* 0x0000017000007812 */ /* 0x000fe400078e7802 */
[----:B----4-:R-:W-:-:S03]  /*76f80*/  IADD3 R2, R3, 0x1, RZ ;  /* 0x0000000103027810 */ /* 0x010fc60007ffe0ff */
[----:B------:R-:W-:Y:S01]  /*76f90*/  IMAD.IADD R0, R28, 0x1, R0 ;  /* 0x000000011c007824 */ /* 0x000fe200078e0200 */
[----:B------:R-:W-:Y:S01]  /*76fa0*/  LOP3.LUT R29, R29, 0x3000, RZ, 0xc0, !PT ;  /* 0x000030001d1d7812 */ /* 0x000fe200078ec0ff */
[----:B------:R-:W0:Y:S01]  /*76fb0*/  S2R R28, SR_TID.X ;  /* 0x00000000001c7919 */ /* 0x000e220000002100 */
[----:B------:R-:W-:Y:S02]  /*76fc0*/  ISETP.GE.AND P0, PT, R2, c[0x0][0x17c], PT ;  /* 0x00005f0002007a0c */ /* 0x000fe40003f06270 */
[----:B------:R-:W-:Y:S01]  /*76fd0*/  IADD3 R3, R3, 0x2, RZ ;  /* 0x0000000203037810 */ /* 0x000fe20007ffe0ff */
[----:B------:R1:W-:Y:S03]  /*76fe0*/  STS.128 [R0], R24 ;  /* 0x0000001800007388 */ /* 0x0003e60000000c00 */
[----:B------:R-:W-:Y:S01]  /*76ff0*/  ISETP.GE.AND P2, PT, R3, c[0x0][0x17c], PT ;  /* 0x00005f0003007a0c */ /* 0x000fe20003f46270 */
[----:B-1----:R-:W3:Y:S04]  /*77000*/  LDL.LU R24, [R1+0x90] ;  /* 0x0000900001187983 */ /* 0x002ee80000300800 */
[----:B------:R-:W3:Y:S01]  /*77010*/  LDL.LU R25, [R1+0x94] ;  /* 0x0000940001197983 */ /* 0x000ee20000300800 */
[----:B0-----:R-:W-:-:S03]  /*77020*/  LOP3.LUT R28, R28, 0x7f, RZ, 0xc0, !PT ;  /* 0x0000007f1c1c7812 */ /* 0x001fc600078ec0ff */
[----:B------:R-:W4:Y:S02]  /*77030*/  LDL.LU R26, [R1+0x98] ;  /* 0x00009800011a7983 */ /* 0x000f240000300800 */
[----:B------:R-:W-:Y:S02]  /*77040*/  IMAD R2, R28, 0x10, R29 ;  /* 0x000000101c027824 */ /* 0x000fe400078e021d */
[----:B------:R-:W4:Y:S04]  /*77050*/  LDL.LU R27, [R1+0x9c] ;  /* 0x00009c00011b7983 */ /* 0x000f280000300800 */
[----:B------:R0:W-:Y:S04]  /*77060*/  STS.128 [R0+0x80], R20 ;  /* 0x0000801400007388 */ /* 0x0001e80000000c00 */
[----:B------:R-:W-:Y:S04]  /*77070*/  STS.128 [R0+0x200], R16 ;  /* 0x0002001000007388 */ /* 0x000fe80000000c00 */
[----:B----4-:R-:W-:Y:S04]  /*77080*/  STL.64 [R1+0x28d8], R26 ;  /* 0x0028d81a01007387 */ /* 0x010fe80000100a00 */
[----:B---3--:R-:W-:Y:S04]  /*77090*/  STL.64 [R1+0x28d0], R24 ;  /* 0x0028d01801007387 */ /* 0x008fe80000100a00 */
[----:B------:R1:W-:Y:S04]  /*770a0*/  STL [R1+0x2414], R22 ;  /* 0x0024141601007387 */ /* 0x0003e80000100800 */
[----:B0-----:R-:W3:Y:S04]  /*770b0*/  LDL.LU R20, [R1+0x10] ;  /* 0x0000100001147983 */ /* 0x001ee80000300800 */
[----:B------:R-:W3:Y:S04]  /*770c0*/  LDL.LU R21, [R1+0x14] ;  /* 0x0000140001157983 */ /* 0x000ee80000300800 */
[----:B-1----:R-:W3:Y:S04]  /*770d0*/  LDL.LU R22, [R1+0x18] ;  /* 0x0000180001167983 */ /* 0x002ee80000300800 */
[----:B------:R-:W3:Y:S04]  /*770e0*/  LDL.LU R23, [R1+0x1c] ;  /* 0x00001c0001177983 */ /* 0x000ee80000300800 */
[----:B------:R-:W4:Y:S04]  /*770f0*/  LDL.LU R16, [R1+0x80] ;  /* 0x0000800001107983 */ /* 0x000f280000300800 */
[----:B------:R-:W4:Y:S04]  /*77100*/  LDL.LU R17, [R1+0x84] ;  /* 0x0000840001117983 */ /* 0x000f280000300800 */
[----:B------:R-:W5:Y:S04]  /*77110*/  LDL.LU R18, [R1+0x88] ;  /* 0x0000880001127983 */ /* 0x000f680000300800 */
[----:B------:R-:W5:Y:S04]  /*77120*/  LDL.LU R19, [R1+0x8c] ;  /* 0x00008c0001137983 */ /* 0x000f680000300800 */
[----:B------:R0:W-:Y:S04]  /*77130*/  STS.128 [R0+0x280], R12 ;  /* 0x0002800c00007388 */ /* 0x0001e80000000c00 */
[----:B-----5:R-:W-:Y:S04]  /*77140*/  STL.64 [R1+0x28e8], R18 ;  /* 0x0028e81201007387 */ /* 0x020fe80000100a00 */
[----:B----4-:R-:W-:Y:S04]  /*77150*/  STL.64 [R1+0x28e0], R16 ;  /* 0x0028e01001007387 */ /* 0x010fe80000100a00 */
[----:B0-----:R-:W4:Y:S04]  /*77160*/  LDL.LU R12, [R1+0x70] ;  /* 0x00007000010c7983 */ /* 0x001f280000300800 */
[----:B------:R-:W4:Y:S04]  /*77170*/  LDL.LU R13, [R1+0x74] ;  /* 0x00007400010d7983 */ /* 0x000f280000300800 */
[----:B------:R-:W5:Y:S04]  /*77180*/  LDL.LU R14, [R1+0x78] ;  /* 0x00007800010e7983 */ /* 0x000f680000300800 */
[----:B------:R-:W5:Y:S04]  /*77190*/  LDL.LU R15, [R1+0x7c] ;  /* 0x00007c00010f7983 */ /* 0x000f680000300800 */
[----:B--2---:R-:W-:Y:S04]  /*771a0*/  STS.128 [R0+0x480], R4 ;  /* 0x0004800400007388 */ /* 0x004fe80000000c00 */
[----:B-----5:R-:W-:Y:S04]  /*771b0*/  STL.64 [R1+0x28f8], R14 ;  /* 0x0028f80e01007387 */ /* 0x020fe80000100a00 */
[----:B----4-:R0:W-:Y:S04]  /*771c0*/  STL.64 [R1+0x28f0], R12 ;  /* 0x0028f00c01007387 */ /* 0x0101e80000100a00 */
[----:B0-----:R-:W2:Y:S04]  /*771d0*/  LDL.LU R12, [R1] ;  /* 0x00000000010c7983 */ /* 0x001ea80000300800 */
[----:B------:R-:W2:Y:S04]  /*771e0*/  LDL.LU R13, [R1+0x4] ;  /* 0x00000400010d7983 */ /* 0x000ea80000300800 */
[----:B------:R-:W2:Y:S04]  /*771f0*/  LDL.LU R14, [R1+0x8] ;  /* 0x00000800010e7983 */ /* 0x000ea80000300800 */
[----:B------:R-:W2:Y:S04]  /*77200*/  LDL.LU R15, [R1+0xc] ;  /* 0x00000c00010f7983 */ /* 0x000ea80000300800 */
[----:B------:R-:W4:Y:S04]  /*77210*/  LDL.LU R4, [R1+0x60] ;  /* 0x0000600001047983 */ /* 0x000f280000300800 */
[----:B------:R-:W4:Y:S04]  /*77220*/  LDL.LU R5, [R1+0x64] ;  /* 0x0000640001057983 */ /* 0x000f280000300800 */
[----:B------:R-:W4:Y:S04]  /*77230*/  LDL.LU R6, [R1+0x68] ;  /* 0x0000680001067983 */ /* 0x000f280000300800 */
[----:B------:R-:W4:Y:S04]  /*77240*/  LDL.LU R7, [R1+0x6c] ;  /* 0x00006c0001077983 */ /* 0x000f280000300800 */
[----:B------:R-:W5:Y:S04]  /*77250*/  LDL.LU R16, [R1+0x20] ;  /* 0x0000200001107983 */ /* 0x000f680000300800 */
[----:B------:R-:W5:Y:S04]  /*77260*/  LDL.LU R17, [R1+0x24] ;  /* 0x0000240001117983 */ /* 0x000f680000300800 */
[----:B------:R-:W5:Y:S04]  /*77270*/  LDL.LU R18, [R1+0x28] ;  /* 0x0000280001127983 */ /* 0x000f680000300800 */
[----:B------:R-:W5:Y:S04]  /*77280*/  LDL.LU R19, [R1+0x2c] ;  /* 0x00002c0001137983 */ /* 0x000f680000300800 */
[----:B------:R-:W4:Y:S04]  /*77290*/  LDL.LU R24, [R1+0x30] ;  /* 0x0000300001187983 */ /* 0x000f280000300800 */
[----:B------:R-:W4:Y:S04]  /*772a0*/  LDL.LU R25, [R1+0x34] ;  /* 0x0000340001197983 */ /* 0x000f280000300800 */
[----:B------:R-:W4:Y:S04]  /*772b0*/  LDL.LU R26, [R1+0x38] ;  /* 0x00003800011a7983 */ /* 0x000f280000300800 */
[----:B------:R-:W4:Y:S04]  /*772c0*/  LDL.LU R27, [R1+0x3c] ;  /* 0x00003c00011b7983 */ /* 0x000f280000300800 */
[----:B------:R-:W-:Y:S04]  /*772d0*/  STS.128 [R0+0x400], R8 ;  /* 0x0004000800007388 */ /* 0x000fe80000000c00 */
[----:B---3--:R-:W-:Y:S01]  /*772e0*/  STS.128 [R0+0x680], R20 ;  /* 0x0006801400007388 */ /* 0x008fe20000000c00 */
[----:B------:R-:W-:-:S02]  /*772f0*/  LOP3.LUT R28, R2, 0x20, RZ, 0x3c, !PT ;  /* 0x00000020021c7812 */ /* 0x000fc400078e3cff */
[C---:B------:R-:W-:Y:S02]  /*77300*/  LOP3.LUT R29, R2.reuse, 0x40, RZ, 0x3c, !PT ;  /* 0x00000040021d7812 */ /* 0x040fe400078e3cff */
[----:B------:R-:W-:Y:S01]  /*77310*/  LOP3.LUT R3, R2, 0x60, RZ, 0x3c, !PT ;  /* 0x0000006002037812 */ /* 0x000fe200078e3cff */
[----:B--2---:R-:W-:Y:S04]  /*77320*/  STS.128 [R0+0x600], R12 ;  /* 0x0006000c00007388 */ /* 0x004fe80000000c00 */
[----:B------:R-:W-:Y:S06]  /*77330*/  BAR.SYNC.DEFER_BLOCKING 0x0 ;  /* 0x0000000000007b1d */ /* 0x000fec0000010000 */
[----:B------:R-:W0:Y:S04]  /*77340*/  LDS.128 R8, [R2] ;  /* 0x0000000002087984 */ /* 0x000e280000000c00 */
[----:B------:R-:W1:Y:S04]  /*77350*/  LDS.128 R12, [R28] ;  /* 0x000000001c0c7984 */ /* 0x000e680000000c00 */
[----:B------:R-:W2:Y:S04]  /*77360*/  LDS.128 R20, [R2+0x800] ;  /* 0x0008000002147984 */ /* 0x000ea80000000c00 */
[----:B0-----:R-:W-:Y:S04]  /*77370*/  STL [R1+0x194], R9 ;  /* 0x0001940901007387 */ /* 0x001fe80000100800 */
[----:B------:R0:W-:Y:S02]  /*77380*/  STL.64 [R1+0x198], R10 ;  /* 0x0001980a01007387 */ /* 0x0001e40000100a00 */
[----:B0-----:R-:W-:-:S05]  /*77390*/  IMAD.MOV.U32 R10, RZ, RZ, R8 ;  /* 0x000000ffff0a7224 */ /* 0x001fca00078e0008 */
[----:B------:R0:W-:Y:S04]  /*773a0*/  STL [R1+0x244c], R10 ;  /* 0x00244c0a01007387 */ /* 0x0001e80000100800 */
[----:B------:R-:W3:Y:S04]  /*773b0*/  LDL.LU R8, [R1+0x50] ;  /* 0x0000500001087983 */ /* 0x000ee80000300800 */
[----:B------:R-:W3:Y:S04]  /*773c0*/  LDL.LU R9, [R1+0x54] ;  /* 0x0000540001097983 */ /* 0x000ee80000300800 */
[----:B0-----:R-:W3:Y:S04]  /*773d0*/  LDL.LU R10, [R1+0x58] ;  /* 0x00005800010a7983 */ /* 0x001ee80000300800 */
[----:B------:R-:W3:Y:S04]  /*773e0*/  LDL.LU R11, [R1+0x5c] ;  /* 0x00005c00010b7983 */ /* 0x000ee80000300800 */
[----:B-1----:R-:W-:Y:S04]  /*773f0*/  STL [R1+0x1a4], R13 ;  /* 0x0001a40d01007387 */ /* 0x002fe80000100800 */
[----:B--2---:R0:W-:Y:S04]  /*77400*/  STL.64 [R1+0x220], R20 ;  /* 0x0002201401007387 */ /* 0x0041e80000100a00 */
[----:B------:R-:W-:Y:S04]  /*77410*/  STL.64 [R1+0x228], R22 ;  /* 0x0002281601007387 */ /* 0x000fe80000100a00 */
[----:B------:R-:W-:Y:S01]  /*77420*/  STL.64 [R1+0x1a8], R14 ;  /* 0x0001a80e01007387 */ /* 0x000fe20000100a00 */
[----:B0-----:R-:W-:-:S03]  /*77430*/  IMAD.MOV.U32 R21, RZ, RZ, R12 ;  /* 0x000000ffff157224 */ /* 0x001fc600078e000c */
[----:B------:R-:W0:Y:S04]  /*77440*/  LDS.128 R12, [R28+0x800] ;  /* 0x000800001c0c7984 */ /* 0x000e280000000c00 */
[----:B------:R-:W-:Y:S04]  /*77450*/  STL [R1+0x2448], R21 ;  /* 0x0024481501007387 */ /* 0x000fe80000100800 */
[----:B------:R-:W-:Y:S04]  /*77460*/  LDS.128 R20, [R29] ;  /* 0x000000001d147984 */ /* 0x000fe80000000c00 */
[----:B0-----:R-:W-:Y:S04]  /*77470*/  STL.64 [R1+0x270], R12 ;  /* 0x0002700c01007387 */ /* 0x001fe80000100a00 */
[----:B------:R-:W-:Y:S04]  /*77480*/  STL.64 [R1+0x278], R14 ;  /* 0x0002780e01007387 */ /* 0x000fe80000100a00 */
[----:B------:R-:W0:Y:S04]  /*77490*/  LDS.128 R12, [R29+0x800] ;  /* 0x000800001d0c7984 */ /* 0x000e280000000c00 */
[----:B0-----:R-:W-:Y:S04]  /*774a0*/  STL.64 [R1+0x290], R12 ;  /* 0x0002900c01007387 */ /* 0x001fe80000100a00 */
[----:B------:R-:W-:Y:S04]  /*774b0*/  STL.64 [R1+0x1b0], R20 ;  /* 0x0001b01401007387 */ /* 0x000fe80000100a00 */
[----:B------:R0:W-:Y:S04]  /*774c0*/  STL.64 [R1+0x1b8], R22 ;  /* 0x0001b81601007387 */ /* 0x0001e80000100a00 */
[----:B------:R-:W-:Y:S01]  /*774d0*/  STL [R1+0x29c], R15 ;  /* 0x00029c0f01007387 */ /* 0x000fe20000100800 */
[----:B0-----:R-:W-:-:S03]  /*774e0*/  IMAD.MOV.U32 R22, RZ, RZ, R14 ;  /* 0x000000ffff167224 */ /* 0x001fc600078e000e */
[----:B------:R-:W0:Y:S04]  /*774f0*/  LDS.128 R12, [R3] ;  /* 0x00000000030c7984 */ /* 0x000e280000000c00 */
[----:B------:R1:W-:Y:S04]  /*77500*/  STL [R1+0x2418], R22 ;  /* 0x0024181601007387 */ /* 0x0003e80000100800 */
[----:B------:R-:W2:Y:S04]  /*77510*/  LDL.LU R20, [R1+0x40] ;  /* 0x0000400001147983 */ /* 0x000ea80000300800 */
[----:B------:R-:W2:Y:S04]  /*77520*/  LDL.LU R21, [R1+0x44] ;  /* 0x0000440001157983 */ /* 0x000ea80000300800 */
[----:B-1----:R-:W2:Y:S04]  /*77530*/  LDL.LU R22, [R1+0x48] ;  /* 0x0000480001167983 */ /* 0x002ea80000300800 */
[----:B------:R-:W2:Y:S04]  /*77540*/  LDL.LU R23, [R1+0x4c] ;  /* 0x00004c0001177983 */ /* 0x000ea80000300800 */
[----:B0-----:R-:W-:Y:S04]  /*77550*/  STL.64 [R1+0x200], R12 ;  /* 0x0002000c01007387 */ /* 0x001fe80000100a00 */
[----:B------:R-:W-:Y:S04]  /*77560*/  STL.64 [R1+0x208], R14 ;  /* 0x0002080e01007387 */ /* 0x000fe80000100a00 */
[----:B------:R-:W0:Y:S04]  /*77570*/  LDS.128 R12, [R3+0x800] ;  /* 0x00080000030c7984 */ /* 0x000e280000000c00 */
[----:B------:R-:W-:Y:S06]  /*77580*/  BAR.SYNC.DEFER_BLOCKING 0x0 ;  /* 0x0000000000007b1d */ /* 0x000fec0000010000 */
[----:B-----5:R-:W-:Y:S04]  /*77590*/  STS.128 [R0], R16 ;  /* 0x0000001000007388 */ /* 0x020fe80000000c00 */
[----:B----4-:R-:W-:Y:S04]  /*775a0*/  STS.128 [R0+0x80], R24 ;  /* 0x0000801800007388 */ /* 0x010fe80000000c00 */
[----:B0-----:R-:W-:Y:S04]  /*775b0*/  STL.64 [R1+0x2d0], R12 ;  /* 0x0002d00c01007387 */ /* 0x001fe80000100a00 */
[----:B------:R0:W-:Y:S04]  /*775c0*/  STL.64 [R1+0x2d8], R14 ;  /* 0x0002d80e01007387 */ /* 0x0001e80000100a00 */
[----:B0-----:R-:W4:Y:S04]  /*775d0*/  LDL.LU.64 R14, [R1+0x28f8] ;  /* 0x0028f800010e7983 */ /* 0x001f280000300a00 */
[----:B------:R-:W4:Y:S04]  /*775e0*/  LDL.LU.64 R12, [R1+0x28f0] ;  /* 0x0028f000010c7983 */ /* 0x000f280000300a00 */
[----:B------:R-:W5:Y:S04]  /*775f0*/  LDL.LU.64 R18, [R1+0x28e8] ;  /* 0x0028e80001127983 */ /* 0x000f680000300a00 */
[----:B------:R-:W5:Y:S04]  /*77600*/  LDL.LU.64 R16, [R1+0x28e0] ;  /* 0x0028e00001107983 */ /* 0x000f680000300a00 */
[----:B------:R-:W5:Y:S04]  /*77610*/  LDL.LU.64 R26, [R1+0x28d8] ;  /* 0x0028d800011a7983 */ /* 0x000f680000300a00 */
[----:B------:R-:W5:Y:S04]  /*77620*/  LDL.LU.64 R24, [R1+0x28d0] ;  /* 0x0028d00001187983 */ /* 0x000f680000300a00 */
[----:B------:R-:W-:Y:S04]  /*77630*/  STS.128 [R0+0x400], R4 ;  /* 0x0004000400007388 */ /* 0x000fe80000000c00 */
[----:B---3--:R-:W-:Y:S04]  /*77640*/  STS.128 [R0+0x280], R8 ;  /* 0x0002800800007388 */ /* 0x008fe80000000c00 */
[----:B--2---:R-:W-:Y:S04]  /*77650*/  STS.128 [R0+0x200], R20 ;  /* 0x0002001400007388 */ /* 0x004fe80000000c00 */
[----:B----4-:R-:W-:Y:S04]  /*77660*/  STS.128 [R0+0x480], R12 ;  /* 0x0004800c00007388 */ /* 0x010fe80000000c00 */
[----:B-----5:R-:W-:Y:S04]  /*77670*/  STS.128 [R0+0x600], R16 ;  /* 0x0006001000007388 */ /* 0x020fe80000000c00 */
[----:B------:R-:W-:Y:S04]  /*77680*/  STS.128 [R0+0x680], R24 ;  /* 0x0006801800007388 */ /* 0x000fe80000000c00 */
[----:B------:R-:W-:Y:S06]  /*77690*/  BAR.SYNC.DEFER_BLOCKING 0x0 ;  /* 0x0000000000007b1d */ /* 0x000fec0000010000 */
[----:B------:R-:W0:Y:S04]  /*776a0*/  LDS.128 R4, [R2] ;  /* 0x0000000002047984 */ /* 0x000e280000000c00 */
[----:B------:R-:W1:Y:S04]  /*776b0*/  LDS.128 R12, [R2+0x800] ;  /* 0x00080000020c7984 */ /* 0x000e680000000c00 */
[----:B------:R-:W2:Y:S04]  /*776c0*/  LDS.128 R8, [R28] ;  /* 0x000000001c087984 */ /* 0x000ea80000000c00 */
[----:B0-----:R-:W-:Y:S04]  /*776d0*/  STL.64 [R1+0x40], R4 ;  /* 0x0000400401007387 */ /* 0x001fe80000100a00 */
[----:B------:R-:W-:Y:S04]  /*776e0*/  STL.64 [R1+0x48], R6 ;  /* 0x0000480601007387 */ /* 0x000fe80000100a00 */
[----:B------:R-:W0:Y:S04]  /*776f0*/  LDS.128 R4, [R28+0x800] ;  /* 0x000800001c047984 */ /* 0x000e280000000c00 */
[----:B-1----:R1:W-:Y:S04]  /*77700*/  STL.64 [R1+0x210], R12 ;  /* 0x0002100c01007387 */ /* 0x0023e80000100a00 */
[----:B------:R3:W-:Y:S04]  /*77710*/  STL.64 [R1+0x218], R14 ;  /* 0x0002180e01007387 */ /* 0x0007e80000100a00 */
[----:B------:R-:W4:Y:S04]  /*77720*/  LDL.LU R16, [R1+0x180] ;  /* 0x0001800001107983 */ /* 0x000f280000300800 */
[----:B--2---:R-:W-:Y:S04]  /*77730*/  STL.64 [R1+0x60], R8 ;  /* 0x0000600801007387 */ /* 0x004fe80000100a00 */
[----:B------:R-:W-:Y:S04]  /*77740*/  STL.64 [R1+0x68], R10 ;  /* 0x0000680a01007387 */ /* 0x000fe80000100a00 */
[----:B0-----:R0:W-:Y:S04]  /*77750*/  STL.64 [R1+0x230], R4 ;  /* 0x0002300401007387 */ /* 0x0011e80000100a00 */
[----:B------:R2:W-:Y:S04]  /*77760*/  STL.64 [R1+0x238], R6 ;  /* 0x0002380601007387 */ /* 0x0005e80000100a00 */
[----:B------:R-:W4:Y:S04]  /*77770*/  LDL.LU R17, [R1+0x184] ;  /* 0x0001840001117983 */ /* 0x000f280000300800 */
[----:B------:R-:W5:Y:S04]  /*77780*/  LDL.LU R18, [R1+0x188] ;  /* 0x0001880001127983 */ /* 0x000f680000300800 */
[----:B------:R-:W5:Y:S04]  /*77790*/  LDL.LU R19, [R1+0x18c] ;  /* 0x00018c0001137983 */ /* 0x000f680000300800 */
[----:B-----5:R-:W-:Y:S04]  /*777a0*/  STL.64 [R1+0x2828], R18 ;  /* 0x0028281201007387 */ /* 0x020fe80000100a00 */
[----:B----4-:R-:W-:Y:S04]  /*777b0*/  STL.64 [R1+0x2820], R16 ;  /* 0x0028201001007387 */ /* 0x010fe80000100a00 */
[----:B-1----:R-:W4:Y:S04]  /*777c0*/  LDL.LU R12, [R1+0x170] ;  /* 0x00017000010c7983 */ /* 0x002f280000300800 */
[----:B------:R-:W4:Y:S04]  /*777d0*/  LDL.LU R13, [R1+0x174] ;  /* 0x00017400010d7983 */ /* 0x000f280000300800 */
[----:B---3--:R-:W3:Y:S04]  /*777e0*/  LDL.LU R14, [R1+0x178] ;  /* 0x00017800010e7983 */ /* 0x008ee80000300800 */
[----:B------:R-:W3:Y:S04]  /*777f0*/  LDL.LU R15, [R1+0x17c] ;  /* 0x00017c00010f7983 */ /* 0x000ee80000300800 */
[----:B---3--:R-:W-:Y:S04]  /*77800*/  STL.64 [R1+0x2838], R14 ;  /* 0x0028380e01007387 */ /* 0x008fe80000100a00 */
[----:B----4-:R-:W-:Y:S04]  /*77810*/  STL.64 [R1+0x2830], R12 ;  /* 0x0028300c01007387 */ /* 0x010fe80000100a00 */
[----:B0-----:R-:W3:Y:S04]  /*77820*/  LDL.LU R4, [R1+0x160] ;  /* 0x0001600001047983 */ /* 0x001ee80000300800 */
[----:B------:R-:W3:Y:S04]  /*77830*/  LDL.LU R5, [R1+0x164] ;  /* 0x0001640001057983 */ /* 0x000ee80000300800 */
[----:B--2---:R-:W2:Y:S04]  /*77840*/  LDL.LU R6, [R1+0x168] ;  /* 0x0001680001067983 */ /* 0x004ea80000300800 */
[----:B------:R-:W2:Y:S04]  /*77850*/  LDL.LU R7, [R1+0x16c] ;  /* 0x00016c0001077983 */ /* 0x000ea80000300800 */
[----:B--2---:R-:W-:Y:S04]  /*77860*/  STL.64 [R1+0x2848], R6 ;  /* 0x0028480601007387 */ /* 0x004fe80000100a00 */
[----:B---3--:R0:W-:Y:S04]  /*77870*/  STL.64 [R1+0x2840], R4 ;  /* 0x0028400401007387 */ /* 0x0081e80000100a00 */
[----:B0-----:R-:W2:Y:S04]  /*77880*/  LDL.LU R4, [R1+0x110] ;  /* 0x0001100001047983 */ /* 0x001ea80000300800 */
[----:B------:R-:W2:Y:S04]  /*77890*/  LDL.LU R5, [R1+0x114] ;  /* 0x0001140001057983 */ /* 0x000ea80000300800 */
[----:B------:R-:W3:Y:S04]  /*778a0*/  LDL.LU R6, [R1+0x118] ;  /* 0x0001180001067983 */ /* 0x000ee80000300800 */
[----:B------:R-:W3:Y:S04]  /*778b0*/  LDL.LU R7, [R1+0x11c] ;  /* 0x00011c0001077983 */ /* 0x000ee80000300800 */
[----:B---3--:R-:W-:Y:S04]  /*778c0*/  STL.64 [R1+0x2858], R6 ;  /* 0x0028580601007387 */ /* 0x008fe80000100a00 */
[----:B--2---:R0:W-:Y:S04]  /*778d0*/  STL.64 [R1+0x2850], R4 ;  /* 0x0028500401007387 */ /* 0x0041e80000100a00 */
        /* <DEDUP_REMOVED lines=41> */
[----:B--2---:R-:W-:Y:S04]  /*77b70*/  STL.64 [R1+0x28c0], R4 ;  /* 0x0028c00401007387 */ /* 0x004fe80000100a00 */
[----:B------:R-:W0:Y:S04]  /*77b80*/  LDS.128 R4, [R29] ;  /* 0x000000001d047984 */ /* 0x000e280000000c00 */
[----:B------:R-:W2:Y:S04]  /*77b90*/  LDL.LU R20, [R1+0x140] ;  /* 0x0001400001147983 */ /* 0x000ea80000300800 */
[----:B------:R-:W2:Y:S04]  /*77ba0*/  LDL.LU R21, [R1+0x144] ;  /* 0x0001440001157983 */ /* 0x000ea80000300800 */
[----:B------:R-:W2:Y:S04]  /*77bb0*/  LDL.LU R22, [R1+0x148] ;  /* 0x0001480001167983 */ /* 0x000ea80000300800 */
[----:B------:R-:W2:Y:S04]  /*77bc0*/  LDL.LU R23, [R1+0x14c] ;  /* 0x00014c0001177983 */ /* 0x000ea80000300800 */
[----:B------:R-:W3:Y:S04]  /*77bd0*/  LDL.LU R16, [R1+0x130] ;  /* 0x0001300001107983 */ /* 0x000ee80000300800 */
[----:B------:R-:W3:Y:S04]  /*77be0*/  LDL.LU R17, [R1+0x134] ;  /* 0x0001340001117983 */ /* 0x000ee80000300800 */
[----:B------:R-:W3:Y:S04]  /*77bf0*/  LDL.LU R18, [R1+0x138] ;  /* 0x0001380001127983 */ /* 0x000ee80000300800 */
[----:B------:R-:W3:Y:S04]  /*77c00*/  LDL.LU R19, [R1+0x13c] ;  /* 0x00013c0001137983 */ /* 0x000ee80000300800 */
        /* <DEDUP_REMOVED lines=8> */
[----:B------:R-:W2:Y:S04]  /*77c90*/  LDL.LU R24, [R1+0x1d0] ;  /* 0x0001d00001187983 */ /* 0x000ea80000300800 */
[----:B------:R-:W2:Y:S04]  /*77ca0*/  LDL.LU R25, [R1+0x1d4] ;  /* 0x0001d40001197983 */ /* 0x000ea80000300800 */
[----:B------:R-:W2:Y:S04]  /*77cb0*/  LDL.LU R26, [R1+0x1d8] ;  /* 0x0001d800011a7983 */ /* 0x000ea80000300800 */
[----:B------:R-:W2:Y:S04]  /*77cc0*/  LDL.LU R27, [R1+0x1dc] ;  /* 0x0001dc00011b7983 */ /* 0x000ea80000300800 */
[----:B0-----:R-:W-:Y:S04]  /*77cd0*/  STL.64 [R1+0x80], R4 ;  /* 0x0000800401007387 */ /* 0x001fe80000100a00 */
[----:B------:R-:W-:Y:S04]  /*77ce0*/  STL.64 [R1+0x88], R6 ;  /* 0x0000880601007387 */ /* 0x000fe80000100a00 */
[----:B------:R-:W0:Y:S04]  /*77cf0*/  LDS.128 R4, [R29+0x800] ;  /* 0x000800001d047984 */ /* 0x000e280000000c00 */
[----:B0-----:R-:W-:Y:S04]  /*77d00*/  STL.64 [R1+0x280], R4 ;  /* 0x0002800401007387 */ /* 0x001fe80000100a00 */
[----:B------:R-:W-:Y:S04]  /*77d10*/  STL.64 [R1+0x288], R6 ;  /* 0x0002880601007387 */ /* 0x000fe80000100a00 */
[----:B------:R-:W0:Y:S04]  /*77d20*/  LDS.128 R4, [R3] ;  /* 0x0000000003047984 */ /* 0x000e280000000c00 */
[----:B0-----:R-:W-:Y:S04]  /*77d30*/  STL.64 [R1+0x1c0], R4 ;  /* 0x0001c00401007387 */ /* 0x001fe80000100a00 */
[----:B------:R-:W-:Y:S04]  /*77d40*/  STL.64 [R1+0x1c8], R6 ;  /* 0x0001c80601007387 */ /* 0x000fe80000100a00 */
[----:B------:R-:W0:Y:S04]  /*77d50*/  LDS.128 R4, [R3+0x800] ;  /* 0x0008000003047984 */ /* 0x000e280000000c00 */
[----:B0-----:R-:W-:Y:S04]  /*77d60*/  STL.64 [R1+0x2a0], R4 ;  /* 0x0002a00401007387 */ /* 0x001fe80000100a00 */
[----:B------:R0:W-:Y:S04]  /*77d70*/  STL.64 [R1+0x2a8], R6 ;  /* 0x0002a80601007387 */ /* 0x0001e80000100a00 */
[----:B0-----:R-:W2:Y:S04]  /*77d80*/  LDL.LU.64 R6, [R1+0x28c8] ;  /* 0x0028c80001067983 */ /* 0x001ea80000300a00 */
[----:B------:R-:W2:Y:S04]  /*77d90*/  LDL.LU.64 R4, [R1+0x28c0] ;  /* 0x0028c00001047983 */ /* 0x000ea80000300a00 */
[----:B------:R-:W-:Y:S06]  /*77da0*/  BAR.SYNC.DEFER_BLOCKING 0x0 ;  /* 0x0000000000007b1d */ /* 0x000fec0000010000 */
[----:B--2---:R0:W-:Y:S04]  /*77db0*/  STS.128 [R0], R4 ;  /* 0x0000000400007388 */ /* 0x0041e80000000c00 */
[----:B0-----:R-:W2:Y:S04]  /*77dc0*/  LDL.LU.64 R6, [R1+0x28b8] ;  /* 0x0028b80001067983 */ /* 0x001ea80000300a00 */
[----:B------:R-:W2:Y:S04]  /*77dd0*/  LDL.LU.64 R4, [R1+0x28b0] ;  /* 0x0028b00001047983 */ /* 0x000ea80000300a00 */
[----:B--2---:R0:W-:Y:S04]  /*77de0*/  STS.128 [R0+0x80], R4 ;  /* 0x0000800400007388 */ /* 0x0041e80000000c00 */
        /* <DEDUP_REMOVED lines=17> */
[----:B--2---:R-:W-:Y:S04]  /*77f00*/  STS.128 [R0+0x680], R4 ;  /* 0x0006800400007388 */ /* 0x004fe80000000c00 */
[----:B------:R-:W-:Y:S06]  /*77f10*/  BAR.SYNC.DEFER_BLOCKING 0x0 ;  /* 0x0000000000007b1d */ /* 0x000fec0000010000 */
[----:B------:R-:W0:Y:S04]  /*77f20*/  LDS.128 R4, [R2] ;  /* 0x0000000002047984 */ /* 0x000e280000000c00 */
        /* <DEDUP_REMOVED lines=21> */
[----:B------:R-:W-:Y:S06]  /*78080*/  BAR.SYNC.DEFER_BLOCKING 0x0 ;  /* 0x0000000000007b1d */ /* 0x000fec0000010000 */
[----:B----4-:R-:W-:Y:S04]  /*78090*/  STS.128 [R0], R12 ;  /* 0x0000000c00007388 */ /* 0x010fe80000000c00 */
[----:B---3--:R-:W-:Y:S04]  /*780a0*/  STS.128 [R0+0x80], R16 ;  /* 0x0000801000007388 */ /* 0x008fe80000000c00 */
[----:B0-----:R-:W-:Y:S04]  /*780b0*/  STL.64 [R1+0x110], R4 ;  /* 0x0001100401007387 */ /* 0x001fe80000100a00 */
[----:B------:R0:W-:Y:S04]  /*780c0*/  STL.64 [R1+0x118], R6 ;  /* 0x0001180601007387 */ /* 0x0001e80000100a00 */
[----:B0-----:R-:W2:Y:S04]  /*780d0*/  LDL.LU.64 R6, [R1+0x2848] ;  /* 0x0028480001067983 */ /* 0x001ea80000300a00 */
[----:B------:R-:W2:Y:S04]  /*780e0*/  LDL.LU.64 R4, [R1+0x2840] ;  /* 0x0028400001047983 */ /* 0x000ea80000300a00 */
[----:B------:R-:W3:Y:S04]  /*780f0*/  LDL.LU.64 R14, [R1+0x2838] ;  /* 0x00283800010e7983 */ /* 0x000ee80000300a00 */
[----:B------:R-:W3:Y:S04]  /*78100*/  LDL.LU.64 R12, [R1+0x2830] ;  /* 0x00283000010c7983 */ /* 0x000ee80000300a00 */
[----:B------:R-:W4:Y:S04]  /*78110*/  LDL.LU.64 R18, [R1+0x2828] ;  /* 0x0028280001127983 */ /* 0x000f280000300a00 */
[----:B------:R-:W4:Y:S04]  /*78120*/  LDL.LU.64 R16, [R1+0x2820] ;  /* 0x0028200001107983 */ /* 0x000f280000300a00 */
[----:B----4-:R0:W-:Y:S04]  /*78130*/  STS.128 [R0+0x600], R16 ;  /* 0x0006001000007388 */ /* 0x0101e80000000c00 */
[----:B0-----:R-:W4:Y:S04]  /*78140*/  LDL.LU R16, [R1+0x2e0] ;  /* 0x0002e00001107983 */ /* 0x001f280000300800 */
[----:B------:R-:W4:Y:S04]  /*78150*/  LDL.LU R17, [R1+0x2e4] ;  /* 0x0002e40001117983 */ /* 0x000f280000300800 */
[----:B------:R-:W3:Y:S04]  /*78160*/  LDL.LU R18, [R1+0x2e8] ;  /* 0x0002e80001127983 */ /* 0x000ee80000300800 */
[----:B------:R-:W3:Y:S04]  /*78170*/  LDL.LU R19, [R1+0x2ec] ;  /* 0x0002ec0001137983 */ /* 0x000ee80000300800 */
[----:B--2---:R0:W-:Y:S04]  /*78180*/  STS.128 [R0+0x400], R4 ;  /* 0x0004000400007388 */ /* 0x0041e80000000c00 */
[----:B---3--:R-:W-:Y:S04]  /*78190*/  STL.64 [R1+0x27f8], R18 ;  /* 0x0027f81201007387 */ /* 0x008fe80000100a00 */
[----:B----4-:R-:W-:Y:S04]  /*781a0*/  STL.64 [R1+0x27f0], R16 ;  /* 0x0027f01001007387 */ /* 0x010fe80000100a00 */
[----:B0-----:R-:W2:Y:S04]  /*781b0*/  LDL.LU R4, [R1+0x2b0] ;  /* 0x0002b00001047983 */ /* 0x001ea80000300800 */
[----:B------:R-:W2:Y:S04]  /*781c0*/  LDL.LU R5, [R1+0x2b4] ;  /* 0x0002b40001057983 */ /* 0x000ea80000300800 */
[----:B------:R-:W3:Y:S04]  /*781d0*/  LDL.LU R6, [R1+0x2b8] ;  /* 0x0002b80001067983 */ /* 0x000ee80000300800 */
[----:B------:R-:W3:Y:S04]  /*781e0*/  LDL.LU R7, [R1+0x2bc] ;  /* 0x0002bc0001077983 */ /* 0x000ee80000300800 */
[----:B-----5:R0:W-:Y:S04]  /*781f0*/  STS.128 [R0+0x280], R8 ;  /* 0x0002800800007388 */ /* 0x0201e80000000c00 */
[----:B------:R-:W-:Y:S04]  /*78200*/  STS.128 [R0+0x200], R20 ;  /* 0x0002001400007388 */ /* 0x000fe80000000c00 */
[----:B------:R-:W-:Y:S04]  /*78210*/  STS.128 [R0+0x480], R12 ;  /* 0x0004800c00007388 */ /* 0x000fe80000000c00 */
[----:B------:R-:W-:Y:S04]  /*78220*/  STS.128 [R0+0x680], R24 ;  /* 0x0006801800007388 */ /* 0x000fe80000000c00 */
[----:B------:R-:W-:Y:S06]  /*78230*/  BAR.SYNC.DEFER_BLOCKING 0x0 ;  /* 0x0000000000007b1d */ /* 0x000fec0000010000 */
[----:B------:R-:W-:Y:S04]  /*78240*/  LDS.128 R24, [R28] ;  /* 0x000000001c187984 */ /* 0x000fe80000000c00 */
[----:B---3--:R-:W-:Y:S04]  /*78250*/  STL.64 [R1+0x2808], R6 ;  /* 0x0028080601007387 */ /* 0x008fe80000100a00 */
[----:B--2---:R-:W-:Y:S04]  /*78260*/  STL.64 [R1+0x2800], R4 ;  /* 0x0028000401007387 */ /* 0x004fe80000100a00 */
[----:B0-----:R-:W2:Y:S04]  /*78270*/  LDL.LU R8, [R1+0x260] ;  /* 0x0002600001087983 */ /* 0x001ea80000300800 */
[----:B------:R-:W2:Y:S04]  /*78280*/  LDL.LU R9, [R1+0x264] ;  /* 0x0002640001097983 */ /* 0x000ea80000300800 */
[----:B------:R-:W3:Y:S04]  /*78290*/  LDL.LU R10, [R1+0x268] ;  /* 0x00026800010a7983 */ /* 0x000ee80000300800 */
[----:B------:R-:W3:Y:S04]  /*782a0*/  LDL.LU R11, [R1+0x26c] ;  /* 0x00026c00010b7983 */ /* 0x000ee80000300800 */
[----:B------:R-:W0:Y:S02]  /*782b0*/  LDS.128 R4, [R2] ;  /* 0x0000000002047984 */ /* 0x000e240000000c00 */
[----:B0-----:R-:W-:-:S02]  /*782c0*/  IMAD.MOV.U32 R21, RZ, RZ, R4 ;  /* 0x000000ffff157224 */ /* 0x001fc400078e0004 */
[----:B---3--:R-:W-:Y:S04]  /*782d0*/  STL.64 [R1+0x2818], R10 ;  /* 0x0028180a01007387 */ /* 0x008fe80000100a00 */
[----:B--2---:R-:W-:Y:S04]  /*782e0*/  STL.64 [R1+0x2810], R8 ;  /* 0x0028100801007387 */ /* 0x004fe80000100a00 */
[----:B------:R-:W3:Y:S04]  /*782f0*/  LDL.LU R12, [R1+0x2c0] ;  /* 0x0002c000010c7983 */ /* 0x000ee80000300800 */
[----:B------:R-:W3:Y:S04]  /*78300*/  LDL.LU R13, [R1+0x2c4] ;  /* 0x0002c400010d7983 */ /* 0x000ee80000300800 */
[----:B------:R-:W3:Y:S04]  /*78310*/  LDL.LU R14, [R1+0x2c8] ;  /* 0x0002c800010e7983 */ /* 0x000ee80000300800 */
[----:B------:R-:W3:Y:S04]  /*78320*/  LDL.LU R15, [R1+0x2cc] ;  /* 0x0002cc00010f7983 */ /* 0x000ee80000300800 */
[----:B------:R0:W-:Y:S04]  /*78330*/  STL [R1+0x4], R5 ;  /* 0x0000040501007387 */ /* 0x0001e80000100800 */
[----:B------:R1:W-:Y:S04]  /*78340*/  STL.64 [R1+0x8], R6 ;  /* 0x0000080601007387 */ /* 0x0003e80000100a00 */
[----:B------:R-:W3:Y:S04]  /*78350*/  LDL.LU R4, [R1+0x1e0] ;  /* 0x0001e00001047983 */ /* 0x000ee80000300800 */
[----:B0-----:R-:W3:Y:S04]  /*78360*/  LDL.LU R5, [R1+0x1e4] ;  /* 0x0001e40001057983 */ /* 0x001ee80000300800 */
[----:B-1----:R-:W3:Y:S04]  /*78370*/  LDL.LU R6, [R1+0x1e8] ;  /* 0x0001e80001067983 */ /* 0x002ee80000300800 */
[----:B------:R-:W3:Y:S04]  /*78380*/  LDL.LU R7, [R1+0x1ec] ;  /* 0x0001ec0001077983 */ /* 0x000ee80000300800 */
[----:B------:R-:W4:Y:S04]  /*78390*/  LDL.LU R16, [R1+0x1f0] ;  /* 0x0001f00001107983 */ /* 0x000f280000300800 */
[----:B------:R-:W4:Y:S04]  /*783a0*/  LDL.LU R17, [R1+0x1f4] ;  /* 0x0001f40001117983 */ /* 0x000f280000300800 */
[----:B------:R-:W4:Y:S04]  /*783b0*/  LDL.LU R18, [R1+0x1f8] ;  /* 0x0001f80001127983 */ /* 0x000f280000300800 */
[----:B------:R-:W4:Y:S04]  /*783c0*/  LDL.LU R19, [R1+0x1fc] ;  /* 0x0001fc0001137983 */ /* 0x000f280000300800 */
[----:B------:R-:W0:Y:S04]  /*783d0*/  LDS.128 R8, [R2+0x800] ;  /* 0x0008000002087984 */ /* 0x000e280000000c00 */
[----:B0-----:R-:W-:Y:S04]  /*783e0*/  STL.64 [R1+0xb0], R8 ;  /* 0x0000b00801007387 */ /* 0x001fe80000100a00 */
[----:B------:R-:W-:Y:S04]  /*783f0*/  STL.64 [R1+0xb8], R10 ;  /* 0x0000b80a01007387 */ /* 0x000fe80000100a00 */
[----:B------:R-:W0:Y:S04]  /*78400*/  LDS.128 R8, [R28+0x800] ;  /* 0x000800001c087984 */ /* 0x000e280000000c00 */
[----:B0-----:R-:W-:Y:S01]  /*78410*/  STL.64 [R1+0xd0], R8 ;  /* 0x0000d00801007387 */ /* 0x001fe20000100a00 */
[----:B------:R-:W-:-:S03]  /*78420*/  IMAD.MOV.U32 R22, RZ, RZ, R10 ;  /* 0x000000ffff167224 */ /* 0x000fc600078e000a */
[----:B------:R-:W-:Y:S04]  /*78430*/  STL.64 [R1+0x10], R24 ;  /* 0x0000101801007387 */ /* 0x000fe80000100a00 */
[----:B------:R-:W-:Y:S04]  /*78440*/  STL.64 [R1+0x18], R26 ;  /* 0x0000181a01007387 */ /* 0x000fe80000100a00 */
[----:B------:R-:W-:Y:S04]  /*78450*/  STL [R1+0xdc], R11 ;  /* 0x0000dc0b01007387 */ /* 0x000fe80000100800 */
[----:B------:R-:W0:Y:S04]  /*78460*/  LDS.128 R8, [R29+0x800] ;  /* 0x000800001d087984 */ /* 0x000e280000000c00 */
[----:B------:R-:W1:Y:S04]  /*78470*/  LDS.128 R24, [R29] ;  /* 0x000000001d187984 */ /* 0x000e680000000c00 */
[----:B------:R-:W-:Y:S04]  /*78480*/  STL [R1+0x241c], R22 ;  /* 0x00241c1601007387 */ /* 0x000fe80000100800 */
[----:B0-----:R-:W-:Y:S01]  /*78490*/  STL.64 [R1+0xa0], R8 ;  /* 0x0000a00801007387 */ /* 0x001fe20000100a00 */
[----:B------:R-:W-:-:S03]  /*784a0*/  IMAD.MOV.U32 R23, RZ, RZ, R10 ;  /* 0x000000ffff177224 */ /* 0x000fc600078e000a */
[----:B-1----:R-:W-:Y:S04]  /*784b0*/  STL.64 [R1+0x30], R24 ;  /* 0x0000301801007387 */ /* 0x002fe80000100a00 */
[----:B------:R-:W-:Y:S04]  /*784c0*/  STL.64 [R1+0x38], R26 ;  /* 0x0000381a01007387 */ /* 0x000fe80000100a00 */
[----:B------:R-:W0:Y:S04]  /*784d0*/  LDS.128 R24, [R3] ;  /* 0x0000000003187984 */ /* 0x000e280000000c00 */
[----:B------:R-:W-:Y:S04]  /*784e0*/  STL [R1+0xac], R11 ;  /* 0x0000ac0b01007387 */ /* 0x000fe80000100800 */
[----:B------:R-:W1:Y:S04]  /*784f0*/  LDS.128 R8, [R3+0x800] ;  /* 0x0008000003087984 */ /* 0x000e680000000c00 */
[----:B------:R-:W-:Y:S06]  /*78500*/  BAR.SYNC.DEFER_BLOCKING 0x0 ;  /* 0x0000000000007b1d */ /* 0x000fec0000010000 */
[----:B------:R-:W-:Y:S04]  /*78510*/  STL [R1+0x2420], R23 ;  /* 0x0024201701007387 */ /* 0x000fe80000100800 */
[----:B------:R5:W-:Y:S04]  /*78520*/  STL [R1+0x24c8], R21 ;  /* 0x0024c81501007387 */ /* 0x000be80000100800 */
[----:B------:R-:W2:Y:S04]  /*78530*/  LDL.LU R20, [R1+0x250] ;  /* 0x0002500001147983 */ /* 0x000ea80000300800 */
[----:B-----5:R-:W2:Y:S04]  /*78540*/  LDL.LU R21, [R1+0x254] ;  /* 0x0002540001157983 */ /* 0x020ea80000300800 */
[----:B------:R-:W2:Y:S04]  /*78550*/  LDL.LU R22, [R1+0x258] ;  /* 0x0002580001167983 */ /* 0x000ea80000300800 */
[----:B------:R-:W2:Y:S04]  /*78560*/  LDL.LU R23, [R1+0x25c] ;  /* 0x00025c0001177983 */ /* 0x000ea80000300800 */
[----:B0-----:R-:W-:Y:S04]  /*78570*/  STL [R1+0x2444], R24 ;  /* 0x0024441801007387 */ /* 0x001fe80000100800 */
[----:B------:R1:W-:Y:S04]  /*78580*/  STL [R1+0x2434], R25 ;  /* 0x0024341901007387 */ /* 0x0003e80000100800 */
[----:B------:R0:W-:Y:S04]  /*78590*/  STL [R1+0x2424], R26 ;  /* 0x0024241a01007387 */ /* 0x0001e80000100800 */
[----:B------:R-:W-:Y:S01]  /*785a0*/  STL [R1+0x2408], R27 ;  /* 0x0024081b01007387 */ /* 0x000fe20000100800 */
[----:B-1----:R-:W-:-:S03]  /*785b0*/  IMAD.MOV.U32 R25, RZ, RZ, R8 ;  /* 0x000000ffff197224 */ /* 0x002fc600078e0008 */
[----:B------:R1:W-:Y:S01]  /*785c0*/  STL.64 [R1+0xe8], R10 ;  /* 0x0000e80a01007387 */ /* 0x0003e20000100a00 */
[----:B0-----:R-:W-:-:S03]  /*785d0*/  IMAD.MOV.U32 R26, RZ, RZ, R9 ;  /* 0x000000ffff1a7224 */ /* 0x001fc600078e0009 */
[----:B-1----:R-:W5:Y:S04]  /*785e0*/  LDL.LU.64 R10, [R1+0x2818] ;  /* 0x00281800010a7983 */ /* 0x002f680000300a00 */
[----:B------:R-:W5:Y:S04]  /*785f0*/  LDL.LU.64 R8, [R1+0x2810] ;  /* 0x0028100001087983 */ /* 0x000f680000300a00 */
[----:B------:R0:W-:Y:S04]  /*78600*/  STL [R1+0x243c], R25 ;  /* 0x00243c1901007387 */ /* 0x0001e80000100800 */
[----:B------:R1:W-:Y:S04]  /*78610*/  STL [R1+0x242c], R26 ;  /* 0x00242c1a01007387 */ /* 0x0003e80000100800 */
[----:B------:R-:W5:Y:S04]  /*78620*/  LDL.LU R24, [R1+0x240] ;  /* 0x0002400001187983 */ /* 0x000f680000300800 */
[----:B0-----:R-:W5:Y:S04]  /*78630*/  LDL.LU R25, [R1+0x244] ;  /* 0x0002440001197983 */ /* 0x001f680000300800 */
[----:B-1----:R-:W5:Y:S04]  /*78640*/  LDL.LU R26, [R1+0x248] ;  /* 0x00024800011a7983 */ /* 0x002f680000300800 */
[----:B------:R-:W5:Y:S04]  /*78650*/  LDL.LU R27, [R1+0x24c] ;  /* 0x00024c00011b7983 */ /* 0x000f680000300800 */
[----:B---3--:R0:W-:Y:S04]  /*78660*/  STS.128 [R0], R4 ;  /* 0x0000000400007388 */ /* 0x0081e80000000c00 */
[----:B0-----:R-:W3:Y:S04]  /*78670*/  LDL.LU.64 R6, [R1+0x2808] ;  /* 0x0028080001067983 */ /* 0x001ee80000300a00 */
[----:B------:R-:W3:Y:S04]  /*78680*/  LDL.LU.64 R4, [R1+0x2800] ;  /* 0x0028000001047983 */ /* 0x000ee80000300a00 */
[----:B----4-:R0:W-:Y:S04]  /*78690*/  STS.128 [R0+0x80], R16 ;  /* 0x0000801000007388 */ /* 0x0101e80000000c00 */
[----:B0-----:R-:W4:Y:S04]  /*786a0*/  LDL.LU.64 R18, [R1+0x27f8] ;  /* 0x0027f80001127983 */ /* 0x001f280000300a00 */
[----:B------:R-:W4:Y:S04]  /*786b0*/  LDL.LU.64 R16, [R1+0x27f0] ;  /* 0x0027f00001107983 */ /* 0x000f280000300a00 */
[----:B------:R-:W-:Y:S04]  /*786c0*/  STS.128 [R0+0x600], R12 ;  /* 0x0006000c00007388 */ /* 0x000fe80000000c00 */
[----:B--2---:R-:W-:Y:S04]  /*786d0*/  STS.128 [R0+0x280], R20 ;  /* 0x0002801400007388 */ /* 0x004fe80000000c00 */
[----:B-----5:R-:W-:Y:S04]  /*786e0*/  STS.128 [R0+0x400], R8 ;  /* 0x0004000800007388 */ /* 0x020fe80000000c00 */
[----:B------:R-:W-:Y:S04]  /*786f0*/  STS.128 [R0+0x200], R24 ;  /* 0x0002001800007388 */ /* 0x000fe80000000c00 */
[----:B---3--:R-:W-:Y:S04]  /*78700*/  STS.128 [R0+0x480], R4 ;  /* 0x0004800400007388 */ /* 0x008fe80000000c00 */
[----:B----4-:R-:W-:Y:S04]  /*78710*/  STS.128 [R0+0x680], R16 ;  /* 0x0006801000007388 */ /* 0x010fe80000000c00 */
        /* <DEDUP_REMOVED lines=9> */
[----:B-1----:R-:W4:Y:S04]  /*787b0*/  LDL.LU R12, [R1+0x3f0] ;  /* 0x0003f000010c7983 */ /* 0x002f280000300800 */
[----:B--2---:R-:W-:Y:S04]  /*787c0*/  STL.64 [R1+0x250], R8 ;  /* 0x0002500801007387 */ /* 0x004fe80000100a00 */
[----:B------:R-:W-:Y:S04]  /*787d0*/  STL.64 [R1+0x258], R10 ;  /* 0x0002580a01007387 */ /* 0x000fe80000100a00 */
[----:B0-----:R0:W-:Y:S04]  /*787e0*/  STL.64 [R1+0x4b0], R4 ;  /* 0x0004b00401007387 */ /* 0x0011e80000100a00 */
[----:B------:R1:W-:Y:S04]  /*787f0*/  STL.64 [R1+0x4b8], R6 ;  /* 0x0004b80601007387 */ /* 0x0003e80000100a00 */
[----:B------:R-:W4:Y:S04]  /*78800*/  LDL.LU R13, [R1+0x3f4] ;  /* 0x0003f400010d7983 */ /* 0x000f280000300800 */
[----:B---3--:R-:W2:Y:S04]  /*78810*/  LDL.LU R14, [R1+0x3f8] ;  /* 0x0003f800010e7983 */ /* 0x008ea80000300800 */
[----:B------:R-:W2:Y:S04]  /*78820*/  LDL.LU R15, [R1+0x3fc] ;  /* 0x0003fc00010f7983 */ /* 0x000ea80000300800 */
[----:B--2---:R-:W-:Y:S04]  /*78830*/  STL.64 [R1+0x2748], R14 ;  /* 0x0027480e01007387 */ /* 0x004fe80000100a00 */
[----:B----4-:R-:W-:Y:S04]  /*78840*/  STL.64 [R1+0x2740], R12 ;  /* 0x0027400c01007387 */ /* 0x010fe80000100a00 */
[----:B0-----:R-:W2:Y:S04]  /*78850*/  LDL.LU R4, [R1+0x3e0] ;  /* 0x0003e00001047983 */ /* 0x001ea80000300800 */
[----:B------:R-:W2:Y:S04]  /*78860*/  LDL.LU R5, [R1+0x3e4] ;  /* 0x0003e40001057983 */ /* 0x000ea80000300800 */
[----:B-1----:R-:W3:Y:S04]  /*78870*/  LDL.LU R6, [R1+0x3e8] ;  /* 0x0003e80001067983 */ /* 0x002ee80000300800 */
[----:B------:R-:W3:Y:S04]  /*78880*/  LDL.LU R7, [R1+0x3ec] ;  /* 0x0003ec0001077983 */ /* 0x000ee80000300800 */
[----:B---3--:R-:W-:Y:S04]  /*78890*/  STL.64 [R1+0x2758], R6 ;  /* 0x0027580601007387 */ /* 0x008fe80000100a00 */
[----:B--2---:R-:W-:Y:S04]  /*788a0*/  STL.64 [R1+0x2750], R4 ;  /* 0x0027500401007387 */ /* 0x004fe80000100a00 */
[----:B------:R-:W2:Y:S04]  /*788b0*/  LDL.LU R8, [R1+0x3d0] ;  /* 0x0003d00001087983 */ /* 0x000ea80000300800 */
        /* <DEDUP_REMOVED lines=144> */
[----:B------:R-:W-:Y:S04]  /*791c0*/  STS.128 [R0+0x200], R24 ;  /* 0x0002001800007388 */ /* 0x000fe80000000c00 */
[----:B-----5:R-:W-:Y:S04]  /*791d0*/  STS.128 [R0+0x280], R20 ;  /* 0x0002801400007388 */ /* 0x020fe80000000c00 */
[----:B------:R-:W-:Y:S04]  /*791e0*/  STS.128 [R0+0x680], R16 ;  /* 0x0006801000007388 */ /* 0x000fe80000000c00 */
[----:B--2---:R-:W-:Y:S04]  /*791f0*/  STS.128 [R0+0x400], R8 ;  /* 0x0004000800007388 */ /* 0x004fe80000000c00 */
        /* <DEDUP_REMOVED lines=537> */
[----:B-1----:R-:W-:Y:S04]  /*7b390*/  STL.64 [R1+0x6e0], R4 ;  /* 0x0006e00401007387 */ /* 0x002fe80000100a00 */
[----:B------:R-:W-:Y:S04]  /*7b3a0*/  STL.64 [R1+0x6e8], R6 ;  /* 0x0006e80601007387 */ /* 0x000fe80000100a00 */
[----:B------:R-:W1:Y:S04]  /*7b3b0*/  LDS.128 R4, [R29] ;  /* 0x000000001d047984 */ /* 0x000e680000000c00 */
[----:B--2---:R-:W-:Y:S04]  /*7b3c0*/  STL.64 [R1+0x650], R12 ;  /* 0x0006500c01007387 */ /* 0x004fe80000100a00 */
[----:B------:R-:W-:Y:S04]  /*7b3d0*/  STL.64 [R1+0x658], R14 ;  /* 0x0006580e01007387 */ /* 0x000fe80000100a00 */
[----:B------:R-:W2:Y:S04]  /*7b3e0*/  LDS.128 R12, [R29+0x800] ;  /* 0x000800001d0c7984 */ /* 0x000ea80000000c00 */
[----:B0-----:R-:W-:Y:S04]  /*7b3f0*/  STL.64 [R1+0x710], R8 ;  /* 0x0007100801007387 */ /* 0x001fe80000100a00 */
[----:B------:R-:W-:Y:S04]  /*7b400*/  STL.64 [R1+0x718], R10 ;  /* 0x0007180a01007387 */ /* 0x000fe80000100a00 */
[----:B------:R-:W0:Y:S04]  /*7b410*/  LDS.128 R8, [R3] ;  /* 0x0000000003087984 */ /* 0x000e280000000c00 */
[----:B-1----:R-:W-:Y:S04]  /*7b420*/  STL.64 [R1+0x680], R4 ;  /* 0x0006800401007387 */ /* 0x002fe80000100a00 */
[----:B------:R-:W-:Y:S04]  /*7b430*/  STL.64 [R1+0x688], R6 ;  /* 0x0006880601007387 */ /* 0x000fe80000100a00 */
[----:B------:R-:W1:Y:S04]  /*7b440*/  LDS.128 R4, [R3+0x800] ;  /* 0x0008000003047984 */ /* 0x000e680000000c00 */
[----:B--2---:R2:W-:Y:S04]  /*7b450*/  STL.64 [R1+0x750], R12 ;  /* 0x0007500c01007387 */ /* 0x0045e80000100a00 */
[----:B------:R3:W-:Y:S04]  /*7b460*/  STL.64 [R1+0x758], R14 ;  /* 0x0007580e01007387 */ /* 0x0007e80000100a00 */
[----:B--2---:R-:W2:Y:S04]  /*7b470*/  LDL.LU R12, [R1+0xbd0] ;  /* 0x000bd000010c7983 */ /* 0x004ea80000300800 */
[----:B0-----:R-:W-:Y:S04]  /*7b480*/  STL.64 [R1+0x6b0], R8 ;  /* 0x0006b00801007387 */ /* 0x001fe80000100a00 */
[----:B------:R-:W-:Y:S04]  /*7b490*/  STL.64 [R1+0x6b8], R10 ;  /* 0x0006b80a01007387 */ /* 0x000fe80000100a00 */
[----:B-1----:R0:W-:Y:S04]  /*7b4a0*/  STL.64 [R1+0x760], R4 ;  /* 0x0007600401007387 */ /* 0x0021e80000100a00 */
[----:B------:R1:W-:Y:S04]  /*7b4b0*/  STL.64 [R1+0x768], R6 ;  /* 0x0007680601007387 */ /* 0x0003e80000100a00 */
[----:B------:R-:W2:Y:S04]  /*7b4c0*/  LDL.LU R13, [R1+0xbd4] ;  /* 0x000bd400010d7983 */ /* 0x000ea80000300800 */
[----:B---3--:R-:W3:Y:S04]  /*7b4d0*/  LDL.LU R14, [R1+0xbd8] ;  /* 0x000bd800010e7983 */ /* 0x008ee80000300800 */
[----:B------:R-:W3:Y:S04]  /*7b4e0*/  LDL.LU R15, [R1+0xbdc] ;  /* 0x000bdc00010f7983 */ /* 0x000ee80000300800 */
[----:B------:R-:W-:Y:S06]  /*7b4f0*/  BAR.SYNC.DEFER_BLOCKING 0x0 ;  /* 0x0000000000007b1d */ /* 0x000fec0000010000 */
[----:B---3--:R-:W-:Y:S04]  /*7b500*/  STL.64 [R1+0x24a0], R14 ;  /* 0x0024a00e01007387 */ /* 0x008fe80000100a00 */
[----:B--2---:R-:W-:Y:S04]  /*7b510*/  STL.64 [R1+0x2498], R12 ;  /* 0x0024980c01007387 */ /* 0x004fe80000100a00 */
[----:B0-----:R-:W2:Y:S04]  /*7b520*/  LDL.LU R4, [R1+0xbc0] ;  /* 0x000bc00001047983 */ /* 0x001ea80000300800 */
[----:B------:R-:W2:Y:S04]  /*7b530*/  LDL.LU R5, [R1+0xbc4] ;  /* 0x000bc40001057983 */ /* 0x000ea80000300800 */
[----:B-1----:R-:W3:Y:S04]  /*7b540*/  LDL.LU R6, [R1+0xbc8] ;  /* 0x000bc80001067983 */ /* 0x002ee80000300800 */
[----:B------:R-:W3:Y:S04]  /*7b550*/  LDL.LU R7, [R1+0xbcc] ;  /* 0x000bcc0001077983 */ /* 0x000ee80000300800 */
[----:B------:R-:W4:Y:S04]  /*7b560*/  LDL.LU R20, [R1+0xb60] ;  /* 0x000b600001147983 */ /* 0x000f280000300800 */
[----:B------:R-:W4:Y:S04]  /*7b570*/  LDL.LU R21, [R1+0xb64] ;  /* 0x000b640001157983 */ /* 0x000f280000300800 */
[----:B------:R-:W5:Y:S04]  /*7b580*/  LDL.LU R22, [R1+0xb68] ;  /* 0x000b680001167983 */ /* 0x000f680000300800 */
[----:B------:R-:W5:Y:S04]  /*7b590*/  LDL.LU R23, [R1+0xb6c] ;  /* 0x000b6c0001177983 */ /* 0x000f680000300800 */
[----:B-----5:R-:W-:Y:S04]  /*7b5a0*/  STL.64 [R1+0x24d8], R22 ;  /* 0x0024d81601007387 */ /* 0x020fe80000100a00 */
[----:B----4-:R0:W-:Y:S04]  /*7b5b0*/  STL.64 [R1+0x24d0], R20 ;  /* 0x0024d01401007387 */ /* 0x0101e80000100a00 */
[----:B0-----:R-:W4:Y:S04]  /*7b5c0*/  LDL.LU R20, [R1+0xb40] ;  /* 0x000b400001147983 */ /* 0x001f280000300800 */
        /* <DEDUP_REMOVED lines=31> */
[----:B------:R-:W4:Y:S04]  /*7b7c0*/  LDL.LU R22, [R1+0xaf8] ;  /* 0x000af80001167983 */ /* 0x000f280000300800 */
[----:B------:R-:W4:Y:S04]  /*7b7d0*/  LDL.LU R23, [R1+0xafc] ;  /* 0x000afc0001177983 */ /* 0x000f280000300800 */
[----:B---3--:R-:W-:Y:S04]  /*7b7e0*/  STL.64 [R1+0x24b0], R6 ;  /* 0x0024b00601007387 */ /* 0x008fe80000100a00 */
[----:B--2---:R-:W-:Y:S04]  /*7b7f0*/  STL.64 [R1+0x24a8], R4 ;  /* 0x0024a80401007387 */ /* 0x004fe80000100a00 */
[----:B------:R-:W2:Y:S04]  /*7b800*/  LDL.LU R8, [R1+0xbb0] ;  /* 0x000bb00001087983 */ /* 0x000ea80000300800 */
[----:B------:R-:W2:Y:S04]  /*7b810*/  LDL.LU R9, [R1+0xbb4] ;  /* 0x000bb40001097983 */ /* 0x000ea80000300800 */
[----:B------:R-:W3:Y:S04]  /*7b820*/  LDL.LU R10, [R1+0xbb8] ;  /* 0x000bb800010a7983 */ /* 0x000ee80000300800 */
[----:B------:R-:W3:Y:S04]  /*7b830*/  LDL.LU R11, [R1+0xbbc] ;  /* 0x000bbc00010b7983 */ /* 0x000ee80000300800 */
[----:B----4-:R-:W-:Y:S04]  /*7b840*/  STS.128 [R0], R20 ;  /* 0x0000001400007388 */ /* 0x010fe80000000c00 */
[----:B---3--:R-:W-:Y:S04]  /*7b850*/  STL.64 [R1+0x24c0], R10 ;  /* 0x0024c00a01007387 */ /* 0x008fe80000100a00 */
[----:B--2---:R0:W-:Y:S04]  /*7b860*/  STL.64 [R1+0x24b8], R8 ;  /* 0x0024b80801007387 */ /* 0x0041e80000100a00 */
[----:B0-----:R-:W2:Y:S04]  /*7b870*/  LDL.LU R8, [R1+0xb50] ;  /* 0x000b500001087983 */ /* 0x001ea80000300800 */
        /* <DEDUP_REMOVED lines=19> */
[----:B------:R-:W2:Y:S04]  /*7b9b0*/  LDL.LU.64 R22, [R1+0x2528] ;  /* 0x0025280001167983 */ /* 0x000ea80000300a00 */
        /* <DEDUP_REMOVED lines=16> */
[----:B------:R-:W-:Y:S04]  /*7bac0*/  STS.128 [R0+0x600], R8 ;  /* 0x0006000800007388 */ /* 0x000fe80000000c00 */
[----:B--2---:R-:W-:Y:S04]  /*7bad0*/  STS.128 [R0+0x680], R20 ;  /* 0x0006801400007388 */ /* 0x004fe80000000c00 */
[----:B------:R-:W-:Y:S06]  /*7bae0*/  BAR.SYNC.DEFER_BLOCKING 0x0 ;  /* 0x0000000000007b1d */ /* 0x000fec0000010000 */
[----:B------:R-:W0:Y:S04]  /*7baf0*/  LDS.128 R8, [R2] ;  /* 0x0000000002087984 */ /* 0x000e280000000c00 */
[----:B------:R-:W1:Y:S04]  /*7bb00*/  LDS.128 R20, [R2+0x800] ;  /* 0x0008000002147984 */ /* 0x000e680000000c00 */
[----:B0-----:R-:W-:Y:S04]  /*7bb10*/  STL.64 [R1+0x600], R8 ;  /* 0x0006000801007387 */ /* 0x001fe80000100a00 */
[----:B------:R-:W-:Y:S04]  /*7bb20*/  STL.64 [R1+0x608], R10 ;  /* 0x0006080a01007387 */ /* 0x000fe80000100a00 */
[----:B------:R-:W0:Y:S04]  /*7bb30*/  LDS.128 R8, [R28] ;  /* 0x000000001c087984 */ /* 0x000e280000000c00 */
[----:B-1----:R-:W-:Y:S04]  /*7bb40*/  STL.64 [R1+0x6c0], R20 ;  /* 0x0006c01401007387 */ /* 0x002fe80000100a00 */
[----:B------:R-:W-:Y:S04]  /*7bb50*/  STL.64 [R1+0x6c8], R22 ;  /* 0x0006c81601007387 */ /* 0x000fe80000100a00 */
[----:B------:R-:W1:Y:S04]  /*7bb60*/  LDS.128 R20, [R28+0x800] ;  /* 0x000800001c147984 */ /* 0x000e680000000c00 */
[----:B0-----:R-:W-:Y:S04]  /*7bb70*/  STL.64 [R1+0x630], R8 ;  /* 0x0006300801007387 */ /* 0x001fe80000100a00 */
[----:B------:R0:W-:Y:S04]  /*7bb80*/  STL.64 [R1+0x638], R10 ;  /* 0x0006380a01007387 */ /* 0x0001e80000100a00 */
[----:B------:R-:W2:Y:S04]  /*7bb90*/  LDL R3, [R1+0x1760] ;  /* 0x0017600001037983 */ /* 0x000ea80000100800 */
[----:B-1----:R-:W-:Y:S04]  /*7bba0*/  STL.64 [R1+0x6f0], R20 ;  /* 0x0006f01401007387 */ /* 0x002fe80000100a00 */
[----:B------:R-:W-:Y:S04]  /*7bbb0*/  STL.64 [R1+0x6f8], R22 ;  /* 0x0006f81601007387 */ /* 0x000fe80000100a00 */
[----:B------:R-:W1:Y:S01]  /*7bbc0*/  LDS.128 R20, [R29] ;  /* 0x000000001d147984 */ /* 0x000e620000000c00 */
[----:B0-----:R-:W-:-:S03]  /*7bbd0*/  LOP3.LUT R11, R2, 0x60, RZ, 0x3c, !PT ;  /* 0x00000060020b7812 */ /* 0x001fc600078e3cff */
[----:B-1----:R-:W-:Y:S04]  /*7bbe0*/  STL.64 [R1+0x660], R20 ;  /* 0x0006601401007387 */ /* 0x002fe80000100a00 */
[----:B------:R-:W-:Y:S04]  /*7bbf0*/  STL.64 [R1+0x668], R22 ;  /* 0x0006681601007387 */ /* 0x000fe80000100a00 */
[----:B------:R-:W0:Y:S04]  /*7bc00*/  LDS.128 R20, [R29+0x800] ;  /* 0x000800001d147984 */ /* 0x000e280000000c00 */
[----:B0-----:R-:W-:Y:S04]  /*7bc10*/  STL.64 [R1+0x740], R20 ;  /* 0x0007401401007387 */ /* 0x001fe80000100a00 */
[----:B------:R-:W-:Y:S04]  /*7bc20*/  STL.64 [R1+0x748], R22 ;  /* 0x0007481601007387 */ /* 0x000fe80000100a00 */
[----:B------:R-:W0:Y:S04]  /*7bc30*/  LDS.128 R20, [R11] ;  /* 0x000000000b147984 */ /* 0x000e280000000c00 */
[----:B------:R-:W1:Y:S04]  /*7bc40*/  LDS.128 R8, [R11+0x800] ;  /* 0x000800000b087984 */ /* 0x000e680000000c00 */
[----:B------:R-:W-:Y:S06]  /*7bc50*/  BAR.SYNC.DEFER_BLOCKING 0x0 ;  /* 0x0000000000007b1d */ /* 0x000fec0000010000 */
[----:B0-----:R0:W-:Y:S04]  /*7bc60*/  STL.64 [R1+0x690], R20 ;  /* 0x0006901401007387 */ /* 0x0011e80000100a00 */
[----:B------:R1:W-:Y:S04]  /*7bc70*/  STL.64 [R1+0x698], R22 ;  /* 0x0006981601007387 */ /* 0x0003e80000100a00 */
[----:B0-----:R-:W2:Y:S04]  /*7bc80*/  LDL.LU R21, [R1+0x24c8] ;  /* 0x0024c80001157983 */ /* 0x001ea80000300800 */
[----:B-1----:R-:W2:Y:S04]  /*7bc90*/  LDL R22, [R1+0x1740] ;  /* 0x0017400001167983 */ /* 0x002ea80000100800 */
[----:B-----5:R-:W-:Y:S04]  /*7bca0*/  STS.128 [R0], R4 ;  /* 0x0000000400007388 */ /* 0x020fe80000000c00 */
[----:B----4-:R-:W-:Y:S04]  /*7bcb0*/  STS.128 [R0+0x80], R12 ;  /* 0x0000800c00007388 */ /* 0x010fe80000000c00 */
[----:B--2---:R-:W-:Y:S04]  /*7bcc0*/  STL [R1+0x2464], R22 ;  /* 0x0024641601007387 */ /* 0x004fe80000100800 */
[----:B------:R0:W-:Y:S04]  /*7bcd0*/  STL [R1+0x2460], R21 ;  /* 0x0024601501007387 */ /* 0x0001e80000100800 */
[----:B------:R-:W2:Y:S04]  /*7bce0*/  LDL.LU R20, [R1+0xb90] ;  /* 0x000b900001147983 */ /* 0x000ea80000300800 */
[----:B0-----:R-:W2:Y:S04]  /*7bcf0*/  LDL.LU R21, [R1+0xb94] ;  /* 0x000b940001157983 */ /* 0x001ea80000300800 */
[----:B------:R-:W2:Y:S04]  /*7bd00*/  LDL.LU R22, [R1+0xb98] ;  /* 0x000b980001167983 */ /* 0x000ea80000300800 */
[----:B------:R-:W2:Y:S04]  /*7bd10*/  LDL.LU R23, [R1+0xb9c] ;  /* 0x000b9c0001177983 */ /* 0x000ea80000300800 */
[----:B------:R-:W-:Y:S04]  /*7bd20*/  STL.64 [R1+0x730], R8 ;  /* 0x0007300801007387 */ /* 0x000fe80000100a00 */
[----:B------:R0:W-:Y:S04]  /*7bd30*/  STL.64 [R1+0x738], R10 ;  /* 0x0007380a01007387 */ /* 0x0001e80000100a00 */
[----:B0-----:R-:W4:Y:S04]  /*7bd40*/  LDL.LU.64 R10, [R1+0x24c0] ;  /* 0x0024c000010a7983 */ /* 0x001f280000300a00 */
[----:B------:R-:W4:Y:S04]  /*7bd50*/  LDL.LU.64 R8, [R1+0x24b8] ;  /* 0x0024b80001087983 */ /* 0x000f280000300a00 */
[----:B------:R-:W5:Y:S04]  /*7bd60*/  LDL.LU.64 R6, [R1+0x24b0] ;  /* 0x0024b00001067983 */ /* 0x000f680000300a00 */
[----:B------:R-:W5:Y:S04]  /*7bd70*/  LDL.LU.64 R4, [R1+0x24a8] ;  /* 0x0024a80001047983 */ /* 0x000f680000300a00 */
[----:B------:R-:W5:Y:S04]  /*7bd80*/  LDL.LU.64 R14, [R1+0x24a0] ;  /* 0x0024a000010e7983 */ /* 0x000f680000300a00 */
[----:B------:R-:W5:Y:S04]  /*7bd90*/  LDL.LU.64 R12, [R1+0x2498] ;  /* 0x00249800010c7983 */ /* 0x000f680000300a00 */
[----:B---3--:R-:W-:Y:S04]  /*7bda0*/  STS.128 [R0+0x280], R24 ;  /* 0x0002801800007388 */ /* 0x008fe80000000c00 */
[----:B------:R-:W-:Y:S04]  /*7bdb0*/  STS.128 [R0+0x680], R16 ;  /* 0x0006801000007388 */ /* 0x000fe80000000c00 */
[----:B--2---:R-:W-:Y:S04]  /*7bdc0*/  STS.128 [R0+0x200], R20 ;  /* 0x0002001400007388 */ /* 0x004fe80000000c00 */
[----:B----4-:R0:W-:Y:S04]  /*7bdd0*/  STS.128 [R0+0x400], R8 ;  /* 0x0004000800007388 */ /* 0x0101e80000000c00 */
[----:B-----5:R-:W-:Y:S04]  /*7bde0*/  STS.128 [R0+0x480], R4 ;  /* 0x0004800400007388 */ /* 0x020fe80000000c00 */
[----:B------:R-:W-:Y:S04]  /*7bdf0*/  STS.128 [R0+0x600], R12 ;  /* 0x0006000c00007388 */ /* 0x000fe80000000c00 */
[----:B------:R-:W-:Y:S06]  /*7be00*/  BAR.SYNC.DEFER_BLOCKING 0x0 ;  /* 0x0000000000007b1d */ /* 0x000fec0000010000 */
[----:B0-----:R-:W2:Y:S04]  /*7be10*/  LDL.LU R8, [R1+0xc30] ;  /* 0x000c300001087983 */ /* 0x001ea80000300800 */
[----:B------:R-:W0:Y:S04]  /*7be20*/  LDS.128 R4, [R2] ;  /* 0x0000000002047984 */ /* 0x000e280000000c00 */
[----:B0-----:R0:W-:Y:S04]  /*7be30*/  STL.64 [R1+0x5f0], R4 ;  /* 0x0005f00401007387 */ /* 0x0011e80000100a00 */
[----:B------:R1:W-:Y:S04]  /*7be40*/  STL.64 [R1+0x5f8], R6 ;  /* 0x0005f80601007387 */ /* 0x0003e80000100a00 */
[----:B------:R-:W2:Y:S04]  /*7be50*/  LDL.LU R9, [R1+0xc34] ;  /* 0x000c340001097983 */ /* 0x000ea80000300800 */
[----:B------:R-:W3:Y:S04]  /*7be60*/  LDL.LU R10, [R1+0xc38] ;  /* 0x000c3800010a7983 */ /* 0x000ee80000300800 */
[----:B------:R-:W3:Y:S04]  /*7be70*/  LDL.LU R11, [R1+0xc3c] ;  /* 0x000c3c00010b7983 */ /* 0x000ee80000300800 */
[----:B------:R-:W4:Y:S04]  /*7be80*/  LDL.LU R20, [R1+0xc10] ;  /* 0x000c100001147983 */ /* 0x000f280000300800 */
[----:B------:R-:W4:Y:S04]  /*7be90*/  LDL.LU R21, [R1+0xc14] ;  /* 0x000c140001157983 */ /* 0x000f280000300800 */
[----:B------:R-:W5:Y:S04]  /*7bea0*/  LDL.LU R22, [R1+0xc18] ;  /* 0x000c180001167983 */ /* 0x000f680000300800 */
[----:B------:R-:W5:Y:S04]  /*7beb0*/  LDL.LU R23, [R1+0xc1c] ;  /* 0x000c1c0001177983 */ /* 0x000f680000300800 */
[----:B-----5:R-:W-:Y:S04]  /*7bec0*/  STL.64 [R1+0x2470], R22 ;  /* 0x0024701601007387 */ /* 0x020fe80000100a00 */
[----:B----4-:R4:W-:Y:S04]  /*7bed0*/  STL.64 [R1+0x2468], R20 ;  /* 0x0024681401007387 */ /* 0x0109e80000100a00 */
[----:B0-----:R-:W5:Y:S04]  /*7bee0*/  LDL.LU R4, [R1+0xc00] ;  /* 0x000c000001047983 */ /* 0x001f680000300800 */
[----:B------:R-:W5:Y:S04]  /*7bef0*/  LDL.LU R5, [R1+0xc04] ;  /* 0x000c040001057983 */ /* 0x000f680000300800 */
[----:B-1----:R-:W2:Y:S04]  /*7bf00*/  LDL.LU R6, [R1+0xc08] ;  /* 0x000c080001067983 */ /* 0x002ea80000300800 */
[----:B------:R-:W2:Y:S04]  /*7bf10*/  LDL.LU R7, [R1+0xc0c] ;  /* 0x000c0c0001077983 */ /* 0x000ea80000300800 */
[----:B--2---:R0:W-:Y:S04]  /*7bf20*/  STL.64 [R1+0x2480], R6 ;  /* 0x0024800601007387 */ /* 0x0041e80000100a00 */
[----:B-----5:R1:W-:Y:S04]  /*7bf30*/  STL.64 [R1+0x2478], R4 ;  /* 0x0024780401007387 */ /* 0x0203e80000100a00 */
[----:B----4-:R-:W2:Y:S04]  /*7bf40*/  LDL.LU R20, [R1+0xbf0] ;  /* 0x000bf00001147983 */ /* 0x010ea80000300800 */
[----:B------:R-:W2:Y:S04]  /*7bf50*/  LDL.LU R21, [R1+0xbf4] ;  /* 0x000bf40001157983 */ /* 0x000ea80000300800 */
[----:B------:R-:W4:Y:S04]  /*7bf60*/  LDL.LU R22, [R1+0xbf8] ;  /* 0x000bf80001167983 */ /* 0x000f280000300800 */
[----:B------:R-:W4:Y:S04]  /*7bf70*/  LDL.LU R23, [R1+0xbfc] ;  /* 0x000bfc0001177983 */ /* 0x000f280000300800 */
[----:B0-----:R-:W1:Y:S02]  /*7bf80*/  S2R R7, SR_TID.X ;  /* 0x0000000000077919 */ /* 0x001e640000002100 */
[C---:B-1----:R-:W-:Y:S01]  /*7bf90*/  LOP3.LUT R4, R7.reuse, 0x7f, RZ, 0xc0, !PT ;  /* 0x0000007f07047812 */ /* 0x042fe200078ec0ff */
[----:B------:R-:W-:-:S05]  /*7bfa0*/  IMAD.SHL.U32 R7, R7, 0x800, RZ ;  /* 0x0000080007077824 */ /* 0x000fca00078e00ff */
[----:B------:R-:W-:-:S05]  /*7bfb0*/  LOP3.LUT R7, R7, 0x3000, RZ, 0xc0, !PT ;  /* 0x0000300007077812 */ /* 0x000fca00078ec0ff */
[----:B------:R-:W-:-:S05]  /*7bfc0*/  IMAD R7, R4, 0x10, R7 ;  /* 0x0000001004077824 */ /* 0x000fca00078e0207 */
[----:B------:R-:W-:Y:S01]  /*7bfd0*/  LOP3.LUT R7, R7, 0x60, RZ, 0x3c, !PT ;  /* 0x0000006007077812 */ /* 0x000fe200078e3cff */
[----:B----4-:R-:W-:Y:S04]  /*7bfe0*/  STL.64 [R1+0x2490], R22 ;  /* 0x0024901601007387 */ /* 0x010fe80000100a00 */
[----:B--2---:R-:W-:Y:S04]  /*7bff0*/  STL.64 [R1+0x2488], R20 ;  /* 0x0024881401007387 */ /* 0x004fe80000100a00 */
[----:B------:R-:W0:Y:S04]  /*7c000*/  LDS.128 R20, [R2+0x800] ;  /* 0x0008000002147984 */ /* 0x000e280000000c00 */
[----:B---3--:R-:W-:Y:S04]  /*7c010*/  STL.64 [R1+0x2458], R10 ;  /* 0x0024580a01007387 */ /* 0x008fe80000100a00 */
[----:B------:R1:W-:Y:S04]  /*7c020*/  STL.64 [R1+0x2450], R8 ;  /* 0x0024500801007387 */ /* 0x0003e80000100a00 */
[----:B-1----:R-:W2:Y:S04]  /*7c030*/  LDL.LU R8, [R1+0xc20] ;  /* 0x000c200001087983 */ /* 0x002ea80000300800 */
        /* <DEDUP_REMOVED lines=15> */
[----:B------:R-:W-:Y:S04]  /*7c130*/  STL [R1+0x23d0], R2 ;  /* 0x0023d00201007387 */ /* 0x000fe80000100800 */
[----:B0-----:R-:W-:Y:S04]  /*7c140*/  STL.64 [R1+0x6a0], R20 ;  /* 0x0006a01401007387 */ /* 0x001fe80000100a00 */
[----:B------:R-:W-:Y:S04]  /*7c150*/  STL.64 [R1+0x6a8], R22 ;  /* 0x0006a81601007387 */ /* 0x000fe80000100a00 */
[----:B------:R-:W0:Y:S04]  /*7c160*/  LDS.128 R20, [R28] ;  /* 0x000000001c147984 */ /* 0x000e280000000c00 */
[----:B0-----:R-:W-:Y:S04]  /*7c170*/  STL.64 [R1+0x620], R20 ;  /* 0x0006201401007387 */ /* 0x001fe80000100a00 */
[----:B------:R-:W-:Y:S04]  /*7c180*/  STL.64 [R1+0x628], R22 ;  /* 0x0006281601007387 */ /* 0x000fe80000100a00 */
[----:B------:R-:W0:Y:S04]  /*7c190*/  LDS.128 R20, [R28+0x800] ;  /* 0x000800001c147984 */ /* 0x000e280000000c00 */
[----:B------:R1:W-:Y:S04]  /*7c1a0*/  STL [R1+0x23cc], R28 ;  /* 0x0023cc1c01007387 */ /* 0x0003e80000100800 */
[----:B0-----:R-:W-:Y:S04]  /*7c1b0*/  STL.64 [R1+0x6d0], R20 ;  /* 0x0006d01401007387 */ /* 0x001fe80000100a00 */
[----:B------:R-:W-:Y:S04]  /*7c1c0*/  STL.64 [R1+0x6d8], R22 ;  /* 0x0006d81601007387 */ /* 0x000fe80000100a00 */
[----:B------:R-:W0:Y:S04]  /*7c1d0*/  LDS.128 R20, [R29] ;  /* 0x000000001d147984 */ /* 0x000e280000000c00 */
[----:B-1----:R-:W2:Y:S04]  /*7c1e0*/  LDL R28, [R1+0x1760] ;  /* 0x00176000011c7983 */ /* 0x002ea80000100800 */
[----:B0-----:R-:W-:Y:S04]  /*7c1f0*/  STL.64 [R1+0x640], R20 ;  /* 0x0006401401007387 */ /* 0x001fe80000100a00 */
[----:B------:R-:W-:Y:S04]  /*7c200*/  STL.64 [R1+0x648], R22 ;  /* 0x0006481601007387 */ /* 0x000fe80000100a00 */
[----:B------:R-:W0:Y:S04]  /*7c210*/  LDS.128 R20, [R29+0x800] ;  /* 0x000800001d147984 */ /* 0x000e280000000c00 */
[----:B------:R-:W-:Y:S04]  /*7c220*/  STL [R1+0x23c8], R29 ;  /* 0x0023c81d01007387 */ /* 0x000fe80000100800 */
[----:B0-----:R-:W-:Y:S04]  /*7c230*/  STL.64 [R1+0x720], R20 ;  /* 0x0007201401007387 */ /* 0x001fe80000100a00 */
[----:B------:R-:W-:Y:S04]  /*7c240*/  STL.64 [R1+0x728], R22 ;  /* 0x0007281601007387 */ /* 0x000fe80000100a00 */
[----:B------:R-:W0:Y:S04]  /*7c250*/  LDS.128 R20, [R7] ;  /* 0x0000000007147984 */ /* 0x000e280000000c00 */
[----:B------:R-:W1:Y:S04]  /*7c260*/  LDS.128 R4, [R7+0x800] ;  /* 0x0008000007047984 */ /* 0x000e680000000c00 */
[----:B------:R-:W-:Y:S06]  /*7c270*/  BAR.SYNC.DEFER_BLOCKING 0x0 ;  /* 0x0000000000007b1d */ /* 0x000fec0000010000 */
[----:B0-----:R-:W-:Y:S04]  /*7c280*/  STL.64 [R1+0x670], R20 ;  /* 0x0006701401007387 */ /* 0x001fe80000100a00 */
[----:B------:R0:W-:Y:S04]  /*7c290*/  STL.64 [R1+0x678], R22 ;  /* 0x0006781601007387 */ /* 0x0001e80000100a00 */
[----:B0-----:R-:W2:Y:S04]  /*7c2a0*/  LDL.LU.64 R22, [R1+0x2490] ;  /* 0x0024900001167983 */ /* 0x001ea80000300a00 */
[----:B------:R-:W2:Y:S04]  /*7c2b0*/  LDL.LU.64 R20, [R1+0x2488] ;  /* 0x0024880001147983 */ /* 0x000ea80000300a00 */
[----:B-1----:R-:W-:Y:S04]  /*7c2c0*/  STL.64 [R1+0x700], R4 ;  /* 0x0007000401007387 */ /* 0x002fe80000100a00 */
[----:B------:R0:W-:Y:S04]  /*7c2d0*/  STL.64 [R1+0x708], R6 ;  /* 0x0007080601007387 */ /* 0x0001e80000100a00 */
[----:B0-----:R-:W3:Y:S04]  /*7c2e0*/  LDL.LU.64 R6, [R1+0x2480] ;  /* 0x0024800001067983 */ /* 0x001ee80000300a00 */
[----:B------:R-:W3:Y:S04]  /*7c2f0*/  LDL.LU.64 R4, [R1+0x2478] ;  /* 0x0024780001047983 */ /* 0x000ee80000300a00 */
[----:B--2---:R0:W-:Y:S04]  /*7c300*/  STS.128 [R0], R20 ;  /* 0x0000001400007388 */ /* 0x0041e80000000c00 */
[----:B0-----:R-:W2:Y:S04]  /*7c310*/  LDL.LU.64 R22, [R1+0x2470] ;  /* 0x0024700001167983 */ /* 0x001ea80000300a00 */
[----:B------:R-:W2:Y:S04]  /*7c320*/  LDL.LU.64 R20, [R1+0x2468] ;  /* 0x0024680001147983 */ /* 0x000ea80000300a00 */
[----:B------:R-:W-:Y:S04]  /*7c330*/  STS.128 [R0+0x280], R8 ;  /* 0x0002800800007388 */ /* 0x000fe80000000c00 */
[----:B--2---:R0:W-:Y:S04]  /*7c340*/  STS.128 [R0+0x200], R20 ;  /* 0x0002001400007388 */ /* 0x0041e80000000c00 */
[----:B0-----:R-:W2:Y:S04]  /*7c350*/  LDL.LU R22, [R1+0x2464] ;  /* 0x0024640001167983 */ /* 0x001ea80000300800 */
[----:B------:R-:W2:Y:S04]  /*7c360*/  LDL.LU R21, [R1+0x2460] ;  /* 0x0024600001157983 */ /* 0x000ea80000300800 */
[----:B------:R-:W2:Y:S04]  /*7c370*/  LDL.LU.64 R10, [R1+0x2458] ;  /* 0x00245800010a7983 */ /* 0x000ea80000300a00 */
[----:B------:R-:W2:Y:S04]  /*7c380*/  LDL.LU.64 R8, [R1+0x2450] ;  /* 0x0024500001087983 */ /* 0x000ea80000300a00 */
[----:B------:R-:W2:Y:S04]  /*7c390*/  LDL R29, [R1+0x1770] ;  /* 0x00177000011d7983 */ /* 0x000ea80000100800 */
[----:B---3--:R-:W-:Y:S04]  /*7c3a0*/  STS.128 [R0+0x80], R4 ;  /* 0x0000800400007388 */ /* 0x008fe80000000c00 */
[----:B------:R-:W-:Y:S04]  /*7c3b0*/  STS.128 [R0+0x480], R24 ;  /* 0x0004801800007388 */ /* 0x000fe80000000c00 */
[----:B----4-:R-:W-:Y:S04]  /*7c3c0*/  STS.128 [R0+0x600], R12 ;  /* 0x0006000c00007388 */ /* 0x010fe80000000c00 */
[----:B-----5:R-:W-:Y:S04]  /*7c3d0*/  STS.128 [R0+0x680], R16 ;  /* 0x0006801000007388 */ /* 0x020fe80000000c00 */
[----:B--2---:R0:W-:Y:S04]  /*7c3e0*/  STS.128 [R0+0x400], R8 ;  /* 0x0004000800007388 */ /* 0x0041e80000000c00 */
[----:B0-----:R-:W2:Y:S01]  /*7c3f0*/  LDL.LU R10, [R1+0x244c] ;  /* 0x00244c00010a7983 */ /* 0x001ea20000300800 */
[----:B------:R-:W-:-:S03]  /*7c400*/  IMAD R3, R3, c[0x0][0x194], RZ ;  /* 0x0000650003037a24 */ /* 0x000fc600078e02ff */
[----:B------:R-:W-:Y:S01]  /*7c410*/  BAR.SYNC.DEFER_BLOCKING 0x0 ;  /* 0x0000000000007b1d */ /* 0x000fe20000010000 */
[----:B------:R-:W-:Y:S02]  /*7c420*/  ISETP.GE.AND P1, PT, R28, c[0x0][0x178], PT ;  /* 0x00005e001c007a0c */ /* 0x000fe40003f26270 */
[C---:B------:R-:W-:Y:S02]  /*7c430*/  LEA R4, P3, R3.reuse, c[0x0][0x170], 0x1 ;  /* 0x00005c0003047a11 */ /* 0x040fe400078608ff */
[C---:B------:R-:W-:Y:S01]  /*7c440*/  ISETP.LT.AND P1, PT, R22.reuse, c[0x0][0x17c], !P1 ;  /* 0x00005f0016007a0c */ /* 0x040fe20004f21270 */
[----:B------:R-:W-:Y:S01]  /*7c450*/  IMAD R8, R22, c[0x0][0x198], RZ ;  /* 0x0000660016087a24 */ /* 0x000fe200078e02ff */
[----:B------:R-:W-:Y:S01]  /*7c460*/  LEA.HI.X.SX32 R5, R3, c[0x0][0x174], 0x1, P3 ;  /* 0x00005d0003057a11 */ /* 0x000fe200018f0eff */
[----:B------:R-:W-:Y:S01]  /*7c470*/  IMAD.MOV.U32 R9, RZ, RZ, c[0x0][0x194] ;  /* 0x00006500ff097624 */ /* 0x000fe200078e00ff */
[----:B------:R-:W3:Y:S03]  /*7c480*/  LDL R2, [R1+0x176c] ;  /* 0x00176c0001027983 */ /* 0x000ee60000100800 */
[----:B------:R-:W-:Y:S01]  /*7c490*/  IMAD.WIDE R6, R8, 0x2, R4 ;  /* 0x0000000208067825 */ /* 0x000fe200078e0204 */
[----:B------:R-:W4:Y:S03]  /*7c4a0*/  LDL.LU R27, [R1+0x20] ;  /* 0x00002000011b7983 */ /* 0x000f260000300800 */
[----:B------:R-:W-:Y:S01]  /*7c4b0*/  IMAD R0, R9, 0x80, R3 ;  /* 0x0000008009007824 */ /* 0x000fe200078e0203 */
[----:B------:R-:W5:Y:S01]  /*7c4c0*/  LDL R23, [R1+0x1768] ;  /* 0x0017680001177983 */ /* 0x000f620000100800 */
[----:B------:R-:W-:-:S03]  /*7c4d0*/  IADD3 R20, R22, 0x3, RZ ;  /* 0x0000000316147810 */ /* 0x000fc60007ffe0ff */
[----:B------:R-:W3:Y:S04]  /*7c4e0*/  LDL.LU R24, [R1+0x60] ;  /* 0x0000600001187983 */ /* 0x000ee80000300800 */
[----:B------:R-:W3:Y:S04]  /*7c4f0*/  LDL.LU R26, [R1+0x50] ;  /* 0x00005000011a7983 */ /* 0x000ee80000300800 */
[----:B------:R-:W3:Y:S04]  /*7c500*/  LDL.LU R25, [R1+0x10] ;  /* 0x0000100001197983 */ /* 0x000ee80000300800 */
[----:B--2---:R0:W-:Y:S01]  /*7c510*/  @P1 STG.E.U16 [R6.64], R10 ;  /* 0x0000000a06001986 */ /* 0x0041e2000c101506 */
[----:B------:R-:W-:Y:S01]  /*7c520*/  LEA R14, P1, R0, c[0x0][0x170], 0x1 ;  /* 0x00005c00000e7a11 */ /* 0x000fe200078208ff */
[----:B0-----:R-:W-:-:S04]  /*7c530*/  IMAD R7, R9, 0x80, R0 ;  /* 0x0000008009077824 */ /* 0x001fc800078e0200 */
[----:B------:R-:W-:Y:S01]  /*7c540*/  IMAD R9, R9, 0x80, R7 ;  /* 0x0000008009097824 */ /* 0x000fe200078e0207 */
[----:B------:R-:W-:Y:S02]  /*7c550*/  LEA R12, P6, R7, c[0x0][0x170], 0x1 ;  /* 0x00005c00070c7a11 */ /* 0x000fe400078c08ff */
[----:B------:R-:W-:Y:S02]  /*7c560*/  LEA.HI.X.SX32 R15, R0, c[0x0][0x174], 0x1, P1 ;  /* 0x00005d00000f7a11 */ /* 0x000fe400008f0eff */
[----:B------:R-:W-:Y:S02]  /*7c570*/  LEA R6, P1, R9, c[0x0][0x170], 0x1 ;  /* 0x00005c0009067a11 */ /* 0x000fe400078208ff */
[----:B------:R-:W-:Y:S02]  /*7c580*/  LEA.HI.X.SX32 R13, R7, c[0x0][0x174], 0x1, P6 ;  /* 0x00005d00070d7a11 */ /* 0x000fe400030f0eff */
[----:B------:R-:W-:Y:S02]  /*7c590*/  LEA.HI.X.SX32 R7, R9, c[0x0][0x174], 0x1, P1 ;  /* 0x00005d0009077a11 */ /* 0x000fe400008f0eff */
[----:B------:R-:W-:-:S02]  /*7c5a0*/  ISETP.GE.AND P1, PT, R20, c[0x0][0x17c], PT ;  /* 0x00005f0014007a0c */ /* 0x000fc40003f26270 */
[----:B------:R-:W2:Y:S01]  /*7c5b0*/  LDL.LU R20, [R1+0x40] ;  /* 0x0000400001147983 */ /* 0x000ea20000300800 */
[----:B------:R-:W-:-:S04]  /*7c5c0*/  ISETP.GE.AND P3, PT, R22, c[0x0][0x17c], PT ;  /* 0x00005f0016007a0c */ /* 0x000fc80003f66270 */
[----:B------:R-:W-:Y:S02]  /*7c5d0*/  ISETP.LT.AND P4, PT, R29, c[0x0][0x178], !P3 ;  /* 0x00005e001d007a0c */ /* 0x000fe40005f81270 */
[----:B---3--:R-:W-:Y:S02]  /*7c5e0*/  ISETP.LT.AND P5, PT, R2, c[0x0][0x178], !P3 ;  /* 0x00005e0002007a0c */ /* 0x008fe40005fa1270 */
[----:B-----5:R-:W-:Y:S02]  /*7c5f0*/  ISETP.LT.AND P3, PT, R23, c[0x0][0x178], !P3 ;  /* 0x00005e0017007a0c */ /* 0x020fe40005f61270 */
[----:B------:R-:W-:Y:S02]  /*7c600*/  ISETP.LT.AND P6, PT, R28, c[0x0][0x178], !P0 ;  /* 0x00005e001c007a0c */ /* 0x000fe400047c1270 */
[C---:B------:R-:W-:Y:S01]  /*7c610*/  IADD3 R0, R8.reuse, c[0x0][0x198], RZ ;  /* 0x0000660008007a10 */ /* 0x040fe20007ffe0ff */
[----:B------:R-:W-:Y:S01]  /*7c620*/  IMAD.WIDE R16, R8, 0x2, R14 ;  /* 0x0000000208107825 */ /* 0x000fe200078e020e */
[----:B------:R-:W-:-:S03]  /*7c630*/  PRMT R3, R10, 0x7632, R3 ;  /* 0x000076320a037816 */ /* 0x000fc60000000003 */
[----:B------:R-:W-:-:S04]  /*7c640*/  IMAD.WIDE R10, R8, 0x2, R12 ;  /* 0x00000002080a7825 */ /* 0x000fc800078e020c */
[----:B------:R-:W-:-:S04]  /*7c650*/  IMAD.WIDE R8, R8, 0x2, R6 ;  /* 0x0000000208087825 */ /* 0x000fc800078e0206 */
[----:B------:R-:W-:Y:S01]  /*7c660*/  IMAD.WIDE R18, R0, 0x2, R4 ;  /* 0x0000000200127825 */ /* 0x000fe200078e0204 */
[----:B--2---:R-:W-:Y:S04]  /*7c670*/  @P3 STG.E.U16 [R16.64], R20 ;  /* 0x0000001410003986 */ /* 0x004fe8000c101506 */
[----:B----4-:R-:W-:Y:S04]  /*7c680*/  @P5 STG.E.U16 [R10.64], R27 ;  /* 0x0000001b0a005986 */ /* 0x010fe8000c101506 */
[----:B------:R-:W-:Y:S04]  /*7c690*/  @P4 STG.E.U16 [R8.64], R21 ;  /* 0x0000001508004986 */ /* 0x000fe8000c101506 */
[----:B------:R0:W-:Y:S02]  /*7c6a0*/  @P6 STG.E.U16 [R18.64], R3 ;  /* 0x0000000312006986 */ /* 0x0001e4000c101506 */
[----:B0-----:R-:W-:-:S02]  /*7c6b0*/  PRMT R19, R21, 0x7632, R19 ;  /* 0x0000763215137816 */ /* 0x001fc40000000013 */
[----:B------:R-:W2:Y:S01]  /*7c6c0*/  LDL.LU R21, [R1+0x2448] ;  /* 0x0024480001157983 */ /* 0x000ea20000300800 */
[----:B------:R-:W-:Y:S01]  /*7c6d0*/  ISETP.LT.AND P4, PT, R23, c[0x0][0x178], !P0 ;  /* 0x00005e0017007a0c */ /* 0x000fe20004781270 */
[----:B------:R-:W-:Y:S01]  /*7c6e0*/  IMAD.WIDE R8, R0, 0x2, R14 ;  /* 0x0000000200087825 */ /* 0x000fe200078e020e */
[----:B------:R-:W-:Y:S02]  /*7c6f0*/  ISETP.LT.AND P5, PT, R2, c[0x0][0x178], !P0 ;  /* 0x00005e0002007a0c */ /* 0x000fe400047a1270 */
[----:B------:R-:W-:Y:S02]  /*7c700*/  PRMT R3, R20, 0x7632, R3 ;  /* 0x0000763214037816 */ /* 0x000fe40000000003 */
[----:B------:R-:W-:Y:S02]  /*7c710*/  ISETP.LT.AND P6, PT, R29, c[0x0][0x178], !P0 ;  /* 0x00005e001d007a0c */ /* 0x000fe400047c1270 */
[----:B------:R-:W-:Y:S01]  /*7c720*/  ISETP.LT.AND P0, PT, R28, c[0x0][0x178], !P2 ;  /* 0x00005e001c007a0c */ /* 0x000fe20005701270 */
[----:B------:R-:W-:Y:S01]  /*7c730*/  IMAD.WIDE R10, R0, 0x2, R12 ;  /* 0x00000002000a7825 */ /* 0x000fe200078e020c */
[----:B------:R-:W-:-:S02]  /*7c740*/  PRMT R18, R27, 0x7632, R18 ;  /* 0x000076321b127816 */ /* 0x000fc40000000012 */
[----:B------:R-:W3:Y:S01]  /*7c750*/  LDL.LU R27, [R1+0x1b0] ;  /* 0x0001b000011b7983 */ /* 0x000ee20000300800 */
[C---:B------:R-:W-:Y:S01]  /*7c760*/  IMAD.WIDE R16, R0.reuse, 0x2, R6 ;  /* 0x0000000200107825 */ /* 0x040fe200078e0206 */
[----:B------:R-:W-:Y:S02]  /*7c770*/  IADD3 R0, R0, c[0x0][0x198], RZ ;  /* 0x0000660000007a10 */ /* 0x000fe40007ffe0ff */
[----:B------:R0:W-:Y:S01]  /*7c780*/  @P4 STG.E.U16 [R8.64], R3 ;  /* 0x0000000308004986 */ /* 0x0001e2000c101506 */
[----:B------:R-:W-:-:S03]  /*7c790*/  ISETP.LT.AND P4, PT, R23, c[0x0][0x178], !P2 ;  /* 0x00005e0017007a0c */ /* 0x000fc60005781270 */
[----:B------:R1:W-:Y:S04]  /*7c7a0*/  @P5 STG.E.U16 [R10.64], R18 ;  /* 0x000000120a005986 */ /* 0x0003e8000c101506 */
[----:B------:R4:W-:Y:S01]  /*7c7b0*/  @P6 STG.E.U16 [R16.64], R19 ;  /* 0x0000001310006986 */ /* 0x0009e2000c101506 */
[----:B0-----:R-:W-:-:S04]  /*7c7c0*/  IMAD.WIDE R8, R0, 0x2, R4 ;  /* 0x0000000200087825 */ /* 0x001fc800078e0204 */
[C---:B-1----:R-:W-:Y:S01]  /*7c7d0*/  IMAD.WIDE R10, R0.reuse, 0x2, R14 ;  /* 0x00000002000a7825 */ /* 0x042fe200078e020e */
[----:B------:R-:W-:-:S03]  /*7c7e0*/  IADD3 R3, R0, c[0x0][0x198], RZ ;  /* 0x0000660000037a10 */ /* 0x000fc60007ffe0ff */
[C---:B----4-:R-:W-:Y:S01]  /*7c7f0*/  IMAD.WIDE R16, R0.reuse, 0x2, R6 ;  /* 0x0000000200107825 */ /* 0x050fe200078e0206 */
[----:B--2---:R0:W-:Y:S04]  /*7c800*/  @P0 STG.E.U16 [R8.64], R21 ;  /* 0x0000001508000986 */ /* 0x0041e8000c101506 */
[----:B------:R1:W-:Y:S01]  /*7c810*/  @P4 STG.E.U16 [R10.64], R24 ;  /* 0x000000180a004986 */ /* 0x0003e2000c101506 */
[----:B0-----:R-:W-:Y:S01]  /*7c820*/  IMAD.WIDE R8, R0, 0x2, R12 ;  /* 0x0000000200087825 */ /* 0x001fe200078e020c */
[----:B------:R-:W-:Y:S02]  /*7c830*/  PRMT R0, R24, 0x7632, R0 ;  /* 0x0000763218007816 */ /* 0x000fe40000000000 */
[----:B-1----:R-:W2:Y:S01]  /*7c840*/  LDL.LU R24, [R1+0x80] ;  /* 0x0000800001187983 */ /* 0x002ea20000300800 */
[----:B------:R-:W-:-:S02]  /*7c850*/  ISETP.LT.AND P5, PT, R2, c[0x0][0x178], !P2 ;  /* 0x00005e0002007a0c */ /* 0x000fc400057a1270 */
[----:B------:R-:W-:Y:S02]  /*7c860*/  ISETP.LT.AND P2, PT, R29, c[0x0][0x178], !P2 ;  /* 0x00005e001d007a0c */ /* 0x000fe40005741270 */
[----:B------:R-:W-:Y:S02]  /*7c870*/  ISETP.LT.AND P6, PT, R28, c[0x0][0x178], !P1 ;  /* 0x00005e001c007a0c */ /* 0x000fe40004fc1270 */
[----:B------:R-:W-:Y:S02]  /*7c880*/  IADD3 R20, R22, 0x4, RZ ;  /* 0x0000000416147810 */ /* 0x000fe40007ffe0ff */
[----:B------:R-:W-:Y:S01]  /*7c890*/  ISETP.LT.AND P4, PT, R23, c[0x0][0x178], !P1 ;  /* 0x00005e0017007a0c */ /* 0x000fe20004f81270 */
[----:B------:R-:W-:Y:S01]  /*7c8a0*/  IMAD.WIDE R18, R3, 0x2, R4 ;  /* 0x0000000203127825 */ /* 0x000fe200078e0204 */
[----:B------:R-:W-:Y:S02]  /*7c8b0*/  ISETP.GE.AND P3, PT, R20, c[0x0][0x17c], PT ;  /* 0x00005f0014007a0c */ /* 0x000fe40003f66270 */
[----:B------:R-:W-:Y:S01]  /*7c8c0*/  PRMT R20, R21, 0x7632, R20 ;  /* 0x0000763215147816 */ /* 0x000fe20000000014 */
[----:B------:R0:W-:Y:S01]  /*7c8d0*/  @P5 STG.E.U16 [R8.64], R26 ;  /* 0x0000001a08005986 */ /* 0x0001e2000c101506 */
[----:B------:R-:W-:-:S03]  /*7c8e0*/  ISETP.LT.AND P5, PT, R2, c[0x0][0x178], !P1 ;  /* 0x00005e0002007a0c */ /* 0x000fc60004fa1270 */
[----:B------:R1:W-:Y:S04]  /*7c8f0*/  @P2 STG.E.U16 [R16.64], R25 ;  /* 0x0000001910002986 */ /* 0x0003e8000c101506 */
[----:B------:R4:W-:Y:S01]  /*7c900*/  @P6 STG.E.U16 [R18.64], R20 ;  /* 0x0000001412006986 */ /* 0x0009e2000c101506 */
[----:B------:R-:W-:Y:S01]  /*7c910*/  ISETP.LT.AND P6, PT, R29, c[0x0][0x178], !P1 ;  /* 0x00005e001d007a0c */ /* 0x000fe20004fc1270 */
[----:B0-----:R-:W-:Y:S01]  /*7c920*/  IMAD.WIDE R8, R3, 0x2, R14 ;  /* 0x0000000203087825 */ /* 0x001fe200078e020e */
[----:B------:R-:W-:-:S03]  /*7c930*/  ISETP.LT.AND P1, PT, R28, c[0x0][0x178], !P3 ;  /* 0x00005e001c007a0c */ /* 0x000fc60005f21270 */
[----:B------:R-:W-:Y:S01]  /*7c940*/  IMAD.WIDE R10, R3, 0x2, R12 ;  /* 0x00000002030a7825 */ /* 0x000fe200078e020c */
[----:B------:R0:W-:Y:S01]  /*7c950*/  @P4 STG.E.U16 [R8.64], R0 ;  /* 0x0000000008004986 */ /* 0x0001e2000c101506 */
[----:B------:R-:W-:Y:S02]  /*7c960*/  ISETP.LT.AND P4, PT, R23, c[0x0][0x178], !P3 ;  /* 0x00005e0017007a0c */ /* 0x000fe40005f81270 */
[C---:B-1----:R-:W-:Y:S01]  /*7c970*/  IMAD.WIDE R16, R3.reuse, 0x2, R6 ;  /* 0x0000000203107825 */ /* 0x042fe200078e0206 */
[----:B------:R-:W-:Y:S02]  /*7c980*/  IADD3 R3, R3, c[0x0][0x198], RZ ;  /* 0x0000660003037a10 */ /* 0x000fe40007ffe0ff */
[----:B------:R-:W-:Y:S02]  /*7c990*/  IADD3 R21, R22, 0x5, RZ ;  /* 0x0000000516157810 */ /* 0x000fe40007ffe0ff */
[----:B----4-:R-:W-:Y:S02]  /*7c9a0*/  PRMT R18, R26, 0x7632, R18 ;  /* 0x000076321a127816 */ /* 0x010fe40000000012 */
[----:B------:R-:W-:Y:S01]  /*7c9b0*/  PRMT R19, R25, 0x7632, R19 ;  /* 0x0000763219137816 */ /* 0x000fe20000000013 */
[----:B------:R-:W4:Y:S01]  /*7c9c0*/  LDL.LU R26, [R1+0x200] ;  /* 0x00020000011a7983 */ /* 0x000f220000300800 */
[----:B------:R-:W-:Y:S01]  /*7c9d0*/  ISETP.GE.AND P0, PT, R21, c[0x0][0x17c], PT ;  /* 0x00005f0015007a0c */ /* 0x000fe20003f06270 */
[----:B0-----:R-:W-:Y:S01]  /*7c9e0*/  IMAD.WIDE R8, R3, 0x2, R4 ;  /* 0x0000000203087825 */ /* 0x001fe200078e0204 */
[C---:B------:R-:W-:Y:S01]  /*7c9f0*/  IADD3 R20, R22.reuse, 0x6, RZ ;  /* 0x0000000616147810 */ /* 0x040fe20007ffe0ff */
[----:B------:R0:W-:Y:S01]  /*7ca00*/  @P5 STG.E.U16 [R10.64], R18 ;  /* 0x000000120a005986 */ /* 0x0001e2000c101506 */
[----:B------:R-:W-:-:S02]  /*7ca10*/  IADD3 R21, R22, 0x7, RZ ;  /* 0x0000000716157810 */ /* 0x000fc40007ffe0ff */
[----:B------:R-:W-:Y:S01]  /*7ca20*/  ISETP.GE.AND P2, PT, R20, c[0x0][0x17c], PT ;  /* 0x00005f0014007a0c */ /* 0x000fe20003f46270 */
[----:B------:R-:W-:Y:S01]  /*7ca30*/  @P6 STG.E.U16 [R16.64], R19 ;  /* 0x0000001310006986 */ /* 0x000fe2000c101506 */
[----:B---3--:R-:W-:-:S03]  /*7ca40*/  PRMT R20, R27, 0x7632, R20 ;  /* 0x000076321b147816 */ /* 0x008fc60000000014 */
[----:B------:R1:W-:Y:S01]  /*7ca50*/  @P1 STG.E.U16 [R8.64], R27 ;  /* 0x0000001b08001986 */ /* 0x0003e2000c101506 */
[----:B0-----:R-:W-:-:S03]  /*7ca60*/  IMAD.WIDE R10, R3, 0x2, R14 ;  /* 0x00000002030a7825 */ /* 0x001fc600078e020e */
[----:B------:R-:W3:Y:S01]  /*7ca70*/  LDL.LU R25, [R1+0x1c0] ;  /* 0x0001c00001197983 */ /* 0x000ee20000300800 */
[----:B------:R-:W-:-:S03]  /*7ca80*/  ISETP.GE.AND P1, PT, R21, c[0x0][0x17c], PT ;  /* 0x00005f0015007a0c */ /* 0x000fc60003f26270 */
[----:B-1----:R-:W5:Y:S04]  /*7ca90*/  LDL.LU R27, [R1+0x90] ;  /* 0x00009000011b7983 */ /* 0x002f680000300800 */
[----:B------:R-:W3:Y:S01]  /*7caa0*/  LDL.LU R21, [R1+0x30] ;  /* 0x0000300001157983 */ /* 0x000ee20000300800 */
[C---:B------:R-:W-:Y:S01]  /*7cab0*/  IADD3 R0, R3.reuse, c[0x0][0x198], RZ ;  /* 0x0000660003007a10 */ /* 0x040fe20007ffe0ff */
[----:B------:R-:W-:-:S04]  /*7cac0*/  IMAD.WIDE R8, R3, 0x2, R12 ;  /* 0x0000000203087825 */ /* 0x000fc800078e020c */
[----:B------:R-:W-:Y:S01]  /*7cad0*/  IMAD.WIDE R16, R3, 0x2, R6 ;  /* 0x0000000203107825 */ /* 0x000fe200078e0206 */
[----:B--2---:R0:W-:Y:S04]  /*7cae0*/  @P4 STG.E.U16 [R10.64], R24 ;  /* 0x000000180a004986 */ /* 0x0041e8000c101506 */
[----:B0-----:R-:W2:Y:S01]  /*7caf0*/  LDL.LU R11, [R1+0x70] ;  /* 0x00007000010b7983 */ /* 0x001ea20000300800 */
[----:B------:R-:W-:-:S03]  /*7cb00*/  PRMT R3, R24, 0x7632, R3 ;  /* 0x0000763218037816 */ /* 0x000fc60000000003 */
[----:B------:R-:W3:Y:S01]  /*7cb10*/  LDL.LU R24, [R1+0x2444] ;  /* 0x0024440001187983 */ /* 0x000ee20000300800 */
[----:B------:R-:W-:Y:S02]  /*7cb20*/  ISETP.LT.AND P5, PT, R2, c[0x0][0x178], !P3 ;  /* 0x00005e0002007a0c */ /* 0x000fe40005fa1270 */
[----:B------:R-:W-:Y:S02]  /*7cb30*/  ISETP.LT.AND P3, PT, R29, c[0x0][0x178], !P3 ;  /* 0x00005e001d007a0c */ /* 0x000fe40005f61270 */
[----:B------:R-:W-:Y:S01]  /*7cb40*/  ISETP.LT.AND P6, PT, R28, c[0x0][0x178], !P0 ;  /* 0x00005e001c007a0c */ /* 0x000fe200047c1270 */
[----:B------:R-:W-:Y:S01]  /*7cb50*/  IMAD.WIDE R18, R0, 0x2, R4 ;  /* 0x0000000200127825 */ /* 0x000fe200078e0204 */
[----:B------:R-:W-:-:S07]  /*7cb60*/  ISETP.LT.AND P4, PT, R23, c[0x0][0x178], !P0 ;  /* 0x00005e0017007a0c */ /* 0x000fce0004781270 */
[----:B--2---:R0:W-:Y:S01]  /*7cb70*/  @P5 STG.E.U16 [R8.64], R11 ;  /* 0x0000000b08005986 */ /* 0x0041e2000c101506 */
[----:B------:R-:W-:-:S03]  /*7cb80*/  ISETP.LT.AND P5, PT, R2, c[0x0][0x178], !P0 ;  /* 0x00005e0002007a0c */ /* 0x000fc600047a1270 */
[----:B---3--:R1:W-:Y:S04]  /*7cb90*/  @P3 STG.E.U16 [R16.64], R21 ;  /* 0x0000001510003986 */ /* 0x0083e8000c101506 */
[----:B------:R2:W-:Y:S01]  /*7cba0*/  @P6 STG.E.U16 [R18.64], R20 ;  /* 0x0000001412006986 */ /* 0x0005e2000c101506 */
[----:B------:R-:W-:Y:S02]  /*7cbb0*/  ISETP.LT.AND P6, PT, R29, c[0x0][0x178], !P0 ;  /* 0x00005e001d007a0c */ /* 0x000fe400047c1270 */
[----:B------:R-:W-:Y:S01]  /*7cbc0*/  ISETP.LT.AND P0, PT, R28, c[0x0][0x178], !P2 ;  /* 0x00005e001c007a0c */ /* 0x000fe20005701270 */
[----:B0-----:R-:W-:-:S04]  /*7cbd0*/  IMAD.WIDE R8, R0, 0x2, R14 ;  /* 0x0000000200087825 */ /* 0x001fc800078e020e */
[----:B-1----:R-:W-:Y:S01]  /*7cbe0*/  IMAD.WIDE R16, R0, 0x2, R6 ;  /* 0x0000000200107825 */ /* 0x002fe200078e0206 */
[----:B--2---:R-:W-:-:S03]  /*7cbf0*/  PRMT R18, R11, 0x7632, R18 ;  /* 0x000076320b127816 */ /* 0x004fc60000000012 */
[C---:B------:R-:W-:Y:S01]  /*7cc00*/  IMAD.WIDE R10, R0.reuse, 0x2, R12 ;  /* 0x00000002000a7825 */ /* 0x040fe200078e020c */
[----:B------:R-:W-:Y:S01]  /*7cc10*/  PRMT R19, R21, 0x7632, R19 ;  /* 0x0000763215137816 */ /* 0x000fe20000000013 */
[----:B------:R0:W-:Y:S01]  /*7cc20*/  @P4 STG.E.U16 [R8.64], R3 ;  /* 0x0000000308004986 */ /* 0x0001e2000c101506 */
[----:B------:R-:W-:Y:S02]  /*7cc30*/  IADD3 R0, R0, c[0x0][0x198], RZ ;  /* 0x0000660000007a10 */ /* 0x000fe40007ffe0ff */
[----:B------:R-:W-:Y:S01]  /*7cc40*/  ISETP.LT.AND P4, PT, R23, c[0x0][0x178], !P2 ;  /* 0x00005e0017007a0c */ /* 0x000fe20005781270 */
[----:B------:R1:W-:Y:S01]  /*7cc50*/  @P5 STG.E.U16 [R10.64], R18 ;  /* 0x000000120a005986 */ /* 0x0003e2000c101506 */
[----:B------:R-:W-:Y:S02]  /*7cc60*/  ISETP.LT.AND P5, PT, R2, c[0x0][0x178], !P2 ;  /* 0x00005e0002007a0c */ /* 0x000fe400057a1270 */
[----:B------:R-:W-:Y:S01]  /*7cc70*/  ISETP.LT.AND P2, PT, R29, c[0x0][0x178], !P2 ;  /* 0x00005e001d007a0c */ /* 0x000fe20005741270 */
[----:B------:R2:W-:Y:S01]  /*7cc80*/  @P6 STG.E.U16 [R16.64], R19 ;  /* 0x0000001310006986 */ /* 0x0005e2000c101506 */
[----:B------:R-:W-:Y:S01]  /*7cc90*/  ISETP.LT.AND P6, PT, R28, c[0x0][0x178], !P1 ;  /* 0x00005e001c007a0c */ /* 0x000fe20004fc1270 */
[----:B0-----:R-:W-:Y:S01]  /*7cca0*/  IMAD.WIDE R8, R0, 0x2, R4 ;  /* 0x0000000200087825 */ /* 0x001fe200078e0204 */
[----:B------:R-:W-:-:S02]  /*7ccb0*/  IADD3 R20, R22, 0x8, RZ ;  /* 0x0000000816147810 */ /* 0x000fc40007ffe0ff */
[C---:B------:R-:W-:Y:S01]  /*7ccc0*/  IADD3 R3, R0.reuse, c[0x0][0x198], RZ ;  /* 0x0000660000037a10 */ /* 0x040fe20007ffe0ff */
[----:B-1----:R-:W-:Y:S01]  /*7ccd0*/  IMAD.WIDE R10, R0, 0x2, R14 ;  /* 0x00000002000a7825 */ /* 0x002fe200078e020e */
[----:B----4-:R0:W-:Y:S01]  /*7cce0*/  @P0 STG.E.U16 [R8.64], R26 ;  /* 0x0000001a08000986 */ /* 0x0101e2000c101506 */
[----:B------:R-:W-:Y:S02]  /*7ccf0*/  ISETP.GE.AND P3, PT, R20, c[0x0][0x17c], PT ;  /* 0x00005f0014007a0c */ /* 0x000fe40003f66270 */
[----:B--2---:R-:W-:Y:S01]  /*7cd00*/  IMAD.WIDE R16, R0, 0x2, R6 ;  /* 0x0000000200107825 */ /* 0x004fe200078e0206 */
[----:B------:R-:W-:Y:S01]  /*7cd10*/  PRMT R20, R26, 0x7632, R20 ;  /* 0x000076321a147816 */ /* 0x000fe20000000014 */
[----:B------:R-:W-:Y:S02]  /*7cd20*/  @P4 STG.E.U16 [R10.64], R25 ;  /* 0x000000190a004986 */ /* 0x000fe4000c101506 */
[----:B------:R-:W-:-:S04]  /*7cd30*/  IMAD.WIDE R18, R3, 0x2, R4 ;  /* 0x0000000203127825 */ /* 0x000fc800078e0204 */
[----:B0-----:R-:W-:Y:S01]  /*7cd40*/  IMAD.WIDE R8, R0, 0x2, R12 ;  /* 0x0000000200087825 */ /* 0x001fe200078e020c */
[----:B------:R-:W-:Y:S02]  /*7cd50*/  ISETP.LT.AND P4, PT, R23, c[0x0][0x178], !P1 ;  /* 0x00005e0017007a0c */ /* 0x000fe40004f81270 */
[----:B------:R-:W-:Y:S02]  /*7cd60*/  IADD3 R21, R22, 0x9, RZ ;  /* 0x0000000916157810 */ /* 0x000fe40007ffe0ff */
[----:B-----5:R0:W-:Y:S04]  /*7cd70*/  @P5 STG.E.U16 [R8.64], R27 ;  /* 0x0000001b08005986 */ /* 0x0201e8000c101506 */
[----:B------:R-:W-:Y:S04]  /*7cd80*/  @P2 STG.E.U16 [R16.64], R24 ;  /* 0x0000001810002986 */ /* 0x000fe8000c101506 */
[----:B------:R1:W-:Y:S04]  /*7cd90*/  @P6 STG.E.U16 [R18.64], R20 ;  /* 0x0000001412006986 */ /* 0x0003e8000c101506 */
[----:B------:R-:W2:Y:S01]  /*7cda0*/  LDL.LU R22, [R1+0x220] ;  /* 0x0002200001167983 */ /* 0x000ea20000300800 */
[----:B------:R-:W-:Y:S01]  /*7cdb0*/  PRMT R0, R25, 0x7632, R0 ;  /* 0x0000763219007816 */ /* 0x000fe20000000000 */
[----:B0-----:R-:W-:Y:S01]  /*7cdc0*/  IMAD.WIDE R8, R3, 0x2, R14 ;  /* 0x0000000203087825 */ /* 0x001fe200078e020e */
[----:B-1----:R-:W-:-:S02]  /*7cdd0*/  PRMT R19, R24, 0x7632, R19 ;  /* 0x0000763218137816 */ /* 0x002fc40000000013 */
[----:B------:R-:W3:Y:S04]  /*7cde0*/  LDL R24, [R1+0x1740] ;  /* 0x0017400001187983 */ /* 0x000ee80000100800 */
[----:B------:R-:W-:Y:S01]  /*7cdf0*/  @P4 STG.E.U16 [R8.64], R0 ;  /* 0x0000000008004986 */ /* 0x000fe2000c101506 */
[----:B------:R-:W-:-:S03]  /*7ce00*/  ISETP.LT.AND P4, PT, R23, c[0x0][0x178], !P3 ;  /* 0x00005e0017007a0c */ /* 0x000fc60005f81270 */
[----:B------:R0:W-:Y:S04]  /*7ce10*/  STL [R1+0x2440], R23 ;  /* 0x0024401701007387 */ /* 0x0001e80000100800 */
[----:B0-----:R-:W4:Y:S01]  /*7ce20*/  LDL R23, [R1+0x210] ;  /* 0x0002100001177983 */ /* 0x001f220000100800 */
[----:B------:R-:W-:Y:S02]  /*7ce30*/  ISETP.LT.AND P5, PT, R2, c[0x0][0x178], !P1 ;  /* 0x00005e0002007a0c */ /* 0x000fe40004fa1270 */
[----:B------:R-:W-:Y:S02]  /*7ce40*/  ISETP.LT.AND P6, PT, R29, c[0x0][0x178], !P1 ;  /* 0x00005e001d007a0c */ /* 0x000fe40004fc1270 */
[----:B------:R-:W-:Y:S01]  /*7ce50*/  ISETP.LT.AND P1, PT, R28, c[0x0][0x178], !P3 ;  /* 0x00005e001c007a0c */ /* 0x000fe20005f21270 */
[----:B------:R-:W-:-:S04]  /*7ce60*/  IMAD.WIDE R10, R3, 0x2, R12 ;  /* 0x00000002030a7825 */ /* 0x000fc800078e020c */
[C---:B------:R-:W-:Y:S01]  /*7ce70*/  IMAD.WIDE R16, R3.reuse, 0x2, R6 ;  /* 0x0000000203107825 */ /* 0x040fe200078e0206 */
[----:B------:R-:W-:Y:S02]  /*7ce80*/  IADD3 R3, R3, c[0x0][0x198], RZ ;  /* 0x0000660003037a10 */ /* 0x000fe40007ffe0ff */
[----:B------:R-:W-:-:S03]  /*7ce90*/  PRMT R18, R27, 0x7632, R18 ;  /* 0x000076321b127816 */ /* 0x000fc60000000012 */
[----:B------:R-:W-:Y:S01]  /*7cea0*/  IMAD.WIDE R8, R3, 0x2, R4 ;  /* 0x0000000203087825 */ /* 0x000fe200078e0204 */
[----:B------:R-:W-:Y:S01]  /*7ceb0*/  ISETP.GE.AND P0, PT, R21, c[0x0][0x17c], PT ;  /* 0x00005f0015007a0c */ /* 0x000fe20003f06270 */
[----:B------:R0:W-:Y:S04]  /*7cec0*/  @P5 STG.E.U16 [R10.64], R18 ;  /* 0x000000120a005986 */ /* 0x0001e8000c101506 */
[----:B------:R1:W-:Y:S01]  /*7ced0*/  @P6 STG.E.U16 [R16.64], R19 ;  /* 0x0000001310006986 */ /* 0x0003e2000c101506 */
[C---:B------:R-:W-:Y:S01]  /*7cee0*/  IADD3 R0, R3.reuse, c[0x0][0x198], RZ ;  /* 0x0000660003007a10 */ /* 0x040fe20007ffe0ff */
[----:B0-----:R-:W-:-:S04]  /*7cef0*/  IMAD.WIDE R10, R3, 0x2, R12 ;  /* 0x00000002030a7825 */ /* 0x001fc800078e020c */
[C---:B-1----:R-:W-:Y:S01]  /*7cf00*/  IMAD.WIDE R16, R3.reuse, 0x2, R6 ;  /* 0x0000000203107825 */ /* 0x042fe200078e0206 */
[----:B--2---:R0:W-:Y:S01]  /*7cf10*/  @P1 STG.E.U16 [R8.64], R22 ;  /* 0x0000001608001986 */ /* 0x0041e2000c101506 */
[C---:B---3--:R-:W-:Y:S02]  /*7cf20*/  IADD3 R20, R24.reuse, 0xa, RZ ;  /* 0x0000000a18147810 */ /* 0x048fe40007ffe0ff */
[----:B------:R-:W-:Y:S02]  /*7cf30*/  IADD3 R21, R24, 0xb, RZ ;  /* 0x0000000b18157810 */ /* 0x000fe40007ffe0ff */
[----:B------:R-:W-:Y:S01]  /*7cf40*/  ISETP.GE.AND P2, PT, R20, c[0x0][0x17c], PT ;  /* 0x00005f0014007a0c */ /* 0x000fe20003f46270 */
[----:B0-----:R-:W-:Y:S01]  /*7cf50*/  IMAD.WIDE R8, R3, 0x2, R14 ;  /* 0x0000000203087825 */ /* 0x001fe200078e020e */
[----:B------:R-:W-:Y:S02]  /*7cf60*/  PRMT R20, R22, 0x7632, R20 ;  /* 0x0000763216147816 */ /* 0x000fe40000000014 */
[----:B------:R-:W2:Y:S01]  /*7cf70*/  LDL.LU R22, [R1+0x270] ;  /* 0x0002700001167983 */ /* 0x000ea20000300800 */
[----:B------:R-:W-:-:S03]  /*7cf80*/  ISETP.GE.AND P1, PT, R21, c[0x0][0x17c], PT ;  /* 0x00005f0015007a0c */ /* 0x000fc60003f26270 */
[----:B------:R-:W3:Y:S04]  /*7cf90*/  LDL.LU R26, [R1+0x230] ;  /* 0x00023000011a7983 */ /* 0x000ee80000300800 */
[----:B------:R-:W5:Y:S04]  /*7cfa0*/  LDL.LU R25, [R1+0xf0] ;  /* 0x0000f00001197983 */ /* 0x000f680000300800 */
[----:B------:R-:W2:Y:S04]  /*7cfb0*/  LDL.LU R27, [R1+0xd0] ;  /* 0x0000d000011b7983 */ /* 0x000ea80000300800 */
[----:B------:R-:W2:Y:S04]  /*7cfc0*/  LDL.LU R3, [R1+0xb0] ;  /* 0x0000b00001037983 */ /* 0x000ea80000300800 */
[----:B------:R-:W2:Y:S04]  /*7cfd0*/  LDL.LU R21, [R1+0xc0] ;  /* 0x0000c00001157983 */ /* 0x000ea80000300800 */
[----:B----4-:R0:W-:Y:S04]  /*7cfe0*/  @P4 STG.E.U16 [R8.64], R23 ;  /* 0x0000001708004986 */ /* 0x0101e8000c101506 */
[----:B0-----:R-:W4:Y:S04]  /*7cff0*/  LDL.LU R23, [R1+0x2440] ;  /* 0x0024400001177983 */ /* 0x001f280000300800 */
[----:B------:R-:W3:Y:S01]  /*7d000*/  LDL.LU R9, [R1+0x210] ;  /* 0x0002100001097983 */ /* 0x000ee20000300800 */
[----:B------:R-:W-:-:S02]  /*7d010*/  ISETP.LT.AND P5, PT, R2, c[0x0][0x178], !P3 ;  /* 0x00005e0002007a0c */ /* 0x000fc40005fa1270 */
[----:B------:R-:W-:Y:S02]  /*7d020*/  ISETP.LT.AND P3, PT, R29, c[0x0][0x178], !P3 ;  /* 0x00005e001d007a0c */ /* 0x000fe40005f61270 */
[----:B------:R-:W-:Y:S01]  /*7d030*/  ISETP.LT.AND P6, PT, R28, c[0x0][0x178], !P0 ;  /* 0x00005e001c007a0c */ /* 0x000fe200047c1270 */
[----:B------:R-:W-:-:S08]  /*7d040*/  IMAD.WIDE R18, R0, 0x2, R4 ;  /* 0x0000000200127825 */ /* 0x000fd000078e0204 */
[----:B--2---:R-:W-:Y:S01]  /*7d050*/  @P5 STG.E.U16 [R10.64], R21 ;  /* 0x000000150a005986 */ /* 0x004fe2000c101506 */
[----:B------:R-:W-:-:S03]  /*7d060*/  ISETP.LT.AND P5, PT, R2, c[0x0][0x178], !P0 ;  /* 0x00005e0002007a0c */ /* 0x000fc600047a1270 */
[----:B------:R-:W-:Y:S04]  /*7d070*/  @P3 STG.E.U16 [R16.64], R3 ;  /* 0x0000000310003986 */ /* 0x000fe8000c101506 */
[----:B------:R3:W-:Y:S01]  /*7d080*/  @P6 STG.E.U16 [R18.64], R20 ;  /* 0x0000001412006986 */ /* 0x0007e2000c101506 */
[----:B------:R-:W-:Y:S02]  /*7d090*/  ISETP.LT.AND P6, PT, R29, c[0x0][0x178], !P0 ;  /* 0x00005e001d007a0c */ /* 0x000fe400047c1270 */
[----:B----4-:R-:W-:Y:S02]  /*7d0a0*/  ISETP.LT.AND P4, PT, R23, c[0x0][0x178], !P0 ;  /* 0x00005e0017007a0c */ /* 0x010fe40004781270 */
[----:B------:R-:W-:Y:S02]  /*7d0b0*/  ISETP.LT.AND P0, PT, R28, c[0x0][0x178], !P2 ;  /* 0x00005e001c007a0c */ /* 0x000fe40005701270 */
[----:B---3--:R-:W-:Y:S01]  /*7d0c0*/  PRMT R18, R9, 0x7632, R18 ;  /* 0x0000763209127816 */ /* 0x008fe20000000012 */
[----:B------:R-:W-:Y:S01]  /*7d0d0*/  IMAD.WIDE R8, R0, 0x2, R14 ;  /* 0x0000000200087825 */ /* 0x000fe200078e020e */
[----:B------:R-:W-:-:S02]  /*7d0e0*/  PRMT R20, R3, 0x7632, R20 ;  /* 0x0000763203147816 */ /* 0x000fc40000000014 */
[C---:B------:R-:W-:Y:S01]  /*7d0f0*/  IADD3 R3, R0.reuse, c[0x0][0x198], RZ ;  /* 0x0000660000037a10 */ /* 0x040fe20007ffe0ff */
[----:B------:R-:W-:Y:S01]  /*7d100*/  IMAD.WIDE R10, R0, 0x2, R12 ;  /* 0x00000002000a7825 */ /* 0x000fe200078e020c */
[----:B------:R-:W-:-:S03]  /*7d110*/  PRMT R19, R21, 0x7632, R19 ;  /* 0x0000763215137816 */ /* 0x000fc60000000013 */
[----:B------:R-:W-:Y:S01]  /*7d120*/  IMAD.WIDE R16, R0, 0x2, R6 ;  /* 0x0000000200107825 */ /* 0x000fe200078e0206 */
[----:B------:R0:W-:Y:S04]  /*7d130*/  @P4 STG.E.U16 [R8.64], R18 ;  /* 0x0000001208004986 */ /* 0x0001e8000c101506 */
[----:B------:R-:W-:Y:S04]  /*7d140*/  @P5 STG.E.U16 [R10.64], R19 ;  /* 0x000000130a005986 */ /* 0x000fe8000c101506 */
[----:B------:R1:W-:Y:S01]  /*7d150*/  @P6 STG.E.U16 [R16.64], R20 ;  /* 0x0000001410006986 */ /* 0x0003e2000c101506 */
[----:B0-----:R-:W-:-:S05]  /*7d160*/  IMAD.WIDE R8, R3, 0x2, R4 ;  /* 0x0000000203087825 */ /* 0x001fca00078e0204 */
[----:B------:R0:W-:Y:S01]  /*7d170*/  @P0 STG.E.U16 [R8.64], R22 ;  /* 0x0000001608000986 */ /* 0x0001e2000c101506 */
[----:B-1----:R-:W-:-:S03]  /*7d180*/  PRMT R20, R22, 0x7632, R20 ;  /* 0x0000763216147816 */ /* 0x002fc60000000014 */
[----:B0-----:R-:W2:Y:S01]  /*7d190*/  LDL.LU R22, [R1+0x290] ;  /* 0x0002900001167983 */ /* 0x001ea20000300800 */
[----:B------:R-:W-:Y:S02]  /*7d1a0*/  ISETP.LT.AND P4, PT, R23, c[0x0][0x178], !P2 ;  /* 0x00005e0017007a0c */ /* 0x000fe40005781270 */
[----:B------:R-:W-:Y:S02]  /*7d1b0*/  ISETP.LT.AND P5, PT, R2, c[0x0][0x178], !P2 ;  /* 0x00005e0002007a0c */ /* 0x000fe400057a1270 */
[----:B------:R-:W-:Y:S02]  /*7d1c0*/  ISETP.LT.AND P2, PT, R29, c[0x0][0x178], !P2 ;  /* 0x00005e001d007a0c */ /* 0x000fe40005741270 */
[----:B------:R-:W-:Y:S01]  /*7d1d0*/  ISETP.LT.AND P6, PT, R28, c[0x0][0x178], !P1 ;  /* 0x00005e001c007a0c */ /* 0x000fe20004fc1270 */
[C---:B------:R-:W-:Y:S01]  /*7d1e0*/  IMAD.WIDE R8, R3.reuse, 0x2, R14 ;  /* 0x0000000203087825 */ /* 0x040fe200078e020e */
[C---:B------:R-:W-:Y:S02]  /*7d1f0*/  IADD3 R0, R3.reuse, c[0x0][0x198], RZ ;  /* 0x0000660003007a10 */ /* 0x040fe40007ffe0ff */
[----:B------:R-:W-:Y:S01]  /*7d200*/  IADD3 R21, R24, 0xc, RZ ;  /* 0x0000000c18157810 */ /* 0x000fe20007ffe0ff */
[----:B------:R-:W-:-:S02]  /*7d210*/  IMAD.WIDE R10, R3, 0x2, R12 ;  /* 0x00000002030a7825 */ /* 0x000fc400078e020c */
[----:B------:R0:W-:Y:S02]  /*7d220*/  @P4 STG.E.U16 [R8.64], R26 ;  /* 0x0000001a08004986 */ /* 0x0001e4000c101506 */
[----:B------:R-:W-:Y:S01]  /*7d230*/  IMAD.WIDE R16, R3, 0x2, R6 ;  /* 0x0000000203107825 */ /* 0x000fe200078e0206 */
[----:B------:R-:W-:-:S03]  /*7d240*/  ISETP.LT.AND P4, PT, R23, c[0x0][0x178], !P1 ;  /* 0x00005e0017007a0c */ /* 0x000fc60004f81270 */
[----:B------:R-:W-:Y:S01]  /*7d250*/  IMAD.WIDE R18, R0, 0x2, R4 ;  /* 0x0000000200127825 */ /* 0x000fe200078e0204 */
[----:B------:R-:W-:Y:S01]  /*7d260*/  ISETP.GE.AND P3, PT, R21, c[0x0][0x17c], PT ;  /* 0x00005f0015007a0c */ /* 0x000fe20003f66270 */
[----:B-----5:R1:W-:Y:S01]  /*7d270*/  @P5 STG.E.U16 [R10.64], R25 ;  /* 0x000000190a005986 */ /* 0x0203e2000c101506 */
[----:B------:R-:W-:-:S03]  /*7d280*/  ISETP.LT.AND P5, PT, R2, c[0x0][0x178], !P1 ;  /* 0x00005e0002007a0c */ /* 0x000fc60004fa1270 */
[----:B------:R-:W-:Y:S04]  /*7d290*/  @P2 STG.E.U16 [R16.64], R27 ;  /* 0x0000001b10002986 */ /* 0x000fe8000c101506 */
[----:B------:R3:W-:Y:S01]  /*7d2a0*/  @P6 STG.E.U16 [R18.64], R20 ;  /* 0x0000001412006986 */ /* 0x0007e2000c101506 */
[----:B------:R-:W-:Y:S02]  /*7d2b0*/  ISETP.LT.AND P6, PT, R29, c[0x0][0x178], !P1 ;  /* 0x00005e001d007a0c */ /* 0x000fe40004fc1270 */
[----:B------:R-:W-:Y:S01]  /*7d2c0*/  ISETP.LT.AND P1, PT, R28, c[0x0][0x178], !P3 ;  /* 0x00005e001c007a0c */ /* 0x000fe20005f21270 */
[----:B0-----:R-:W-:Y:S01]  /*7d2d0*/  IMAD.WIDE R8, R0, 0x2, R14 ;  /* 0x0000000200087825 */ /* 0x001fe200078e020e */
[----:B------:R-:W-:Y:S02]  /*7d2e0*/  IADD3 R21, R24, 0xd, RZ ;  /* 0x0000000d18157810 */ /* 0x000fe40007ffe0ff */
[C---:B------:R-:W-:Y:S01]  /*7d2f0*/  IADD3 R3, R0.reuse, c[0x0][0x198], RZ ;  /* 0x0000660000037a10 */ /* 0x040fe20007ffe0ff */
[----:B-1----:R-:W-:Y:S01]  /*7d300*/  IMAD.WIDE R10, R0, 0x2, R12 ;  /* 0x00000002000a7825 */ /* 0x002fe200078e020c */
[----:B---3--:R-:W-:-:S03]  /*7d310*/  PRMT R18, R26, 0x7632, R18 ;  /* 0x000076321a127816 */ /* 0x008fc60000000012 */
[----:B------:R-:W-:Y:S01]  /*7d320*/  IMAD.WIDE R16, R0, 0x2, R6 ;  /* 0x0000000200107825 */ /* 0x000fe200078e0206 */
[----:B------:R-:W-:Y:S02]  /*7d330*/  ISETP.GE.AND P0, PT, R21, c[0x0][0x17c], PT ;  /* 0x00005f0015007a0c */ /* 0x000fe40003f06270 */
[----:B------:R-:W-:Y:S01]  /*7d340*/  PRMT R19, R25, 0x7632, R19 ;  /* 0x0000763219137816 */ /* 0x000fe20000000013 */
[----:B------:R0:W-:Y:S01]  /*7d350*/  @P4 STG.E.U16 [R8.64], R18 ;  /* 0x0000001208004986 */ /* 0x0001e2000c101506 */
[----:B------:R-:W-:Y:S02]  /*7d360*/  PRMT R20, R27, 0x7632, R20 ;  /* 0x000076321b147816 */ /* 0x000fe40000000014 */
[C---:B------:R-:W-:Y:S01]  /*7d370*/  IADD3 R21, R24.reuse, 0xe, RZ ;  /* 0x0000000e18157810 */ /* 0x040fe20007ffe0ff */
[----:B------:R1:W-:Y:S03]  /*7d380*/  @P5 STG.E.U16 [R10.64], R19 ;  /* 0x000000130a005986 */ /* 0x0003e6000c101506 */
[----:B------:R-:W-:Y:S01]  /*7d390*/  ISETP.GE.AND P2, PT, R21, c[0x0][0x17c], PT ;  /* 0x00005f0015007a0c */ /* 0x000fe20003f46270 */
[----:B------:R3:W-:Y:S01]  /*7d3a0*/  @P6 STG.E.U16 [R16.64], R20 ;  /* 0x0000001410006986 */ /* 0x0007e2000c101506 */
[----:B0-----:R-:W-:Y:S01]  /*7d3b0*/  IMAD.WIDE R8, R3, 0x2, R4 ;  /* 0x0000000203087825 */ /* 0x001fe200078e0204 */
[----:B------:R-:W-:-:S02]  /*7d3c0*/  IADD3 R21, R24, 0xf, RZ ;  /* 0x0000000f18157810 */ /* 0x000fc40007ffe0ff */
[----:B------:R-:W4:Y:S01]  /*7d3d0*/  LDL.LU R25, [R1+0x280] ;  /* 0x0002800001197983 */ /* 0x000f220000300800 */
[C---:B------:R-:W-:Y:S01]  /*7d3e0*/  IADD3 R0, R3.reuse, c[0x0][0x198], RZ ;  /* 0x0000660003007a10 */ /* 0x040fe20007ffe0ff */
[----:B-1----:R-:W-:-:S04]  /*7d3f0*/  IMAD.WIDE R10, R3, 0x2, R12 ;  /* 0x00000002030a7825 */ /* 0x002fc800078e020c */
[----:B---3--:R-:W-:Y:S01]  /*7d400*/  IMAD.WIDE R16, R3, 0x2, R6 ;  /* 0x0000000203107825 */ /* 0x008fe200078e0206 */
[----:B--2---:R0:W-:Y:S01]  /*7d410*/  @P1 STG.E.U16 [R8.64], R22 ;  /* 0x0000001608001986 */ /* 0x0041e2000c101506 */
[----:B------:R-:W-:Y:S02]  /*7d420*/  PRMT R20, R22, 0x7632, R20 ;  /* 0x0000763216147816 */ /* 0x000fe40000000014 */
[----:B------:R-:W-:Y:S01]  /*7d430*/  ISETP.GE.AND P1, PT, R21, c[0x0][0x17c], PT ;  /* 0x00005f0015007a0c */ /* 0x000fe20003f26270 */
[----:B0-----:R-:W2:Y:S01]  /*7d440*/  LDL.LU R22, [R1+0x2d0] ;  /* 0x0002d00001167983 */ /* 0x001ea20000300800 */
[----:B------:R-:W-:-:S03]  /*7d450*/  IMAD.WIDE R8, R3, 0x2, R14 ;  /* 0x0000000203087825 */ /* 0x000fc600078e020e */
[----:B------:R-:W3:Y:S04]  /*7d460*/  LDL.LU R26, [R1+0x2a0] ;  /* 0x0002a000011a7983 */ /* 0x000ee80000300800 */
[----:B------:R-:W5:Y:S04]  /*7d470*/  LDL.LU R27, [R1+0x110] ;  /* 0x00011000011b7983 */ /* 0x000f680000300800 */
[----:B------:R-:W2:Y:S04]  /*7d480*/  LDL.LU R3, [R1+0xa0] ;  /* 0x0000a00001037983 */ /* 0x000ea80000300800 */
[----:B------:R-:W2:Y:S01]  /*7d490*/  LDL.LU R21, [R1+0x100] ;  /* 0x0001000001157983 */ /* 0x000ea20000300800 */
[----:B------:R-:W-:-:S02]  /*7d4a0*/  ISETP.LT.AND P4, PT, R23, c[0x0][0x178], !P3 ;  /* 0x00005e0017007a0c */ /* 0x000fc40005f81270 */
[----:B------:R-:W-:Y:S02]  /*7d4b0*/  ISETP.LT.AND P5, PT, R2, c[0x0][0x178], !P3 ;  /* 0x00005e0002007a0c */ /* 0x000fe40005fa1270 */
[----:B------:R-:W-:Y:S02]  /*7d4c0*/  ISETP.LT.AND P3, PT, R29, c[0x0][0x178], !P3 ;  /* 0x00005e001d007a0c */ /* 0x000fe40005f61270 */
[----:B------:R-:W-:Y:S01]  /*7d4d0*/  ISETP.LT.AND P6, PT, R28, c[0x0][0x178], !P0 ;  /* 0x00005e001c007a0c */ /* 0x000fe200047c1270 */
[----:B------:R-:W-:-:S06]  /*7d4e0*/  IMAD.WIDE R18, R0, 0x2, R4 ;  /* 0x0000000200127825 */ /* 0x000fcc00078e0204 */
[----:B----4-:R-:W-:Y:S04]  /*7d4f0*/  @P4 STG.E.U16 [R8.64], R25 ;  /* 0x0000001908004986 */ /* 0x010fe8000c101506 */
[----:B--2---:R-:W-:Y:S04]  /*7d500*/  @P5 STG.E.U16 [R10.64], R21 ;  /* 0x000000150a005986 */ /* 0x004fe8000c101506 */
[----:B------:R-:W-:Y:S04]  /*7d510*/  @P3 STG.E.U16 [R16.64], R3 ;  /* 0x0000000310003986 */ /* 0x000fe8000c101506 */
[----:B------:R0:W-:Y:S02]  /*7d520*/  @P6 STG.E.U16 [R18.64], R20 ;  /* 0x0000001412006986 */ /* 0x0001e4000c101506 */
[----:B0-----:R-:W-:-:S02]  /*7d530*/  PRMT R18, R25, 0x7632, R18 ;  /* 0x0000763219127816 */ /* 0x001fc40000000012 */
[----:B------:R-:W2:Y:S01]  /*7d540*/  LDL.LU R25, [R1+0x243c] ;  /* 0x00243c0001197983 */ /* 0x000ea20000300800 */
[----:B------:R-:W-:Y:S02]  /*7d550*/  ISETP.LT.AND P4, PT, R23, c[0x0][0x178], !P0 ;  /* 0x00005e0017007a0c */ /* 0x000fe40004781270 */
[----:B------:R-:W-:Y:S01]  /*7d560*/  ISETP.LT.AND P5, PT, R2, c[0x0][0x178], !P0 ;  /* 0x00005e0002007a0c */ /* 0x000fe200047a1270 */
[----:B------:R-:W-:Y:S01]  /*7d570*/  IMAD.WIDE R8, R0, 0x2, R14 ;  /* 0x0000000200087825 */ /* 0x000fe200078e020e */
[----:B------:R-:W-:Y:S02]  /*7d580*/  ISETP.LT.AND P6, PT, R29, c[0x0][0x178], !P0 ;  /* 0x00005e001d007a0c */ /* 0x000fe400047c1270 */
[----:B------:R-:W-:Y:S02]  /*7d590*/  ISETP.LT.AND P0, PT, R28, c[0x0][0x178], !P2 ;  /* 0x00005e001c007a0c */ /* 0x000fe40005701270 */
[----:B------:R-:W-:Y:S02]  /*7d5a0*/  PRMT R20, R3, 0x7632, R20 ;  /* 0x0000763203147816 */ /* 0x000fe40000000014 */
[C---:B------:R-:W-:Y:S01]  /*7d5b0*/  IADD3 R3, R0.reuse, c[0x0][0x198], RZ ;  /* 0x0000660000037a10 */ /* 0x040fe20007ffe0ff */
[C---:B------:R-:W-:Y:S01]  /*7d5c0*/  IMAD.WIDE R10, R0.reuse, 0x2, R12 ;  /* 0x00000002000a7825 */ /* 0x040fe200078e020c */
[----:B------:R-:W-:Y:S01]  /*7d5d0*/  PRMT R19, R21, 0x7632, R19 ;  /* 0x0000763215137816 */ /* 0x000fe20000000013 */
[----:B------:R0:W-:Y:S01]  /*7d5e0*/  @P4 STG.E.U16 [R8.64], R18 ;  /* 0x0000001208004986 */ /* 0x0001e2000c101506 */
[----:B------:R-:W-:Y:S01]  /*7d5f0*/  ISETP.LT.AND P4, PT, R23, c[0x0][0x178], !P2 ;  /* 0x00005e0017007a0c */ /* 0x000fe20005781270 */
[----:B------:R-:W-:-:S02]  /*7d600*/  IMAD.WIDE R16, R0, 0x2, R6 ;  /* 0x0000000200107825 */ /* 0x000fc400078e0206 */
[----:B------:R1:W-:Y:S01]  /*7d610*/  @P5 STG.E.U16 [R10.64], R19 ;  /* 0x000000130a005986 */ /* 0x0003e2000c101506 */
[----:B------:R-:W-:Y:S02]  /*7d620*/  ISETP.LT.AND P5, PT, R2, c[0x0][0x178], !P2 ;  /* 0x00005e0002007a0c */ /* 0x000fe400057a1270 */
[----:B------:R-:W-:Y:S01]  /*7d630*/  ISETP.LT.AND P2, PT, R29, c[0x0][0x178], !P2 ;  /* 0x00005e001d007a0c */ /* 0x000fe20005741270 */
[----:B------:R4:W-:Y:S01]  /*7d640*/  @P6 STG.E.U16 [R16.64], R20 ;  /* 0x0000001410006986 */ /* 0x0009e2000c101506 */
[----:B0-----:R-:W-:Y:S01]  /*7d650*/  IMAD.WIDE R8, R3, 0x2, R4 ;  /* 0x0000000203087825 */ /* 0x001fe200078e0204 */
[----:B------:R-:W-:-:S04]  /*7d660*/  ISETP.LT.AND P6, PT, R28, c[0x0][0x178], !P1 ;  /* 0x00005e001c007a0c */ /* 0x000fc80004fc1270 */
[----:B------:R0:W-:Y:S01]  /*7d670*/  @P0 STG.E.U16 [R8.64], R22 ;  /* 0x0000001608000986 */ /* 0x0001e2000c101506 */
[C---:B------:R-:W-:Y:S01]  /*7d680*/  IADD3 R0, R3.reuse, c[0x0][0x198], RZ ;  /* 0x0000660003007a10 */ /* 0x040fe20007ffe0ff */
[----:B-1----:R-:W-:Y:S01]  /*7d690*/  IMAD.WIDE R10, R3, 0x2, R12 ;  /* 0x00000002030a7825 */ /* 0x002fe200078e020c */
[----:B----4-:R-:W-:-:S03]  /*7d6a0*/  PRMT R20, R22, 0x7632, R20 ;  /* 0x0000763216147816 */ /* 0x010fc60000000014 */
[C---:B0-----:R-:W-:Y:S01]  /*7d6b0*/  IMAD.WIDE R8, R3.reuse, 0x2, R14 ;  /* 0x0000000203087825 */ /* 0x041fe200078e020e */
[----:B------:R-:W-:Y:S01]  /*7d6c0*/  IADD3 R21, R24, 0x10, RZ ;  /* 0x0000001018157810 */ /* 0x000fe20007ffe0ff */
[----:B------:R-:W4:Y:S02]  /*7d6d0*/  LDL.LU R22, [R1+0x194] ;  /* 0x0001940001167983 */ /* 0x000f240000300800 */
[----:B------:R-:W-:Y:S02]  /*7d6e0*/  IMAD.WIDE R16, R3, 0x2, R6 ;  /* 0x0000000203107825 */ /* 0x000fe400078e0206 */
[----:B---3--:R0:W-:Y:S01]  /*7d6f0*/  @P4 STG.E.U16 [R8.64], R26 ;  /* 0x0000001a08004986 */ /* 0x0081e2000c101506 */
[----:B------:R-:W-:Y:S01]  /*7d700*/  ISETP.LT.AND P4, PT, R23, c[0x0][0x178], !P1 ;  /* 0x00005e0017007a0c */ /* 0x000fe20004f81270 */
[C---:B------:R-:W-:Y:S02]  /*7d710*/  IMAD.WIDE R18, R0.reuse, 0x2, R4 ;  /* 0x0000000200127825 */ /* 0x040fe400078e0204 */
[----:B-----5:R-:W-:Y:S01]  /*7d720*/  @P5 STG.E.U16 [R10.64], R27 ;  /* 0x0000001b0a005986 */ /* 0x020fe2000c101506 */
[----:B------:R-:W-:Y:S01]  /*7d730*/  ISETP.GE.AND P3, PT, R21, c[0x0][0x17c], PT ;  /* 0x00005f0015007a0c */ /* 0x000fe20003f66270 */
[----:B0-----:R-:W-:-:S02]  /*7d740*/  IMAD.WIDE R8, R0, 0x2, R14 ;  /* 0x0000000200087825 */ /* 0x001fc400078e020e */
[----:B------:R-:W-:Y:S04]  /*7d750*/  STL [R1+0x2438], R23 ;  /* 0x0024381701007387 */ /* 0x000fe80000100800 */
[----:B--2---:R-:W-:Y:S04]  /*7d760*/  @P2 STG.E.U16 [R16.64], R25 ;  /* 0x0000001910002986 */ /* 0x004fe8000c101506 */
[----:B------:R0:W-:Y:S02]  /*7d770*/  @P6 STG.E.U16 [R18.64], R20 ;  /* 0x0000001412006986 */ /* 0x0001e4000c101506 */
[----:B0-----:R-:W-:-:S05]  /*7d780*/  PRMT R18, R26, 0x7632, R18 ;  /* 0x000076321a127816 */ /* 0x001fca0000000012 */
[----:B------:R0:W-:Y:S01]  /*7d790*/  @P4 STG.E.U16 [R8.64], R18 ;  /* 0x0000001208004986 */ /* 0x0001e2000c101506 */
[----:B------:R-:W-:-:S03]  /*7d7a0*/  ISETP.LT.AND P4, PT, R23, c[0x0][0x178], !P3 ;  /* 0x00005e0017007a0c */ /* 0x000fc60005f81270 */
[----:B------:R-:W2:Y:S01]  /*7d7b0*/  LDL R23, [R1+0x44] ;  /* 0x0000440001177983 */ /* 0x000ea20000100800 */
[----:B------:R-:W-:Y:S02]  /*7d7c0*/  ISETP.LT.AND P5, PT, R2, c[0x0][0x178], !P1 ;  /* 0x00005e0002007a0c */ /* 0x000fe40004fa1270 */
[----:B------:R-:W-:Y:S02]  /*7d7d0*/  ISETP.LT.AND P6, PT, R29, c[0x0][0x178], !P1 ;  /* 0x00005e001d007a0c */ /* 0x000fe40004fc1270 */
[----:B------:R-:W-:Y:S02]  /*7d7e0*/  ISETP.LT.AND P1, PT, R28, c[0x0][0x178], !P3 ;  /* 0x00005e001c007a0c */ /* 0x000fe40005f21270 */
[----:B------:R-:W-:Y:S02]  /*7d7f0*/  IADD3 R21, R24, 0x11, RZ ;  /* 0x0000001118157810 */ /* 0x000fe40007ffe0ff */
[C---:B------:R-:W-:Y:S01]  /*7d800*/  IADD3 R3, R0.reuse, c[0x0][0x198], RZ ;  /* 0x0000660000037a10 */ /* 0x040fe20007ffe0ff */
[----:B------:R-:W-:Y:S01]  /*7d810*/  IMAD.WIDE R10, R0, 0x2, R12 ;  /* 0x00000002000a7825 */ /* 0x000fe200078e020c */
[----:B------:R-:W-:-:S02]  /*7d820*/  PRMT R19, R27, 0x7632, R19 ;  /* 0x000076321b137816 */ /* 0x000fc40000000013 */
[----:B------:R-:W-:Y:S01]  /*7d830*/  ISETP.GE.AND P0, PT, R21, c[0x0][0x17c], PT ;  /* 0x00005f0015007a0c */ /* 0x000fe20003f06270 */
[----:B------:R-:W-:Y:S01]  /*7d840*/  IMAD.WIDE R16, R0, 0x2, R6 ;  /* 0x0000000200107825 */ /* 0x000fe200078e0206 */
[----:B------:R-:W-:Y:S02]  /*7d850*/  PRMT R20, R25, 0x7632, R20 ;  /* 0x0000763219147816 */ /* 0x000fe40000000014 */
[C---:B------:R-:W-:Y:S01]  /*7d860*/  IADD3 R21, R24.reuse, 0x12, RZ ;  /* 0x0000001218157810 */ /* 0x040fe20007ffe0ff */
[----:B0-----:R-:W-:Y:S01]  /*7d870*/  IMAD.WIDE R8, R3, 0x2, R4 ;  /* 0x0000000203087825 */ /* 0x001fe200078e0204 */
[----:B------:R0:W-:Y:S02]  /*7d880*/  @P5 STG.E.U16 [R10.64], R19 ;  /* 0x000000130a005986 */ /* 0x0001e4000c101506 */
[----:B------:R-:W-:Y:S02]  /*7d890*/  ISETP.GE.AND P2, PT, R21, c[0x0][0x17c], PT ;  /* 0x00005f0015007a0c */ /* 0x000fe40003f46270 */
[----:B------:R1:W-:Y:S01]  /*7d8a0*/  @P6 STG.E.U16 [R16.64], R20 ;  /* 0x0000001410006986 */ /* 0x0003e2000c101506 */
[----:B------:R-:W-:-:S03]  /*7d8b0*/  IADD3 R21, R24, 0x13, RZ ;  /* 0x0000001318157810 */ /* 0x000fc60007ffe0ff */
[----:B----4-:R3:W-:Y:S01]  /*7d8c0*/  @P1 STG.E.U16 [R8.64], R22 ;  /* 0x0000001608001986 */ /* 0x0107e2000c101506 */
[----:B------:R-:W-:Y:S02]  /*7d8d0*/  IADD3 R0, R3, c[0x0][0x198], RZ ;  /* 0x0000660003007a10 */ /* 0x000fe40007ffe0ff */
[----:B------:R-:W-:Y:S01]  /*7d8e0*/  ISETP.GE.AND P1, PT, R21, c[0x0][0x17c], PT ;  /* 0x00005f0015007a0c */ /* 0x000fe20003f26270 */
[----:B0-----:R-:W-:Y:S01]  /*7d8f0*/  IMAD.WIDE R10, R3, 0x2, R12 ;  /* 0x00000002030a7825 */ /* 0x001fe200078e020c */
[----:B-1----:R-:W-:-:S03]  /*7d900*/  PRMT R20, R22, 0x7632, R20 ;  /* 0x0000763216147816 */ /* 0x002fc60000000014 */
[C---:B------:R-:W-:Y:S01]  /*7d910*/  IMAD.WIDE R16, R3.reuse, 0x2, R6 ;  /* 0x0000000203107825 */ /* 0x040fe200078e0206 */
[----:B---3--:R-:W3:Y:S03]  /*7d920*/  LDL.LU R22, [R1+0x1a4] ;  /* 0x0001a40001167983 */ /* 0x008ee60000300800 */
[----:B------:R-:W-:Y:S01]  /*7d930*/  IMAD.WIDE R8, R3, 0x2, R14 ;  /* 0x0000000203087825 */ /* 0x000fe200078e020e */
[----:B------:R-:W4:Y:S04]  /*7d940*/  LDL.LU R26, [R1+0x64] ;  /* 0x00006400011a7983 */ /* 0x000f280000300800 */
[----:B------:R-:W5:Y:S04]  /*7d950*/  LDL.LU R25, [R1+0x54] ;  /* 0x0000540001197983 */ /* 0x000f680000300800 */
[----:B------:R-:W3:Y:S04]  /*7d960*/  LDL.LU R27, [R1+0x14] ;  /* 0x00001400011b7983 */ /* 0x000ee80000300800 */
[----:B------:R-:W3:Y:S04]  /*7d970*/  LDL.LU R3, [R1+0x4] ;  /* 0x0000040001037983 */ /* 0x000ee80000300800 */
[----:B------:R-:W3:Y:S04]  /*7d980*/  LDL.LU R21, [R1+0x24] ;  /* 0x0000240001157983 */ /* 0x000ee80000300800 */
[----:B--2---:R0:W-:Y:S04]  /*7d990*/  @P4 STG.E.U16 [R8.64], R23 ;  /* 0x0000001708004986 */ /* 0x0041e8000c101506 */
[----:B0-----:R-:W2:Y:S04]  /*7d9a0*/  LDL.LU R23, [R1+0x2438] ;  /* 0x0024380001177983 */ /* 0x001ea80000300800 */
[----:B------:R-:W4:Y:S01]  /*7d9b0*/  LDL.LU R9, [R1+0x44] ;  /* 0x0000440001097983 */ /* 0x000f220000300800 */
[----:B------:R-:W-:-:S02]  /*7d9c0*/  ISETP.LT.AND P5, PT, R2, c[0x0][0x178], !P3 ;  /* 0x00005e0002007a0c */ /* 0x000fc40005fa1270 */
[----:B------:R-:W-:Y:S02]  /*7d9d0*/  ISETP.LT.AND P3, PT, R29, c[0x0][0x178], !P3 ;  /* 0x00005e001d007a0c */ /* 0x000fe40005f61270 */
[----:B------:R-:W-:Y:S01]  /*7d9e0*/  ISETP.LT.AND P6, PT, R28, c[0x0][0x178], !P0 ;  /* 0x00005e001c007a0c */ /* 0x000fe200047c1270 */
[----:B------:R-:W-:-:S08]  /*7d9f0*/  IMAD.WIDE R18, R0, 0x2, R4 ;  /* 0x0000000200127825 */ /* 0x000fd000078e0204 */
[----:B---3--:R0:W-:Y:S01]  /*7da00*/  @P5 STG.E.U16 [R10.64], R21 ;  /* 0x000000150a005986 */ /* 0x0081e2000c101506 */
[----:B------:R-:W-:-:S03]  /*7da10*/  ISETP.LT.AND P5, PT, R2, c[0x0][0x178], !P0 ;  /* 0x00005e0002007a0c */ /* 0x000fc600047a1270 */
[----:B------:R-:W-:Y:S04]  /*7da20*/  @P3 STG.E.U16 [R16.64], R3 ;  /* 0x0000000310003986 */ /* 0x000fe8000c101506 */
[----:B------:R1:W-:Y:S01]  /*7da30*/  @P6 STG.E.U16 [R18.64], R20 ;  /* 0x0000001412006986 */ /* 0x0003e2000c101506 */
[----:B------:R-:W-:Y:S01]  /*7da40*/  ISETP.LT.AND P6, PT, R29, c[0x0][0x178], !P0 ;  /* 0x00005e001d007a0c */ /* 0x000fe200047c1270 */
[C---:B0-----:R-:W-:Y:S01]  /*7da50*/  IMAD.WIDE R10, R0.reuse, 0x2, R12 ;  /* 0x00000002000a7825 */ /* 0x041fe200078e020c */
[----:B-1----:R-:W-:Y:S02]  /*7da60*/  PRMT R20, R3, 0x7632, R20 ;  /* 0x0000763203147816 */ /* 0x002fe40000000014 */
[C---:B------:R-:W-:Y:S01]  /*7da70*/  IADD3 R3, R0.reuse, c[0x0][0x198], RZ ;  /* 0x0000660000037a10 */ /* 0x040fe20007ffe0ff */
[----:B------:R-:W-:Y:S01]  /*7da80*/  IMAD.WIDE R16, R0, 0x2, R6 ;  /* 0x0000000200107825 */ /* 0x000fe200078e0206 */
[----:B------:R-:W-:-:S02]  /*7da90*/  PRMT R19, R21, 0x7632, R19 ;  /* 0x0000763215137816 */ /* 0x000fc40000000013 */
[----:B--2---:R-:W-:Y:S02]  /*7daa0*/  ISETP.LT.AND P4, PT, R23, c[0x0][0x178], !P0 ;  /* 0x00005e0017007a0c */ /* 0x004fe40004781270 */
[----:B------:R-:W-:Y:S02]  /*7dab0*/  ISETP.LT.AND P0, PT, R28, c[0x0][0x178], !P2 ;  /* 0x00005e001c007a0c */ /* 0x000fe40005701270 */
[----:B----4-:R-:W-:Y:S01]  /*7dac0*/  PRMT R18, R9, 0x7632, R18 ;  /* 0x0000763209127816 */ /* 0x010fe20000000012 */
[----:B------:R-:W-:-:S08]  /*7dad0*/  IMAD.WIDE R8, R0, 0x2, R14 ;  /* 0x0000000200087825 */ /* 0x000fd000078e020e */
        /* <DEDUP_REMOVED lines=332> */
[----:B------:R-:W-:Y:S01]  /*7efa0*/  @P2 STG.E.U16 [R16.64], R27 ;  /* 0x0000001b10002986 */ /* 0x000fe2000c101506 */
[----:B------:R-:W-:-:S03]  /*7efb0*/  IADD3 R21, R24, 0x25, RZ ;  /* 0x0000002518157810 */ /* 0x000fc60007ffe0ff */
[----:B------:R3:W-:Y:S01]  /*7efc0*/  @P6 STG.E.U16 [R18.64], R20 ;  /* 0x0000001412006986 */ /* 0x0007e2000c101506 */
[----:B------:R-:W-:Y:S02]  /*7efd0*/  ISETP.LT.AND P6, PT, R29, c[0x0][0x178], !P1 ;  /* 0x00005e001d007a0c */ /* 0x000fe40004fc1270 */
[----:B------:R-:W-:Y:S01]  /*7efe0*/  ISETP.LT.AND P1, PT, R28, c[0x0][0x178], !P3 ;  /* 0x00005e001c007a0c */ /* 0x000fe20005f21270 */
[C---:B0-----:R-:W-:Y:S01]  /*7eff0*/  IMAD.WIDE R8, R0.reuse, 0x2, R14 ;  /* 0x0000000200087825 */ /* 0x041fe200078e020e */
[C---:B------:R-:W-:Y:S02]  /*7f000*/  IADD3 R3, R0.reuse, c[0x0][0x198], RZ ;  /* 0x0000660000037a10 */ /* 0x040fe40007ffe0ff */
[----:B------:R-:W-:Y:S01]  /*7f010*/  ISETP.GE.AND P0, PT, R21, c[0x0][0x17c], PT ;  /* 0x00005f0015007a0c */ /* 0x000fe20003f06270 */
[----:B-1----:R-:W-:Y:S01]  /*7f020*/  IMAD.WIDE R10, R0, 0x2, R12 ;  /* 0x00000002000a7825 */ /* 0x002fe200078e020c */
[----:B------:R-:W-:Y:S02]  /*7f030*/  IADD3 R21, R24, 0x26, RZ ;  /* 0x0000002618157810 */ /* 0x000fe40007ffe0ff */
[----:B---3--:R-:W-:Y:S01]  /*7f040*/  PRMT R18, R25, 0x7632, R18 ;  /* 0x0000763219127816 */ /* 0x008fe20000000012 */
[----:B------:R-:W-:Y:S01]  /*7f050*/  IMAD.WIDE R16, R0, 0x2, R6 ;  /* 0x0000000200107825 */ /* 0x000fe200078e0206 */
[----:B------:R-:W-:-:S02]  /*7f060*/  PRMT R19, R26, 0x7632, R19 ;  /* 0x000076321a137816 */ /* 0x000fc40000000013 */
[----:B------:R-:W-:Y:S01]  /*7f070*/  PRMT R20, R27, 0x7632, R20 ;  /* 0x000076321b147816 */ /* 0x000fe20000000014 */
[----:B------:R0:W-:Y:S01]  /*7f080*/  @P4 STG.E.U16 [R8.64], R18 ;  /* 0x0000001208004986 */ /* 0x0001e2000c101506 */
[----:B------:R-:W-:Y:S02]  /*7f090*/  ISETP.GE.AND P2, PT, R21, c[0x0][0x17c], PT ;  /* 0x00005f0015007a0c */ /* 0x000fe40003f46270 */
[----:B------:R-:W-:Y:S01]  /*7f0a0*/  IADD3 R21, R24, 0x27, RZ ;  /* 0x0000002718157810 */ /* 0x000fe20007ffe0ff */
[----:B------:R-:W3:Y:S01]  /*7f0b0*/  LDL.LU R26, [R1+0x88] ;  /* 0x00008800011a7983 */ /* 0x000ee20000300800 */
[----:B------:R-:W-:-:S03]  /*7f0c0*/  IADD3 R0, R3, c[0x0][0x198], RZ ;  /* 0x0000660003007a10 */ /* 0x000fc60007ffe0ff */
[----:B------:R1:W-:Y:S01]  /*7f0d0*/  @P5 STG.E.U16 [R10.64], R19 ;  /* 0x000000130a005986 */ /* 0x0003e2000c101506 */
[----:B0-----:R-:W-:-:S03]  /*7f0e0*/  IMAD.WIDE R8, R3, 0x2, R4 ;  /* 0x0000000203087825 */ /* 0x001fc600078e0204 */
[----:B------:R0:W-:Y:S04]  /*7f0f0*/  @P6 STG.E.U16 [R16.64], R20 ;  /* 0x0000001410006986 */ /* 0x0001e8000c101506 */
[----:B------:R-:W4:Y:S01]  /*7f100*/  LDL.LU R27, [R1+0x208] ;  /* 0x00020800011b7983 */ /* 0x000f220000300800 */
[----:B-1----:R-:W-:-:S03]  /*7f110*/  IMAD.WIDE R10, R3, 0x2, R12 ;  /* 0x00000002030a7825 */ /* 0x002fc600078e020c */
[----:B------:R-:W5:Y:S01]  /*7f120*/  LDL.LU R25, [R1+0x1c8] ;  /* 0x0001c80001197983 */ /* 0x000f620000300800 */
[----:B0-----:R-:W-:-:S03]  /*7f130*/  IMAD.WIDE R16, R3, 0x2, R6 ;  /* 0x0000000203107825 */ /* 0x001fc600078e0206 */
[----:B--2---:R0:W-:Y:S01]  /*7f140*/  @P1 STG.E.U16 [R8.64], R22 ;  /* 0x0000001608001986 */ /* 0x0041e2000c101506 */
[----:B------:R-:W-:Y:S02]  /*7f150*/  PRMT R20, R22, 0x7632, R20 ;  /* 0x0000763216147816 */ /* 0x000fe40000000014 */
[----:B------:R-:W-:Y:S01]  /*7f160*/  ISETP.GE.AND P1, PT, R21, c[0x0][0x17c], PT ;  /* 0x00005f0015007a0c */ /* 0x000fe20003f26270 */
[----:B0-----:R-:W2:Y:S01]  /*7f170*/  LDL.LU R22, [R1+0x98] ;  /* 0x0000980001167983 */ /* 0x001ea20000300800 */
[----:B------:R-:W-:-:S03]  /*7f180*/  IMAD.WIDE R8, R3, 0x2, R14 ;  /* 0x0000000203087825 */ /* 0x000fc600078e020e */
[----:B------:R-:W2:Y:S04]  /*7f190*/  LDL.LU R3, [R1+0x38] ;  /* 0x0000380001037983 */ /* 0x000ea80000300800 */
[----:B------:R-:W2:Y:S01]  /*7f1a0*/  LDL.LU R21, [R1+0x78] ;  /* 0x0000780001157983 */ /* 0x000ea20000300800 */
[----:B------:R-:W-:Y:S02]  /*7f1b0*/  ISETP.LT.AND P4, PT, R23, c[0x0][0x178], !P3 ;  /* 0x00005e0017007a0c */ /* 0x000fe40005f81270 */
[----:B------:R-:W-:Y:S02]  /*7f1c0*/  ISETP.LT.AND P5, PT, R2, c[0x0][0x178], !P3 ;  /* 0x00005e0002007a0c */ /* 0x000fe40005fa1270 */
[----:B------:R-:W-:Y:S02]  /*7f1d0*/  ISETP.LT.AND P3, PT, R29, c[0x0][0x178], !P3 ;  /* 0x00005e001d007a0c */ /* 0x000fe40005f61270 */
[----:B------:R-:W-:Y:S01]  /*7f1e0*/  ISETP.LT.AND P6, PT, R28, c[0x0][0x178], !P0 ;  /* 0x00005e001c007a0c */ /* 0x000fe200047c1270 */
[----:B------:R-:W-:-:S06]  /*7f1f0*/  IMAD.WIDE R18, R0, 0x2, R4 ;  /* 0x0000000200127825 */ /* 0x000fcc00078e0204 */
[----:B---3--:R0:W-:Y:S01]  /*7f200*/  @P4 STG.E.U16 [R8.64], R26 ;  /* 0x0000001a08004986 */ /* 0x0081e2000c101506 */
[----:B------:R-:W-:Y:S01]  /*7f210*/  ISETP.LT.AND P4, PT, R23, c[0x0][0x178], !P0 ;  /* 0x00005e0017007a0c */ /* 0x000fe20004781270 */
[----:B0-----:R-:W-:Y:S02]  /*7f220*/  IMAD.WIDE R8, R0, 0x2, R14 ;  /* 0x0000000200087825 */ /* 0x001fe400078e020e */
[----:B--2---:R-:W-:Y:S01]  /*7f230*/  @P5 STG.E.U16 [R10.64], R21 ;  /* 0x000000150a005986 */ /* 0x004fe2000c101506 */
[----:B------:R-:W-:-:S03]  /*7f240*/  ISETP.LT.AND P5, PT, R2, c[0x0][0x178], !P0 ;  /* 0x00005e0002007a0c */ /* 0x000fc600047a1270 */
[----:B------:R-:W-:Y:S04]  /*7f250*/  @P3 STG.E.U16 [R16.64], R3 ;  /* 0x0000000310003986 */ /* 0x000fe8000c101506 */
[----:B------:R0:W-:Y:S01]  /*7f260*/  @P6 STG.E.U16 [R18.64], R20 ;  /* 0x0000001412006986 */ /* 0x0001e2000c101506 */
[----:B------:R-:W-:Y:S02]  /*7f270*/  ISETP.LT.AND P6, PT, R29, c[0x0][0x178], !P0 ;  /* 0x00005e001d007a0c */ /* 0x000fe400047c1270 */
[----:B------:R-:W-:Y:S02]  /*7f280*/  ISETP.LT.AND P0, PT, R28, c[0x0][0x178], !P2 ;  /* 0x00005e001c007a0c */ /* 0x000fe40005701270 */
[----:B0-----:R-:W-:Y:S02]  /*7f290*/  PRMT R18, R26, 0x7632, R18 ;  /* 0x000076321a127816 */ /* 0x001fe40000000012 */
[----:B------:R-:W2:Y:S01]  /*7f2a0*/  LDL.LU R26, [R1+0x2424] ;  /* 0x00242400011a7983 */ /* 0x000ea20000300800 */
[----:B------:R-:W-:-:S02]  /*7f2b0*/  PRMT R20, R3, 0x7632, R20 ;  /* 0x0000763203147816 */ /* 0x000fc40000000014 */
[C---:B------:R-:W-:Y:S01]  /*7f2c0*/  IADD3 R3, R0.reuse, c[0x0][0x198], RZ ;  /* 0x0000660000037a10 */ /* 0x040fe20007ffe0ff */
[C---:B------:R-:W-:Y:S01]  /*7f2d0*/  IMAD.WIDE R10, R0.reuse, 0x2, R12 ;  /* 0x00000002000a7825 */ /* 0x040fe200078e020c */
[----:B------:R-:W-:Y:S01]  /*7f2e0*/  PRMT R19, R21, 0x7632, R19 ;  /* 0x0000763215137816 */ /* 0x000fe20000000013 */
[----:B------:R0:W-:Y:S02]  /*7f2f0*/  @P4 STG.E.U16 [R8.64], R18 ;  /* 0x0000001208004986 */ /* 0x0001e4000c101506 */
[----:B------:R-:W-:Y:S02]  /*7f300*/  IMAD.WIDE R16, R0, 0x2, R6 ;  /* 0x0000000200107825 */ /* 0x000fe400078e0206 */
[----:B------:R-:W-:Y:S04]  /*7f310*/  @P5 STG.E.U16 [R10.64], R19 ;  /* 0x000000130a005986 */ /* 0x000fe8000c101506 */
[----:B------:R1:W-:Y:S01]  /*7f320*/  @P6 STG.E.U16 [R16.64], R20 ;  /* 0x0000001410006986 */ /* 0x0003e2000c101506 */
[----:B0-----:R-:W-:-:S05]  /*7f330*/  IMAD.WIDE R8, R3, 0x2, R4 ;  /* 0x0000000203087825 */ /* 0x001fca00078e0204 */
[----:B----4-:R0:W-:Y:S01]  /*7f340*/  @P0 STG.E.U16 [R8.64], R27 ;  /* 0x0000001b08000986 */ /* 0x0101e2000c101506 */
[----:B-1----:R-:W-:-:S03]  /*7f350*/  PRMT R20, R27, 0x7632, R20 ;  /* 0x000076321b147816 */ /* 0x002fc60000000014 */
[----:B0-----:R-:W3:Y:S01]  /*7f360*/  LDL.LU R27, [R1+0x228] ;  /* 0x00022800011b7983 */ /* 0x001ee20000300800 */
        /* <DEDUP_REMOVED lines=8> */
[----:B-----5:R0:W-:Y:S02]  /*7f3f0*/  @P4 STG.E.U16 [R8.64], R25 ;  /* 0x0000001908004986 */ /* 0x0201e4000c101506 */
[----:B------:R-:W-:Y:S01]  /*7f400*/  IMAD.WIDE R16, R3, 0x2, R6 ;  /* 0x0000000203107825 */ /* 0x000fe200078e0206 */
[----:B------:R-:W-:-:S03]  /*7f410*/  ISETP.LT.AND P4, PT, R23, c[0x0][0x178], !P1 ;  /* 0x00005e0017007a0c */ /* 0x000fc60004f81270 */
[----:B------:R-:W-:Y:S01]  /*7f420*/  IMAD.WIDE R18, R0, 0x2, R4 ;  /* 0x0000000200127825 */ /* 0x000fe200078e0204 */
[----:B------:R-:W-:Y:S01]  /*7f430*/  ISETP.GE.AND P3, PT, R21, c[0x0][0x17c], PT ;  /* 0x00005f0015007a0c */ /* 0x000fe20003f66270 */
[----:B------:R1:W-:Y:S01]  /*7f440*/  @P5 STG.E.U16 [R10.64], R22 ;  /* 0x000000160a005986 */ /* 0x0003e2000c101506 */
[----:B------:R-:W-:Y:S02]  /*7f450*/  ISETP.LT.AND P5, PT, R2, c[0x0][0x178], !P1 ;  /* 0x00005e0002007a0c */ /* 0x000fe40004fa1270 */
[----:B------:R-:W-:Y:S01]  /*7f460*/  IADD3 R21, R24, 0x29, RZ ;  /* 0x0000002918157810 */ /* 0x000fe20007ffe0ff */
[----:B------:R-:W4:Y:S01]  /*7f470*/  LDL.LU R23, [R1+0x2420] ;  /* 0x0024200001177983 */ /* 0x000f220000300800 */
[C---:B0-----:R-:W-:Y:S01]  /*7f480*/  IMAD.WIDE R8, R0.reuse, 0x2, R14 ;  /* 0x0000000200087825 */ /* 0x041fe200078e020e */
[----:B------:R-:W-:Y:S02]  /*7f490*/  IADD3 R3, R0, c[0x0][0x198], RZ ;  /* 0x0000660000037a10 */ /* 0x000fe40007ffe0ff */
[----:B------:R-:W-:-:S02]  /*7f4a0*/  ISETP.GE.AND P0, PT, R21, c[0x0][0x17c], PT ;  /* 0x00005f0015007a0c */ /* 0x000fc40003f06270 */
[----:B------:R-:W-:Y:S01]  /*7f4b0*/  IADD3 R21, R24, 0x2a, RZ ;  /* 0x0000002a18157810 */ /* 0x000fe20007ffe0ff */
[----:B-1----:R-:W-:Y:S01]  /*7f4c0*/  IMAD.WIDE R10, R0, 0x2, R12 ;  /* 0x00000002000a7825 */ /* 0x002fe200078e020c */
[----:B--2---:R-:W-:Y:S04]  /*7f4d0*/  @P2 STG.E.U16 [R16.64], R26 ;  /* 0x0000001a10002986 */ /* 0x004fe8000c101506 */
[----:B------:R0:W-:Y:S01]  /*7f4e0*/  @P6 STG.E.U16 [R18.64], R20 ;  /* 0x0000001412006986 */ /* 0x0001e2000c101506 */
[----:B------:R-:W-:Y:S02]  /*7f4f0*/  ISETP.LT.AND P6, PT, R29, c[0x0][0x178], !P1 ;  /* 0x00005e001d007a0c */ /* 0x000fe40004fc1270 */
[----:B------:R-:W-:Y:S02]  /*7f500*/  ISETP.LT.AND P1, PT, R28, c[0x0][0x178], !P3 ;  /* 0x00005e001c007a0c */ /* 0x000fe40005f21270 */
[----:B0-----:R-:W-:-:S02]  /*7f510*/  PRMT R19, R22, 0x7632, R19 ;  /* 0x0000763216137816 */ /* 0x001fc40000000013 */
[----:B------:R-:W2:Y:S01]  /*7f520*/  LDL.LU R22, [R1+0x218] ;  /* 0x0002180001167983 */ /* 0x000ea20000300800 */
[----:B------:R-:W-:Y:S02]  /*7f530*/  PRMT R20, R26, 0x7632, R20 ;  /* 0x000076321a147816 */ /* 0x000fe40000000014 */
[----:B------:R-:W-:Y:S01]  /*7f540*/  PRMT R18, R25, 0x7632, R18 ;  /* 0x0000763219127816 */ /* 0x000fe20000000012 */
[----:B------:R-:W5:Y:S01]  /*7f550*/  LDL R26, [R1+0x1768] ;  /* 0x00176800011a7983 */ /* 0x000f620000100800 */
[----:B------:R-:W-:Y:S01]  /*7f560*/  IMAD.WIDE R16, R0, 0x2, R6 ;  /* 0x0000000200107825 */ /* 0x000fe200078e0206 */
[----:B------:R-:W-:Y:S02]  /*7f570*/  ISETP.GE.AND P2, PT, R21, c[0x0][0x17c], PT ;  /* 0x00005f0015007a0c */ /* 0x000fe40003f46270 */
[----:B------:R0:W-:Y:S01]  /*7f580*/  @P4 STG.E.U16 [R8.64], R18 ;  /* 0x0000001208004986 */ /* 0x0001e2000c101506 */
[----:B------:R-:W-:-:S03]  /*7f590*/  IADD3 R21, R24, 0x2b, RZ ;  /* 0x0000002b18157810 */ /* 0x000fc60007ffe0ff */
[----:B------:R1:W-:Y:S01]  /*7f5a0*/  @P5 STG.E.U16 [R10.64], R19 ;  /* 0x000000130a005986 */ /* 0x0003e2000c101506 */
[----:B------:R-:W-:-:S03]  /*7f5b0*/  IADD3 R0, R3, c[0x0][0x198], RZ ;  /* 0x0000660003007a10 */ /* 0x000fc60007ffe0ff */
[----:B------:R3:W-:Y:S01]  /*7f5c0*/  @P6 STG.E.U16 [R16.64], R20 ;  /* 0x0000001410006986 */ /* 0x0007e2000c101506 */
[----:B0-----:R-:W-:-:S03]  /*7f5d0*/  IMAD.WIDE R8, R3, 0x2, R4 ;  /* 0x0000000203087825 */ /* 0x001fc600078e0204 */
[----:B------:R-:W4:Y:S01]  /*7f5e0*/  LDL.LU R25, [R1+0x278] ;  /* 0x0002780001197983 */ /* 0x000f220000300800 */
[----:B-1----:R-:W-:-:S03]  /*7f5f0*/  IMAD.WIDE R10, R3, 0x2, R12 ;  /* 0x00000002030a7825 */ /* 0x002fc600078e020c */
[----:B---3--:R0:W-:Y:S01]  /*7f600*/  @P1 STG.E.U16 [R8.64], R27 ;  /* 0x0000001b08001986 */ /* 0x0081e2000c101506 */
[----:B------:R-:W-:Y:S02]  /*7f610*/  ISETP.GE.AND P1, PT, R21, c[0x0][0x17c], PT ;  /* 0x00005f0015007a0c */ /* 0x000fe40003f26270 */
[----:B------:R-:W-:Y:S01]  /*7f620*/  PRMT R20, R27, 0x7632, R20 ;  /* 0x000076321b147816 */ /* 0x000fe20000000014 */
[C---:B------:R-:W-:Y:S01]  /*7f630*/  IMAD.WIDE R16, R3.reuse, 0x2, R6 ;  /* 0x0000000203107825 */ /* 0x040fe200078e0206 */
[----:B0-----:R-:W3:Y:S03]  /*7f640*/  LDL.LU R27, [R1+0xf8] ;  /* 0x0000f800011b7983 */ /* 0x001ee60000300800 */
[----:B------:R-:W-:Y:S02]  /*7f650*/  IMAD.WIDE R8, R3, 0x2, R14 ;  /* 0x0000000203087825 */ /* 0x000fe400078e020e */
[----:B------:R-:W3:Y:S04]  /*7f660*/  LDL.LU R3, [R1+0xb8] ;  /* 0x0000b80001037983 */ /* 0x000ee80000300800 */
[----:B------:R-:W3:Y:S01]  /*7f670*/  LDL.LU R21, [R1+0xc8] ;  /* 0x0000c80001157983 */ /* 0x000ee20000300800 */
[----:B------:R-:W-:-:S02]  /*7f680*/  ISETP.LT.AND P5, PT, R2, c[0x0][0x178], !P3 ;  /* 0x00005e0002007a0c */ /* 0x000fc40005fa1270 */
[----:B------:R-:W-:Y:S01]  /*7f690*/  ISETP.LT.AND P6, PT, R28, c[0x0][0x178], !P0 ;  /* 0x00005e001c007a0c */ /* 0x000fe200047c1270 */
[----:B------:R-:W-:Y:S01]  /*7f6a0*/  IMAD.WIDE R18, R0, 0x2, R4 ;  /* 0x0000000200127825 */ /* 0x000fe200078e0204 */
[----:B-----5:R-:W-:Y:S02]  /*7f6b0*/  ISETP.LT.AND P4, PT, R26, c[0x0][0x178], !P3 ;  /* 0x00005e001a007a0c */ /* 0x020fe40005f81270 */
[----:B------:R-:W-:-:S11]  /*7f6c0*/  ISETP.LT.AND P3, PT, R29, c[0x0][0x178], !P3 ;  /* 0x00005e001d007a0c */ /* 0x000fd60005f61270 */
[----:B--2---:R0:W-:Y:S01]  /*7f6d0*/  @P4 STG.E.U16 [R8.64], R22 ;  /* 0x0000001608004986 */ /* 0x0041e2000c101506 */
[----:B------:R-:W-:Y:S01]  /*7f6e0*/  ISETP.LT.AND P4, PT, R28, c[0x0][0x178], !P2 ;  /* 0x00005e001c007a0c */ /* 0x000fe20005781270 */
[----:B0-----:R-:W-:Y:S02]  /*7f6f0*/  IMAD.WIDE R8, R0, 0x2, R14 ;  /* 0x0000000200087825 */ /* 0x001fe400078e020e */
[----:B---3--:R0:W-:Y:S04]  /*7f700*/  @P5 STG.E.U16 [R10.64], R21 ;  /* 0x000000150a005986 */ /* 0x0081e8000c101506 */
[----:B------:R-:W-:Y:S01]  /*7f710*/  @P3 STG.E.U16 [R16.64], R3 ;  /* 0x0000000310003986 */ /* 0x000fe2000c101506 */
[----:B------:R-:W-:Y:S02]  /*7f720*/  ISETP.LT.AND P3, PT, R26, c[0x0][0x178], !P0 ;  /* 0x00005e001a007a0c */ /* 0x000fe40004761270 */
[----:B------:R-:W-:Y:S01]  /*7f730*/  ISETP.LT.AND P5, PT, R2, c[0x0][0x178], !P0 ;  /* 0x00005e0002007a0c */ /* 0x000fe200047a1270 */
[----:B------:R1:W-:Y:S01]  /*7f740*/  @P6 STG.E.U16 [R18.64], R20 ;  /* 0x0000001412006986 */ /* 0x0003e2000c101506 */
[----:B------:R-:W-:Y:S01]  /*7f750*/  ISETP.LT.AND P6, PT, R29, c[0x0][0x178], !P0 ;  /* 0x00005e001d007a0c */ /* 0x000fe200047c1270 */
[----:B0-----:R-:W-:Y:S01]  /*7f760*/  IMAD.WIDE R10, R0, 0x2, R12 ;  /* 0x00000002000a7825 */ /* 0x001fe200078e020c */
[----:B-1----:R-:W-:-:S02]  /*7f770*/  PRMT R18, R22, 0x7632, R18 ;  /* 0x0000763216127816 */ /* 0x002fc40000000012 */
[----:B------:R-:W-:Y:S01]  /*7f780*/  PRMT R20, R3, 0x7632, R20 ;  /* 0x0000763203147816 */ /* 0x000fe20000000014 */
[C---:B------:R-:W-:Y:S01]  /*7f790*/  IMAD.WIDE R16, R0.reuse, 0x2, R6 ;  /* 0x0000000200107825 */ /* 0x040fe200078e0206 */
[----:B------:R-:W-:-:S03]  /*7f7a0*/  IADD3 R3, R0, c[0x0][0x198], RZ ;  /* 0x0000660000037a10 */ /* 0x000fc60007ffe0ff */
[----:B------:R0:W-:Y:S01]  /*7f7b0*/  @P3 STG.E.U16 [R8.64], R18 ;  /* 0x0000001208003986 */ /* 0x0001e2000c101506 */
[----:B------:R-:W-:Y:S02]  /*7f7c0*/  PRMT R19, R21, 0x7632, R19 ;  /* 0x0000763215137816 */ /* 0x000fe40000000013 */
[C---:B------:R-:W-:Y:S01]  /*7f7d0*/  IADD3 R0, R3.reuse, c[0x0][0x198], RZ ;  /* 0x0000660003007a10 */ /* 0x040fe20007ffe0ff */
[----:B------:R-:W2:Y:S04]  /*7f7e0*/  LDL.LU R22, [R1+0x241c] ;  /* 0x00241c0001167983 */ /* 0x000ea80000300800 */
[----:B------:R1:W-:Y:S01]  /*7f7f0*/  @P5 STG.E.U16 [R10.64], R19 ;  /* 0x000000130a005986 */ /* 0x0003e2000c101506 */
[----:B0-----:R-:W-:-:S03]  /*7f800*/  IMAD.WIDE R8, R3, 0x2, R4 ;  /* 0x0000000203087825 */ /* 0x001fc600078e0204 */
[----:B------:R0:W-:Y:S04]  /*7f810*/  @P6 STG.E.U16 [R16.64], R20 ;  /* 0x0000001410006986 */ /* 0x0001e8000c101506 */
[----:B----4-:R3:W-:Y:S01]  /*7f820*/  @P4 STG.E.U16 [R8.64], R25 ;  /* 0x0000001908004986 */ /* 0x0107e2000c101506 */
[----:B-1----:R-:W-:Y:S01]  /*7f830*/  IMAD.WIDE R10, R3, 0x2, R12 ;  /* 0x00000002030a7825 */ /* 0x002fe200078e020c */
[----:B0-----:R-:W-:-:S03]  /*7f840*/  PRMT R20, R25, 0x7632, R20 ;  /* 0x0000763219147816 */ /* 0x001fc60000000014 */
[C---:B------:R-:W-:Y:S01]  /*7f850*/  IMAD.WIDE R16, R3.reuse, 0x2, R6 ;  /* 0x0000000203107825 */ /* 0x040fe200078e0206 */
[----:B---3--:R-:W3:Y:S03]  /*7f860*/  LDL.LU R25, [R1+0x108] ;  /* 0x0001080001197983 */ /* 0x008ee60000300800 */
[----:B------:R-:W-:Y:S02]  /*7f870*/  IMAD.WIDE R8, R3, 0x2, R14 ;  /* 0x0000000203087825 */ /* 0x000fe400078e020e */
[----:B------:R-:W4:Y:S01]  /*7f880*/  LDL.LU R3, [R1+0x238] ;  /* 0x0002380001037983 */ /* 0x000f220000300800 */
[----:B------:R-:W-:Y:S02]  /*7f890*/  ISETP.LT.AND P3, PT, R26, c[0x0][0x178], !P2 ;  /* 0x00005e001a007a0c */ /* 0x000fe40005761270 */
[----:B------:R-:W-:Y:S02]  /*7f8a0*/  ISETP.LT.AND P5, PT, R2, c[0x0][0x178], !P2 ;  /* 0x00005e0002007a0c */ /* 0x000fe400057a1270 */
[----:B------:R-:W-:-:S02]  /*7f8b0*/  ISETP.LT.AND P2, PT, R29, c[0x0][0x178], !P2 ;  /* 0x00005e001d007a0c */ /* 0x000fc40005741270 */
[----:B------:R-:W-:Y:S01]  /*7f8c0*/  ISETP.LT.AND P6, PT, R28, c[0x0][0x178], !P1 ;  /* 0x00005e001c007a0c */ /* 0x000fe20004fc1270 */
[----:B------:R-:W-:Y:S01]  /*7f8d0*/  IMAD.WIDE R18, R0, 0x2, R4 ;  /* 0x0000000200127825 */ /* 0x000fe200078e0204 */
[----:B------:R-:W-:-:S05]  /*7f8e0*/  IADD3 R21, R24, 0x2c, RZ ;  /* 0x0000002c18157810 */ /* 0x000fca0007ffe0ff */
[----:B----4-:R-:W-:Y:S04]  /*7f8f0*/  @P3 STG.E.U16 [R8.64], R3 ;  /* 0x0000000308003986 */ /* 0x010fe8000c101506 */
[----:B------:R-:W-:Y:S04]  /*7f900*/  @P5 STG.E.U16 [R10.64], R27 ;  /* 0x0000001b0a005986 */ /* 0x000fe8000c101506 */
[----:B--2---:R-:W-:Y:S04]  /*7f910*/  @P2 STG.E.U16 [R16.64], R22 ;  /* 0x0000001610002986 */ /* 0x004fe8000c101506 */
[----:B------:R0:W-:Y:S02]  /*7f920*/  @P6 STG.E.U16 [R18.64], R20 ;  /* 0x0000001412006986 */ /* 0x0001e4000c101506 */
[----:B0-----:R-:W-:-:S02]  /*7f930*/  PRMT R20, R22, 0x7632, R20 ;  /* 0x0000763216147816 */ /* 0x001fc40000000014 */
[----:B------:R-:W2:Y:S01]  /*7f940*/  LDL.LU R22, [R1+0x2418] ;  /* 0x0024180001167983 */ /* 0x000ea20000300800 */
[----:B------:R-:W-:Y:S02]  /*7f950*/  ISETP.LT.AND P5, PT, R26, c[0x0][0x178], !P1 ;  /* 0x00005e001a007a0c */ /* 0x000fe40004fa1270 */
[----:B------:R-:W-:Y:S02]  /*7f960*/  ISETP.GE.AND P0, PT, R21, c[0x0][0x17c], PT ;  /* 0x00005f0015007a0c */ /* 0x000fe40003f06270 */
[----:B------:R-:W-:Y:S02]  /*7f970*/  ISETP.LT.AND P6, PT, R2, c[0x0][0x178], !P1 ;  /* 0x00005e0002007a0c */ /* 0x000fe40004fc1270 */
[----:B------:R-:W-:Y:S02]  /*7f980*/  ISETP.LT.AND P1, PT, R29, c[0x0][0x178], !P1 ;  /* 0x00005e001d007a0c */ /* 0x000fe40004f21270 */
[----:B------:R-:W-:Y:S01]  /*7f990*/  ISETP.LT.AND P3, PT, R28, c[0x0][0x178], !P0 ;  /* 0x00005e001c007a0c */ /* 0x000fe20004761270 */
[----:B------:R-:W-:Y:S01]  /*7f9a0*/  IMAD.WIDE R8, R0, 0x2, R14 ;  /* 0x0000000200087825 */ /* 0x000fe200078e020e */
[----:B------:R-:W-:-:S02]  /*7f9b0*/  PRMT R18, R3, 0x7632, R18 ;  /* 0x0000763203127816 */ /* 0x000fc40000000012 */
[C---:B------:R-:W-:Y:S01]  /*7f9c0*/  IADD3 R3, R0.reuse, c[0x0][0x198], RZ ;  /* 0x0000660000037a10 */ /* 0x040fe20007ffe0ff */
[C---:B------:R-:W-:Y:S01]  /*7f9d0*/  IMAD.WIDE R10, R0.reuse, 0x2, R12 ;  /* 0x00000002000a7825 */ /* 0x040fe200078e020c */
[----:B------:R-:W-:Y:S01]  /*7f9e0*/  PRMT R19, R27, 0x7632, R19 ;  /* 0x000076321b137816 */ /* 0x000fe20000000013 */
[----:B------:R0:W-:Y:S02]  /*7f9f0*/  @P5 STG.E.U16 [R8.64], R18 ;  /* 0x0000001208005986 */ /* 0x0001e4000c101506 */
[----:B------:R-:W-:Y:S02]  /*7fa00*/  IMAD.WIDE R16, R0, 0x2, R6 ;  /* 0x0000000200107825 */ /* 0x000fe400078e0206 */
[----:B------:R1:W-:Y:S01]  /*7fa10*/  @P6 STG.E.U16 [R10.64], R19 ;  /* 0x000000130a006986 */ /* 0x0003e2000c101506 */
[----:B------:R-:W-:-:S03]  /*7fa20*/  IADD3 R0, R3, c[0x0][0x198], RZ ;  /* 0x0000660003007a10 */ /* 0x000fc60007ffe0ff */
[----:B------:R4:W-:Y:S01]  /*7fa30*/  @P1 STG.E.U16 [R16.64], R20 ;  /* 0x0000001410001986 */ /* 0x0009e2000c101506 */
[----:B0-----:R-:W-:-:S04]  /*7fa40*/  IMAD.WIDE R8, R3, 0x2, R4 ;  /* 0x0000000203087825 */ /* 0x001fc800078e0204 */
[----:B-1----:R-:W-:-:S04]  /*7fa50*/  IMAD.WIDE R10, R3, 0x2, R12 ;  /* 0x00000002030a7825 */ /* 0x002fc800078e020c */
[----:B----4-:R-:W-:Y:S01]  /*7fa60*/  IMAD.WIDE R16, R3, 0x2, R6 ;  /* 0x0000000203107825 */ /* 0x010fe200078e0206 */
[----:B--2---:R0:W-:Y:S01]  /*7fa70*/  @P3 STG.E.U16 [R8.64], R22 ;  /* 0x0000001608003986 */ /* 0x0041e2000c101506 */
[----:B------:R-:W-:-:S03]  /*7fa80*/  PRMT R20, R22, 0x7632, R20 ;  /* 0x0000763216147816 */ /* 0x000fc60000000014 */
[----:B0-----:R-:W2:Y:S01]  /*7fa90*/  LDL.LU R22, [R1+0x2414] ;  /* 0x0024140001167983 */ /* 0x001ea20000300800 */
[----:B------:R-:W-:-:S03]  /*7faa0*/  IMAD.WIDE R8, R3, 0x2, R14 ;  /* 0x0000000203087825 */ /* 0x000fc600078e020e */
[----:B------:R-:W4:Y:S04]  /*7fab0*/  LDL.LU R27, [R1+0x2a8] ;  /* 0x0002a800011b7983 */ /* 0x000f280000300800 */
[----:B------:R-:W5:Y:S01]  /*7fac0*/  LDL.LU R3, [R1+0x288] ;  /* 0x0002880001037983 */ /* 0x000f620000300800 */
[----:B------:R-:W-:Y:S02]  /*7fad0*/  IADD3 R21, R24, 0x2d, RZ ;  /* 0x0000002d18157810 */ /* 0x000fe40007ffe0ff */
[----:B------:R-:W-:Y:S02]  /*7fae0*/  ISETP.LT.AND P1, PT, R26, c[0x0][0x178], !P0 ;  /* 0x00005e001a007a0c */ /* 0x000fe40004721270 */
[----:B------:R-:W-:Y:S02]  /*7faf0*/  ISETP.GE.AND P4, PT, R21, c[0x0][0x17c], PT ;  /* 0x00005f0015007a0c */ /* 0x000fe40003f86270 */
[----:B------:R-:W-:-:S02]  /*7fb00*/  ISETP.LT.AND P5, PT, R2, c[0x0][0x178], !P0 ;  /* 0x00005e0002007a0c */ /* 0x000fc400047a1270 */
[----:B------:R-:W-:Y:S02]  /*7fb10*/  ISETP.LT.AND P0, PT, R29, c[0x0][0x178], !P0 ;  /* 0x00005e001d007a0c */ /* 0x000fe40004701270 */
[----:B------:R-:W-:Y:S01]  /*7fb20*/  ISETP.LT.AND P6, PT, R28, c[0x0][0x178], !P4 ;  /* 0x00005e001c007a0c */ /* 0x000fe200067c1270 */
[----:B------:R-:W-:Y:S01]  /*7fb30*/  IMAD.WIDE R18, R0, 0x2, R4 ;  /* 0x0000000200127825 */ /* 0x000fe200078e0204 */
[----:B------:R-:W-:-:S04]  /*7fb40*/  IADD3 R21, R24, 0x2e, RZ ;  /* 0x0000002e18157810 */ /* 0x000fc80007ffe0ff */
[----:B------:R-:W-:Y:S02]  /*7fb50*/  ISETP.GE.AND P2, PT, R21, c[0x0][0x17c], PT ;  /* 0x00005f0015007a0c */ /* 0x000fe40003f46270 */
[----:B------:R-:W-:-:S04]  /*7fb60*/  IADD3 R21, R24, 0x2f, RZ ;  /* 0x0000002f18157810 */ /* 0x000fc80007ffe0ff */
[----:B------:R-:W-:Y:S02]  /*7fb70*/  ISETP.GE.AND P3, PT, R21, c[0x0][0x17c], PT ;  /* 0x00005f0015007a0c */ /* 0x000fe40003f66270 */
[----:B---3--:R-:W-:Y:S01]  /*7fb80*/  PRMT R21, R25, 0x7632, R21 ;  /* 0x0000763219157816 */ /* 0x008fe20000000015 */
[----:B-----5:R0:W-:Y:S01]  /*7fb90*/  @P1 STG.E.U16 [R8.64], R3 ;  /* 0x0000000308001986 */ /* 0x0201e2000c101506 */
[----:B------:R-:W-:-:S03]  /*7fba0*/  ISETP.LT.AND P1, PT, R26, c[0x0][0x178], !P4 ;  /* 0x00005e001a007a0c */ /* 0x000fc60006721270 */
[----:B------:R1:W-:Y:S01]  /*7fbb0*/  @P5 STG.E.U16 [R10.64], R25 ;  /* 0x000000190a005986 */ /* 0x0003e2000c101506 */
[----:B--2---:R-:W-:-:S03]  /*7fbc0*/  PRMT R22, R23, 0x7632, R22 ;  /* 0x0000763217167816 */ /* 0x004fc60000000016 */
[----:B------:R2:W-:Y:S04]  /*7fbd0*/  @P0 STG.E.U16 [R16.64], R23 ;  /* 0x0000001710000986 */ /* 0x0005e8000c101506 */
[----:B------:R3:W-:Y:S01]  /*7fbe0*/  @P6 STG.E.U16 [R18.64], R20 ;  /* 0x0000001412006986 */ /* 0x0007e2000c101506 */
[----:B0-----:R-:W-:-:S03]  /*7fbf0*/  IMAD.WIDE R8, R0, 0x2, R14 ;  /* 0x0000000200087825 */ /* 0x001fc600078e020e */
[----:B-1----:R-:W5:Y:S01]  /*7fc00*/  LDL.LU R25, [R1+0xe8] ;  /* 0x0000e80001197983 */ /* 0x002f620000300800 */
[----:B--2---:R-:W-:Y:S02]  /*7fc10*/  IADD3 R23, R24, 0x30, RZ ;  /* 0x0000003018177810 */ /* 0x004fe40007ffe0ff */
[----:B---3--:R-:W-:-:S05]  /*7fc20*/  PRMT R20, R3, 0x7632, R20 ;  /* 0x0000763203147816 */ /* 0x008fca0000000014 */
[----:B------:R-:W-:Y:S01]  /*7fc30*/  @P1 STG.E.U16 [R8.64], R20 ;  /* 0x0000001408001986 */ /* 0x000fe2000c101506 */
[----:B------:R-:W-:-:S03]  /*7fc40*/  ISETP.GE.AND P1, PT, R23, c[0x0][0x17c], PT ;  /* 0x00005f0017007a0c */ /* 0x000fc60003f26270 */
[----:B------:R-:W2:Y:S01]  /*7fc50*/  LDL.LU R23, [R1+0x2d8] ;  /* 0x0002d80001177983 */ /* 0x000ea20000300800 */
[----:B------:R-:W-:Y:S02]  /*7fc60*/  ISETP.LT.AND P5, PT, R2, c[0x0][0x178], !P4 ;  /* 0x00005e0002007a0c */ /* 0x000fe400067a1270 */
[----:B------:R-:W-:Y:S01]  /*7fc70*/  ISETP.LT.AND P4, PT, R29, c[0x0][0x178], !P4 ;  /* 0x00005e001d007a0c */ /* 0x000fe20006781270 */
[----:B------:R-:W-:-:S04]  /*7fc80*/  IMAD.WIDE R10, R0, 0x2, R12 ;  /* 0x00000002000a7825 */ /* 0x000fc800078e020c */
[----:B------:R-:W-:Y:S01]  /*7fc90*/  IMAD.WIDE R16, R0, 0x2, R6 ;  /* 0x0000000200107825 */ /* 0x000fe200078e0206 */
[----:B------:R-:W-:Y:S04]  /*7fca0*/  STL [R1+0x240c], R21 ;  /* 0x00240c1501007387 */ /* 0x000fe80000100800 */
[----:B------:R-:W-:Y:S04]  /*7fcb0*/  STL [R1+0x2410], R22 ;  /* 0x0024101601007387 */ /* 0x000fe80000100800 */
[----:B------:R-:W-:Y:S04]  /*7fcc0*/  @P5 STG.E.U16 [R10.64], R21 ;  /* 0x000000150a005986 */ /* 0x000fe8000c101506 */
[----:B------:R0:W-:Y:S01]  /*7fcd0*/  @P4 STG.E.U16 [R16.64], R22 ;  /* 0x0000001610004986 */ /* 0x0001e2000c101506 */
[----:B------:R-:W-:-:S03]  /*7fce0*/  ISETP.LT.AND P6, PT, R28, c[0x0][0x178], !P2 ;  /* 0x00005e001c007a0c */ /* 0x000fc600057c1270 */
[----:B0-----:R-:W3:Y:S01]  /*7fcf0*/  LDL.LU R22, [R1+0x118] ;  /* 0x0001180001167983 */ /* 0x001ee20000300800 */
[----:B------:R-:W-:Y:S02]  /*7fd00*/  ISETP.LT.AND P0, PT, R26, c[0x0][0x178], !P2 ;  /* 0x00005e001a007a0c */ /* 0x000fe40005701270 */
[----:B------:R-:W-:Y:S01]  /*7fd10*/  IADD3 R3, R0, c[0x0][0x198], RZ ;  /* 0x0000660000037a10 */ /* 0x000fe20007ffe0ff */
[----:B------:R-:W5:Y:S01]  /*7fd20*/  LDL.LU R21, [R1+0x19c] ;  /* 0x00019c0001157983 */ /* 0x000f620000300800 */
[----:B------:R-:W-:-:S03]  /*7fd30*/  IADD3 R10, R24, 0x31, RZ ;  /* 0x00000031180a7810 */ /* 0x000fc60007ffe0ff */
[----:B------:R-:W-:-:S04]  /*7fd40*/  IMAD.WIDE R18, R3, 0x2, R4 ;  /* 0x0000000203127825 */ /* 0x000fc800078e0204 */
[C---:B------:R-:W-:Y:S01]  /*7fd50*/  IMAD.WIDE R8, R3.reuse, 0x2, R14 ;  /* 0x0000000203087825 */ /* 0x040fe200078e020e */
[----:B------:R-:W-:Y:S01]  /*7fd60*/  IADD3 R0, R3, c[0x0][0x198], RZ ;  /* 0x0000660003007a10 */ /* 0x000fe20007ffe0ff */
[----:B--2---:R0:W-:Y:S01]  /*7fd70*/  @P6 STG.E.U16 [R18.64], R23 ;  /* 0x0000001712006986 */ /* 0x0041e2000c101506 */
[----:B------:R-:W-:-:S03]  /*7fd80*/  PRMT R20, R23, 0x7632, R20 ;  /* 0x0000763217147816 */ /* 0x000fc60000000014 */
[----:B----4-:R1:W-:Y:S01]  /*7fd90*/  @P0 STG.E.U16 [R8.64], R27 ;  /* 0x0000001b08000986 */ /* 0x0103e2000c101506 */
[----:B------:R-:W-:Y:S01]  /*7fda0*/  ISETP.GE.AND P0, PT, R10, c[0x0][0x17c], PT ;  /* 0x00005f000a007a0c */ /* 0x000fe20003f06270 */
[C---:B------:R-:W-:Y:S02]  /*7fdb0*/  IMAD.WIDE R10, R3.reuse, 0x2, R6 ;  /* 0x00000002030a7825 */ /* 0x040fe400078e0206 */
[----:B0-----:R-:W2:Y:S02]  /*7fdc0*/  LDL.LU R23, [R1+0x4c] ;  /* 0x00004c0001177983 */ /* 0x001ea40000300800 */
[----:B-1----:R-:W-:Y:S01]  /*7fdd0*/  IMAD.WIDE R8, R3, 0x2, R12 ;  /* 0x0000000203087825 */ /* 0x002fe200078e020c */
[----:B------:R-:W-:Y:S02]  /*7fde0*/  PRMT R3, R27, 0x7632, R3 ;  /* 0x000076321b037816 */ /* 0x000fe40000000003 */
[----:B------:R-:W4:Y:S01]  /*7fdf0*/  LDL.LU R27, [R1+0x2c] ;  /* 0x00002c00011b7983 */ /* 0x000f220000300800 */
[----:B------:R-:W-:-:S02]  /*7fe00*/  ISETP.LT.AND P4, PT, R2, c[0x0][0x178], !P2 ;  /* 0x00005e0002007a0c */ /* 0x000fc40005781270 */
[----:B------:R-:W-:Y:S02]  /*7fe10*/  ISETP.LT.AND P2, PT, R29, c[0x0][0x178], !P2 ;  /* 0x00005e001d007a0c */ /* 0x000fe40005741270 */
[----:B------:R-:W-:Y:S01]  /*7fe20*/  ISETP.LT.AND P6, PT, R28, c[0x0][0x178], !P3 ;  /* 0x00005e001c007a0c */ /* 0x000fe20005fc1270 */
[----:B------:R-:W-:Y:S01]  /*7fe30*/  IMAD.WIDE R16, R0, 0x2, R4 ;  /* 0x0000000200107825 */ /* 0x000fe200078e0204 */
[----:B------:R-:W-:-:S07]  /*7fe40*/  ISETP.LT.AND P5, PT, R26, c[0x0][0x178], !P3 ;  /* 0x00005e001a007a0c */ /* 0x000fce0005fa1270 */
[----:B---3--:R-:W-:Y:S01]  /*7fe50*/  @P4 STG.E.U16 [R8.64], R22 ;  /* 0x0000001608004986 */ /* 0x008fe2000c101506 */
[----:B------:R-:W-:-:S03]  /*7fe60*/  ISETP.LT.AND P4, PT, R2, c[0x0][0x178], !P3 ;  /* 0x00005e0002007a0c */ /* 0x000fc60005f81270 */
[----:B-----5:R-:W-:Y:S01]  /*7fe70*/  @P2 STG.E.U16 [R10.64], R25 ;  /* 0x000000190a002986 */ /* 0x020fe2000c101506 */
[----:B------:R-:W-:-:S03]  /*7fe80*/  IMAD.WIDE R18, R0, 0x2, R14 ;  /* 0x0000000200127825 */ /* 0x000fc600078e020e */
[----:B------:R0:W-:Y:S01]  /*7fe90*/  @P6 STG.E.U16 [R16.64], R20 ;  /* 0x0000001410006986 */ /* 0x0001e2000c101506 */
[----:B------:R-:W-:-:S03]  /*7fea0*/  ISETP.LT.AND P3, PT, R29, c[0x0][0x178], !P3 ;  /* 0x00005e001d007a0c */ /* 0x000fc60005f61270 */
[----:B------:R1:W-:Y:S01]  /*7feb0*/  @P5 STG.E.U16 [R18.64], R3 ;  /* 0x0000000312005986 */ /* 0x0003e2000c101506 */
[----:B0-----:R-:W-:-:S03]  /*7fec0*/  PRMT R16, R25, 0x7632, R16 ;  /* 0x0000763219107816 */ /* 0x001fc60000000010 */
[----:B------:R-:W3:Y:S01]  /*7fed0*/  LDL.LU R25, [R1+0xc] ;  /* 0x00000c0001197983 */ /* 0x000ee20000300800 */
[----:B------:R-:W-:Y:S01]  /*7fee0*/  ISETP.LT.AND P5, PT, R28, c[0x0][0x178], !P1 ;  /* 0x00005e001c007a0c */ /* 0x000fe20004fa1270 */
[----:B------:R-:W-:Y:S01]  /*7fef0*/  IMAD.WIDE R8, R0, 0x2, R12 ;  /* 0x0000000200087825 */ /* 0x000fe200078e020c */
[----:B-1----:R-:W-:Y:S02]  /*7ff00*/  PRMT R3, R22, 0x7632, R3 ;  /* 0x0000763216037816 */ /* 0x002fe40000000003 */
[----:B------:R-:W-:Y:S01]  /*7ff10*/  ISETP.LT.AND P6, PT, R26, c[0x0][0x178], !P1 ;  /* 0x00005e001a007a0c */ /* 0x000fe20004fc1270 */
[----:B------:R-:W-:Y:S01]  /*7ff20*/  IMAD.WIDE R10, R0, 0x2, R6 ;  /* 0x00000002000a7825 */ /* 0x000fe200078e0206 */
[----:B------:R-:W-:Y:S02]  /*7ff30*/  IADD3 R17, R24, 0x32, RZ ;  /* 0x0000003218117810 */ /* 0x000fe40007ffe0ff */
[----:B------:R-:W-:Y:S02]  /*7ff40*/  ISETP.LT.AND P2, PT, R2, c[0x0][0x178], !P1 ;  /* 0x00005e0002007a0c */ /* 0x000fe40004f41270 */
[----:B------:R-:W-:Y:S01]  /*7ff50*/  IADD3 R18, R0, c[0x0][0x198], RZ ;  /* 0x0000660000127a10 */ /* 0x000fe20007ffe0ff */
[----:B------:R0:W-:Y:S01]  /*7ff60*/  @P4 STG.E.U16 [R8.64], R3 ;  /* 0x0000000308004986 */ /* 0x0001e2000c101506 */
[----:B------:R-:W-:-:S03]  /*7ff70*/  ISETP.GE.AND P4, PT, R17, c[0x0][0x17c], PT ;  /* 0x00005f0011007a0c */ /* 0x000fc60003f86270 */
[----:B------:R1:W-:Y:S01]  /*7ff80*/  @P3 STG.E.U16 [R10.64], R16 ;  /* 0x000000100a003986 */ /* 0x0003e2000c101506 */
[----:B------:R-:W-:Y:S02]  /*7ff90*/  IADD3 R19, R24, 0x33, RZ ;  /* 0x0000003318137810 */ /* 0x000fe40007ffe0ff */
[----:B------:R-:W-:Y:S01]  /*7ffa0*/  PRMT R0, R21, 0x7632, R0 ;  /* 0x0000763215007816 */ /* 0x000fe20000000000 */
[----:B------:R-:W5:Y:S01]  /*7ffb0*/  LDL R22, [R1+0x1ac] ;  /* 0x0001ac0001167983 */ /* 0x000f620000100800 */
[----:B0-----:R-:W-:-:S04]  /*7ffc0*/  IMAD.WIDE R8, R18, 0x2, R14 ;  /* 0x0000000212087825 */ /* 0x001fc800078e020e */
[----:B-1----:R-:W-:-:S04]  /*7ffd0*/  IMAD.WIDE R16, R18, 0x2, R4 ;  /* 0x0000000212107825 */ /* 0x002fc800078e0204 */
[----:B------:R-:W-:Y:S01]  /*7ffe0*/  IMAD.WIDE R10, R18, 0x2, R12 ;  /* 0x00000002120a7825 */ /* 0x000fe200078e020c */
[----:B------:R0:W-:Y:S01]  /*7fff0*/  @P5 STG.E.U16 [R16.64], R21 ;  /* 0x0000001510005986 */ /* 0x0001e2000c101506 */
[----:B------:R-:W-:-:S03]  /*80000*/  ISETP.GE.AND P3, PT, R19, c[0x0][0x17c], PT ;  /* 0x00005f0013007a0c */ /* 0x000fc60003f66270 */
[----:B0-----:R-:W5:Y:S04]  /*80010*/  LDL R21, [R1+0x6c] ;  /* 0x00006c0001157983 */ /* 0x001f680000100800 */
[----:B--2---:R-:W-:Y:S04]  /*80020*/  @P6 STG.E.U16 [R8.64], R23 ;  /* 0x0000001708006986 */ /* 0x004fe8000c101506 */
[----:B----4-:R0:W-:Y:S01]  /*80030*/  @P2 STG.E.U16 [R10.64], R27 ;  /* 0x0000001b0a002986 */ /* 0x0101e2000c101506 */
[----:B------:R-:W-:-:S03]  /*80040*/  PRMT R19, R27, 0x7632, R19 ;  /* 0x000076321b137816 */ /* 0x000fc60000000013 */
[----:B0-----:R-:W2:Y:S01]  /*80050*/  LDL.LU R27, [R1+0x5c] ;  /* 0x00005c00011b7983 */ /* 0x001ea20000300800 */
[----:B------:R-:W-:Y:S02]  /*80060*/  ISETP.LT.AND P1, PT, R29, c[0x0][0x178], !P1 ;  /* 0x00005e001d007a0c */ /* 0x000fe40004f21270 */
[----:B------:R-:W-:Y:S01]  /*80070*/  ISETP.LT.AND P2, PT, R28, c[0x0][0x178], !P0 ;  /* 0x00005e001c007a0c */ /* 0x000fe20004741270 */
[----:B------:R-:W-:Y:S01]  /*80080*/  IMAD.WIDE R8, R18, 0x2, R6 ;  /* 0x0000000212087825 */ /* 0x000fe200078e0206 */
[----:B------:R-:W-:Y:S02]  /*80090*/  ISETP.LT.AND P5, PT, R26, c[0x0][0x178], !P0 ;  /* 0x00005e001a007a0c */ /* 0x000fe400047a1270 */
[----:B------:R-:W-:Y:S02]  /*800a0*/  IADD3 R18, R18, c[0x0][0x198], RZ ;  /* 0x0000660012127a10 */ /* 0x000fe40007ffe0ff */
[----:B------:R-:W-:Y:S02]  /*800b0*/  ISETP.LT.AND P6, PT, R2, c[0x0][0x178], !P0 ;  /* 0x00005e0002007a0c */ /* 0x000fe400047c1270 */
[----:B------:R-:W-:Y:S01]  /*800c0*/  PRMT R3, R23, 0x7632, R3 ;  /* 0x0000763217037816 */ /* 0x000fe20000000003 */
[C---:B------:R-:W-:Y:S01]  /*800d0*/  IMAD.WIDE R10, R18.reuse, 0x2, R14 ;  /* 0x00000002120a7825 */ /* 0x040fe200078e020e */
[----:B------:R-:W-:Y:S01]  /*800e0*/  ISETP.LT.AND P0, PT, R29, c[0x0][0x178], !P0 ;  /* 0x00005e001d007a0c */ /* 0x000fe20004701270 */
[----:B------:R-:W4:Y:S02]  /*800f0*/  LDL.LU R23, [R1+0x1bc] ;  /* 0x0001bc0001177983 */ /* 0x000f240000300800 */
[----:B------:R-:W-:-:S02]  /*80100*/  IMAD.WIDE R16, R18, 0x2, R12 ;  /* 0x0000000212107825 */ /* 0x000fc400078e020c */
[----:B---3--:R0:W-:Y:S01]  /*80110*/  @P1 STG.E.U16 [R8.64], R25 ;  /* 0x0000001908001986 */ /* 0x0081e2000c101506 */
[----:B------:R-:W-:Y:S01]  /*80120*/  IADD3 R20, R24, 0x34, RZ ;  /* 0x0000003418147810 */ /* 0x000fe20007ffe0ff */
[----:B0-----:R-:W-:-:S05]  /*80130*/  IMAD.WIDE R8, R18, 0x2, R4 ;  /* 0x0000000212087825 */ /* 0x001fca00078e0204 */
[----:B------:R0:W-:Y:S01]  /*80140*/  @P2 STG.E.U16 [R8.64], R0 ;  /* 0x0000000008002986 */ /* 0x0001e2000c101506 */
[----:B------:R-:W-:-:S03]  /*80150*/  ISETP.LT.AND P2, PT, R28, c[0x0][0x178], !P4 ;  /* 0x00005e001c007a0c */ /* 0x000fc60006741270 */
[----:B------:R1:W-:Y:S01]  /*80160*/  @P5 STG.E.U16 [R10.64], R3 ;  /* 0x000000030a005986 */ /* 0x0003e2000c101506 */
[----:B------:R-:W-:-:S03]  /*80170*/  ISETP.LT.AND P5, PT, R26, c[0x0][0x178], !P4 ;  /* 0x00005e001a007a0c */ /* 0x000fc600067a1270 */
[----:B------:R3:W-:Y:S01]  /*80180*/  @P6 STG.E.U16 [R16.64], R19 ;  /* 0x0000001310006986 */ /* 0x0007e2000c101506 */
[----:B------:R-:W-:Y:S02]  /*80190*/  ISETP.LT.AND P6, PT, R2, c[0x0][0x178], !P4 ;  /* 0x00005e0002007a0c */ /* 0x000fe400067c1270 */
[C---:B0-----:R-:W-:Y:S01]  /*801a0*/  IADD3 R0, R18.reuse, c[0x0][0x198], RZ ;  /* 0x0000660012007a10 */ /* 0x041fe20007ffe0ff */
[----:B------:R-:W-:Y:S01]  /*801b0*/  IMAD.WIDE R8, R18, 0x2, R6 ;  /* 0x0000000212087825 */ /* 0x000fe200078e0206 */
[----:B------:R-:W-:Y:S02]  /*801c0*/  ISETP.GE.AND P1, PT, R20, c[0x0][0x17c], PT ;  /* 0x00005f0014007a0c */ /* 0x000fe40003f26270 */
[----:B------:R-:W-:Y:S01]  /*801d0*/  PRMT R20, R25, 0x7632, R20 ;  /* 0x0000763219147816 */ /* 0x000fe20000000014 */
[C---:B-1----:R-:W-:Y:S01]  /*801e0*/  IMAD.WIDE R10, R0.reuse, 0x2, R14 ;  /* 0x00000002000a7825 */ /* 0x042fe200078e020e */
[----:B------:R-:W4:Y:S03]  /*801f0*/  LDL.LU R25, [R1+0x8c] ;  /* 0x00008c0001197983 */ /* 0x000f260000300800 */
[C---:B---3--:R-:W-:Y:S01]  /*80200*/  IMAD.WIDE R16, R0.reuse, 0x2, R4 ;  /* 0x0000000200107825 */ /* 0x048fe200078e0204 */
[----:B------:R0:W-:Y:S04]  /*80210*/  @P0 STG.E.U16 [R8.64], R20 ;  /* 0x0000001408000986 */ /* 0x0001e8000c101506 */
[----:B-----5:R1:W-:Y:S04]  /*80220*/  @P2 STG.E.U16 [R16.64], R22 ;  /* 0x0000001610002986 */ /* 0x0203e8000c101506 */
[----:B------:R3:W-:Y:S01]  /*80230*/  @P5 STG.E.U16 [R10.64], R21 ;  /* 0x000000150a005986 */ /* 0x0007e2000c101506 */
[----:B0-----:R-:W-:-:S03]  /*80240*/  IMAD.WIDE R8, R0, 0x2, R12 ;  /* 0x0000000200087825 */ /* 0x001fc600078e020c */
[----:B-1----:R-:W5:Y:S04]  /*80250*/  LDL.LU R22, [R1+0x2410] ;  /* 0x0024100001167983 */ /* 0x002f680000300800 */
[----:B---3--:R-:W3:Y:S04]  /*80260*/  LDL.LU R21, [R1+0x240c] ;  /* 0x00240c0001157983 */ /* 0x008ee80000300800 */
[----:B------:R-:W3:Y:S04]  /*80270*/  LDL.LU R10, [R1+0x1ac] ;  /* 0x0001ac00010a7983 */ /* 0x000ee80000300800 */
[----:B------:R-:W4:Y:S04]  /*80280*/  LDL.LU R11, [R1+0x6c] ;  /* 0x00006c00010b7983 */ /* 0x000f280000300800 */
[----:B--2---:R0:W-:Y:S04]  /*80290*/  @P6 STG.E.U16 [R8.64], R27 ;  /* 0x0000001b08006986 */ /* 0x0041e8000c101506 */
[----:B0-----:R-:W2:Y:S01]  /*802a0*/  LDL.LU R9, [R1+0x1c] ;  /* 0x00001c0001097983 */ /* 0x001ea20000300800 */
[----:B------:R-:W-:Y:S01]  /*802b0*/  ISETP.LT.AND P4, PT, R29, c[0x0][0x178], !P4 ;  /* 0x00005e001d007a0c */ /* 0x000fe20006781270 */
[----:B------:R-:W-:Y:S01]  /*802c0*/  IMAD.WIDE R16, R0, 0x2, R6 ;  /* 0x0000000200107825 */ /* 0x000fe200078e0206 */
[----:B------:R-:W-:-:S02]  /*802d0*/  IADD3 R3, R24, 0x35, RZ ;  /* 0x0000003518037810 */ /* 0x000fc40007ffe0ff */
[----:B------:R-:W-:Y:S02]  /*802e0*/  ISETP.LT.AND P5, PT, R28, c[0x0][0x178], !P3 ;  /* 0x00005e001c007a0c */ /* 0x000fe40005fa1270 */
[----:B------:R-:W-:Y:S02]  /*802f0*/  ISETP.LT.AND P6, PT, R26, c[0x0][0x178], !P3 ;  /* 0x00005e001a007a0c */ /* 0x000fe40005fc1270 */
[----:B------:R-:W-:Y:S02]  /*80300*/  ISETP.GE.AND P0, PT, R3, c[0x0][0x17c], PT ;  /* 0x00005f0003007a0c */ /* 0x000fe40003f06270 */
[----:B------:R-:W-:Y:S02]  /*80310*/  IADD3 R0, R0, c[0x0][0x198], RZ ;  /* 0x0000660000007a10 */ /* 0x000fe40007ffe0ff */
[----:B------:R-:W-:Y:S02]  /*80320*/  IADD3 R3, R24, 0x36, RZ ;  /* 0x0000003618037810 */ /* 0x000fe40007ffe0ff */
[----:B------:R-:W-:-:S02]  /*80330*/  PRMT R18, R27, 0x7632, R18 ;  /* 0x000076321b127816 */ /* 0x000fc40000000012 */
[----:B------:R-:W-:Y:S01]  /*80340*/  ISETP.GE.AND P2, PT, R3, c[0x0][0x17c], PT ;  /* 0x00005f0003007a0c */ /* 0x000fe20003f46270 */
[----:B------:R-:W5:Y:S01]  /*80350*/  LDL.LU R27, [R1+0x2408] ;  /* 0x00240800011b7983 */ /* 0x000f620000300800 */
[----:B---3--:R-:W-:Y:S02]  /*80360*/  PRMT R19, R10, 0x7632, R19 ;  /* 0x000076320a137816 */ /* 0x008fe40000000013 */
[----:B----4-:R-:W-:Y:S01]  /*80370*/  PRMT R20, R11, 0x7632, R20 ;  /* 0x000076320b147816 */ /* 0x010fe20000000014 */
[----:B------:R-:W-:Y:S01]  /*80380*/  IMAD.WIDE R10, R0, 0x2, R4 ;  /* 0x00000002000a7825 */ /* 0x000fe200078e0204 */
[----:B--2---:R0:W-:Y:S01]  /*80390*/  @P4 STG.E.U16 [R16.64], R9 ;  /* 0x0000000910004986 */ /* 0x0041e2000c101506 */
[----:B------:R-:W-:Y:S02]  /*803a0*/  ISETP.LT.AND P4, PT, R2, c[0x0][0x178], !P3 ;  /* 0x00005e0002007a0c */ /* 0x000fe40005f81270 */
[----:B0-----:R-:W-:Y:S02]  /*803b0*/  IMAD.MOV.U32 R17, RZ, RZ, R9 ;  /* 0x000000ffff117224 */ /* 0x001fe400078e0009 */
[----:B------:R-:W-:-:S03]  /*803c0*/  IMAD.WIDE R8, R0, 0x2, R14 ;  /* 0x0000000200087825 */ /* 0x000fc600078e020e */
[----:B------:R-:W-:Y:S01]  /*803d0*/  PRMT R3, R17, 0x7632, R3 ;  /* 0x0000763211037816 */ /* 0x000fe20000000003 */
[----:B------:R-:W-:Y:S01]  /*803e0*/  IMAD.WIDE R16, R0, 0x2, R12 ;  /* 0x0000000200107825 */ /* 0x000fe200078e020c */
[----:B------:R0:W-:Y:S04]  /*803f0*/  @P5 STG.E.U16 [R10.64], R19 ;  /* 0x000000130a005986 */ /* 0x0001e8000c101506 */
[----:B------:R-:W-:Y:S04]  /*80400*/  @P6 STG.E.U16 [R8.64], R20 ;  /* 0x0000001408006986 */ /* 0x000fe8000c101506 */
[----:B------:R1:W-:Y:S04]  /*80410*/  @P4 STG.E.U16 [R16.64], R18 ;  /* 0x0000001210004986 */ /* 0x0003e8000c101506 */
[----:B0-----:R-:W2:Y:S04]  /*80420*/  LDL.LU R19, [R1+0x3c] ;  /* 0x00003c0001137983 */ /* 0x001ea80000300800 */
[----:B-1----:R-:W3:Y:S01]  /*80430*/  LDL.LU R18, [R1+0x7c] ;  /* 0x00007c0001127983 */ /* 0x002ee20000300800 */
[----:B------:R-:W-:-:S02]  /*80440*/  ISETP.LT.AND P3, PT, R29, c[0x0][0x178], !P3 ;  /* 0x00005e001d007a0c */ /* 0x000fc40005f61270 */
[----:B------:R-:W-:Y:S01]  /*80450*/  ISETP.LT.AND P6, PT, R28, c[0x0][0x178], !P1 ;  /* 0x00005e001c007a0c */ /* 0x000fe20004fc1270 */
[C---:B------:R-:W-:Y:S01]  /*80460*/  IMAD.WIDE R8, R0.reuse, 0x2, R6 ;  /* 0x0000000200087825 */ /* 0x040fe200078e0206 */
[----:B------:R-:W-:Y:S02]  /*80470*/  IADD3 R16, R0, c[0x0][0x198], RZ ;  /* 0x0000660000107a10 */ /* 0x000fe40007ffe0ff */
[----:B------:R-:W-:Y:S02]  /*80480*/  ISETP.LT.AND P4, PT, R26, c[0x0][0x178], !P1 ;  /* 0x00005e001a007a0c */ /* 0x000fe40004f81270 */
[----:B------:R-:W-:-:S05]  /*80490*/  ISETP.LT.AND P5, PT, R2, c[0x0][0x178], !P1 ;  /* 0x00005e0002007a0c */ /* 0x000fca0004fa1270 */
[----:B------:R0:W-:Y:S01]  /*804a0*/  @P3 STG.E.U16 [R8.64], R3 ;  /* 0x0000000308003986 */ /* 0x0001e2000c101506 */
[----:B------:R-:W-:Y:S01]  /*804b0*/  ISETP.LT.AND P1, PT, R29, c[0x0][0x178], !P1 ;  /* 0x00005e001d007a0c */ /* 0x000fe20004f21270 */
[----:B------:R-:W-:Y:S01]  /*804c0*/  IMAD.WIDE R10, R16, 0x2, R14 ;  /* 0x00000002100a7825 */ /* 0x000fe200078e020e */
[----:B------:R-:W-:-:S03]  /*804d0*/  IADD3 R0, R24, 0x37, RZ ;  /* 0x0000003718007810 */ /* 0x000fc60007ffe0ff */
[C---:B0-----:R-:W-:Y:S01]  /*804e0*/  IMAD.WIDE R8, R16.reuse, 0x2, R4 ;  /* 0x0000000210087825 */ /* 0x041fe200078e0204 */
[----:B------:R-:W-:-:S04]  /*804f0*/  IADD3 R17, R16, c[0x0][0x198], RZ ;  /* 0x0000660010117a10 */ /* 0x000fc80007ffe0ff */
[----:B------:R0:W-:Y:S01]  /*80500*/  @P6 STG.E.U16 [R8.64], R23 ;  /* 0x0000001708006986 */ /* 0x0001e2000c101506 */
[----:B------:R-:W-:-:S03]  /*80510*/  ISETP.LT.AND P6, PT, R28, c[0x0][0x178], !P0 ;  /* 0x00005e001c007a0c */ /* 0x000fc600047c1270 */
[----:B------:R1:W-:Y:S01]  /*80520*/  @P4 STG.E.U16 [R10.64], R25 ;  /* 0x000000190a004986 */ /* 0x0003e2000c101506 */
[----:B------:R-:W-:Y:S01]  /*80530*/  ISETP.LT.AND P4, PT, R26, c[0x0][0x178], !P0 ;  /* 0x00005e001a007a0c */ /* 0x000fe20004781270 */
[----:B0-----:R-:W-:Y:S01]  /*80540*/  IMAD.WIDE R8, R16, 0x2, R12 ;  /* 0x0000000210087825 */ /* 0x001fe200078e020c */
[----:B------:R-:W-:Y:S02]  /*80550*/  ISETP.GE.AND P3, PT, R0, c[0x0][0x17c], PT ;  /* 0x00005f0000007a0c */ /* 0x000fe40003f66270 */
[----:B------:R-:W-:Y:S01]  /*80560*/  PRMT R0, R23, 0x7632, R0 ;  /* 0x0000763217007816 */ /* 0x000fe20000000000 */
[----:B-1----:R-:W-:Y:S01]  /*80570*/  IMAD.WIDE R10, R16, 0x2, R6 ;  /* 0x00000002100a7825 */ /* 0x002fe200078e0206 */
[----:B------:R-:W-:Y:S01]  /*80580*/  IADD3 R16, R24, 0x38, RZ ;  /* 0x0000003818107810 */ /* 0x000fe20007ffe0ff */
[----:B------:R-:W4:Y:S01]  /*80590*/  LDL.LU R23, [R1+0x20c] ;  /* 0x00020c0001177983 */ /* 0x000f220000300800 */
[----:B------:R-:W-:-:S03]  /*805a0*/  PRMT R3, R25, 0x7632, R3 ;  /* 0x0000763219037816 */ /* 0x000fc60000000003 */
[----:B------:R-:W4:Y:S04]  /*805b0*/  LDL.LU R25, [R1+0x1cc] ;  /* 0x0001cc0001197983 */ /* 0x000f280000300800 */
[----:B---3--:R0:W-:Y:S01]  /*805c0*/  @P5 STG.E.U16 [R8.64], R18 ;  /* 0x0000001208005986 */ /* 0x0081e2000c101506 */
[----:B------:R-:W-:Y:S02]  /*805d0*/  ISETP.LT.AND P5, PT, R2, c[0x0][0x178], !P0 ;  /* 0x00005e0002007a0c */ /* 0x000fe400047a1270 */
[----:B------:R-:W-:Y:S01]  /*805e0*/  ISETP.LT.AND P0, PT, R29, c[0x0][0x178], !P0 ;  /* 0x00005e001d007a0c */ /* 0x000fe20004701270 */
[----:B--2---:R1:W-:Y:S01]  /*805f0*/  @P1 STG.E.U16 [R10.64], R19 ;  /* 0x000000130a001986 */ /* 0x0043e2000c101506 */
[----:B------:R-:W-:Y:S01]  /*80600*/  ISETP.GE.AND P1, PT, R16, c[0x0][0x17c], PT ;  /* 0x00005f0010007a0c */ /* 0x000fe20003f26270 */
[----:B0-----:R-:W-:Y:S01]  /*80610*/  IMAD.WIDE R8, R17, 0x2, R4 ;  /* 0x0000000211087825 */ /* 0x001fe200078e0204 */
[----:B------:R-:W-:-:S03]  /*80620*/  PRMT R16, R18, 0x7632, R16 ;  /* 0x0000763212107816 */ /* 0x000fc60000000010 */
[C---:B-1----:R-:W-:Y:S01]  /*80630*/  IMAD.WIDE R10, R17.reuse, 0x2, R14 ;  /* 0x00000002110a7825 */ /* 0x042fe200078e020e */
[----:B------:R0:W-:Y:S04]  /*80640*/  @P6 STG.E.U16 [R8.64], R0 ;  /* 0x0000000008006986 */ /* 0x0001e8000c101506 */
[----:B------:R1:W-:Y:S01]  /*80650*/  @P4 STG.E.U16 [R10.64], R3 ;  /* 0x000000030a004986 */ /* 0x0003e2000c101506 */
[----:B0-----:R-:W-:Y:S01]  /*80660*/  IMAD.WIDE R8, R17, 0x2, R12 ;  /* 0x0000000211087825 */ /* 0x001fe200078e020c */
[----:B------:R-:W-:Y:S02]  /*80670*/  PRMT R0, R19, 0x7632, R0 ;  /* 0x0000763213007816 */ /* 0x000fe40000000000 */
[C---:B-1----:R-:W-:Y:S02]  /*80680*/  IADD3 R3, R17.reuse, c[0x0][0x198], RZ ;  /* 0x0000660011037a10 */ /* 0x042fe40007ffe0ff */
[----:B------:R0:W-:Y:S02]  /*80690*/  @P5 STG.E.U16 [R8.64], R16 ;  /* 0x0000001008005986 */ /* 0x0001e4000c101506 */
[----:B0-----:R-:W-:-:S05]  /*806a0*/  IMAD.WIDE R16, R17, 0x2, R6 ;  /* 0x0000000211107825 */ /* 0x001fca00078e0206 */
[----:B------:R0:W-:Y:S04]  /*806b0*/  @P0 STG.E.U16 [R16.64], R0 ;  /* 0x0000000010000986 */ /* 0x0001e8000c101506 */
[----:B0-----:R-:W2:Y:S01]  /*806c0*/  LDL.LU R17, [R1+0x9c] ;  /* 0x00009c0001117983 */ /* 0x001ea20000300800 */
[----:B------:R-:W-:Y:S02]  /*806d0*/  ISETP.LT.AND P4, PT, R28, c[0x0][0x178], !P2 ;  /* 0x00005e001c007a0c */ /* 0x000fe40005781270 */
[----:B------:R-:W-:Y:S02]  /*806e0*/  ISETP.LT.AND P6, PT, R26, c[0x0][0x178], !P2 ;  /* 0x00005e001a007a0c */ /* 0x000fe400057c1270 */
[----:B------:R-:W-:Y:S01]  /*806f0*/  ISETP.LT.AND P5, PT, R2, c[0x0][0x178], !P2 ;  /* 0x00005e0002007a0c */ /* 0x000fe200057a1270 */
[----:B------:R-:W-:Y:S01]  /*80700*/  IMAD.WIDE R8, R3, 0x2, R4 ;  /* 0x0000000203087825 */ /* 0x000fe200078e0204 */
[----:B------:R-:W-:-:S03]  /*80710*/  ISETP.LT.AND P2, PT, R29, c[0x0][0x178], !P2 ;  /* 0x00005e001d007a0c */ /* 0x000fc60005741270 */
[----:B------:R-:W-:-:S04]  /*80720*/  IMAD.WIDE R10, R3, 0x2, R14 ;  /* 0x00000002030a7825 */ /* 0x000fc800078e020e */
[----:B----4-:R0:W-:Y:S01]  /*80730*/  @P4 STG.E.U16 [R8.64], R23 ;  /* 0x0000001708004986 */ /* 0x0101e2000c101506 */
[----:B------:R-:W-:-:S03]  /*80740*/  ISETP.LT.AND P4, PT, R28, c[0x0][0x178], !P3 ;  /* 0x00005e001c007a0c */ /* 0x000fc60005f81270 */
[----:B------:R1:W-:Y:S01]  /*80750*/  @P6 STG.E.U16 [R10.64], R25 ;  /* 0x000000190a006986 */ /* 0x0003e2000c101506 */
[----:B------:R-:W-:Y:S01]  /*80760*/  ISETP.LT.AND P6, PT, R26, c[0x0][0x178], !P3 ;  /* 0x00005e001a007a0c */ /* 0x000fe20005fc1270 */
[----:B0-----:R-:W-:Y:S01]  /*80770*/  IMAD.WIDE R8, R3, 0x2, R12 ;  /* 0x0000000203087825 */ /* 0x001fe200078e020c */
[----:B------:R-:W-:Y:S02]  /*80780*/  PRMT R0, R23, 0x7632, R0 ;  /* 0x0000763217007816 */ /* 0x000fe40000000000 */
[----:B------:R-:W-:Y:S01]  /*80790*/  IADD3 R18, R24, 0x39, RZ ;  /* 0x0000003918127810 */ /* 0x000fe20007ffe0ff */
[----:B------:R-:W3:Y:S01]  /*807a0*/  LDL.LU R23, [R1+0x21c] ;  /* 0x00021c0001177983 */ /* 0x000ee20000300800 */
[----:B------:R-:W-:Y:S02]  /*807b0*/  PRMT R20, R25, 0x7632, R20 ;  /* 0x0000763219147816 */ /* 0x000fe40000000014 */
[----:B------:R-:W-:Y:S01]  /*807c0*/  IADD3 R19, R3, c[0x0][0x198], RZ ;  /* 0x0000660003137a10 */ /* 0x000fe20007ffe0ff */
[----:B-1----:R-:W4:Y:S01]  /*807d0*/  LDL.LU R25, [R1+0xcc] ;  /* 0x0000cc0001197983 */ /* 0x002f220000300800 */
[----:B------:R-:W-:-:S03]  /*807e0*/  ISETP.GE.AND P0, PT, R18, c[0x0][0x17c], PT ;  /* 0x00005f0012007a0c */ /* 0x000fc60003f06270 */
[----:B------:R-:W-:Y:S01]  /*807f0*/  IMAD.WIDE R10, R19, 0x2, R4 ;  /* 0x00000002130a7825 */ /* 0x000fe200078e0204 */
[----:B--2---:R0:W-:Y:S01]  /*80800*/  @P5 STG.E.U16 [R8.64], R17 ;  /* 0x0000001108005986 */ /* 0x0041e2000c101506 */
[----:B------:R-:W-:-:S03]  /*80810*/  ISETP.LT.AND P5, PT, R2, c[0x0][0x178], !P3 ;  /* 0x00005e0002007a0c */ /* 0x000fc60005fa1270 */
[----:B------:R-:W2:Y:S01]  /*80820*/  LDL.LU R2, [R1+0xbc] ;  /* 0x0000bc0001027983 */ /* 0x000ea20000300800 */
[----:B0-----:R-:W-:Y:S01]  /*80830*/  IMAD.WIDE R8, R3, 0x2, R6 ;  /* 0x0000000203087825 */ /* 0x001fe200078e0206 */
[----:B-----5:R-:W-:-:S04]  /*80840*/  PRMT R3, R27, 0x7632, R3 ;  /* 0x000076321b037816 */ /* 0x020fc80000000003 */
[----:B------:R0:W-:Y:S01]  /*80850*/  @P2 STG.E.U16 [R8.64], R27 ;  /* 0x0000001b08002986 */ /* 0x0001e2000c101506 */
[----:B------:R-:W-:Y:S01]  /*80860*/  PRMT R18, R17, 0x7632, R18 ;  /* 0x0000763211127816 */ /* 0x000fe20000000012 */
[C---:B------:R-:W-:Y:S02]  /*80870*/  IMAD.WIDE R16, R19.reuse, 0x2, R14 ;  /* 0x0000000213107825 */ /* 0x040fe400078e020e */
[----:B------:R-:W-:Y:S04]  /*80880*/  @P4 STG.E.U16 [R10.64], R0 ;  /* 0x000000000a004986 */ /* 0x000fe8000c101506 */
[----:B0-----:R-:W5:Y:S01]  /*80890*/  LDL R27, [R1+0x176c] ;  /* 0x00176c00011b7983 */ /* 0x001f620000100800 */
[----:B------:R-:W-:-:S03]  /*808a0*/  IMAD.WIDE R8, R19, 0x2, R12 ;  /* 0x0000000213087825 */ /* 0x000fc600078e020c */
[----:B------:R-:W-:Y:S04]  /*808b0*/  @P6 STG.E.U16 [R16.64], R20 ;  /* 0x0000001410006986 */ /* 0x000fe8000c101506 */
[----:B------:R0:W-:Y:S04]  /*808c0*/  @P5 STG.E.U16 [R8.64], R18 ;  /* 0x0000001208005986 */ /* 0x0001e8000c101506 */
[----:B0-----:R-:W5:Y:S01]  /*808d0*/  LDL.LU R18, [R1+0x22c] ;  /* 0x00022c0001127983 */ /* 0x001f620000300800 */
[----:B------:R-:W-:Y:S02]  /*808e0*/  ISETP.LT.AND P3, PT, R29, c[0x0][0x178], !P3 ;  /* 0x00005e001d007a0c */ /* 0x000fe40005f61270 */
[----:B------:R-:W-:Y:S01]  /*808f0*/  ISETP.LT.AND P4, PT, R28, c[0x0][0x178], !P1 ;  /* 0x00005e001c007a0c */ /* 0x000fe20004f81270 */
[----:B------:R-:W-:Y:S01]  /*80900*/  IMAD.WIDE R10, R19, 0x2, R6 ;  /* 0x00000002130a7825 */ /* 0x000fe200078e0206 */
[----:B------:R-:W-:-:S02]  /*80910*/  ISETP.LT.AND P2, PT, R26, c[0x0][0x178], !P1 ;  /* 0x00005e001a007a0c */ /* 0x000fc40004f41270 */
[----:B------:R-:W-:-:S05]  /*80920*/  IADD3 R19, R19, c[0x0][0x198], RZ ;  /* 0x0000660013137a10 */ /* 0x000fca0007ffe0ff */
[C---:B------:R-:W-:Y:S02]  /*80930*/  IMAD.WIDE R8, R19.reuse, 0x2, R4 ;  /* 0x0000000213087825 */ /* 0x040fe400078e0204 */
[----:B------:R0:W-:Y:S02]  /*80940*/  @P3 STG.E.U16 [R10.64], R3 ;  /* 0x000000030a003986 */ /* 0x0001e4000c101506 */
[----:B------:R-:W-:Y:S01]  /*80950*/  IMAD.WIDE R16, R19, 0x2, R12 ;  /* 0x0000000213107825 */ /* 0x000fe200078e020c */
[----:B------:R-:W-:-:S03]  /*80960*/  IADD3 R0, R24, 0x3a, RZ ;  /* 0x0000003a18007810 */ /* 0x000fc60007ffe0ff */
[C---:B0-----:R-:W-:Y:S01]  /*80970*/  IMAD.WIDE R10, R19.reuse, 0x2, R14 ;  /* 0x00000002130a7825 */ /* 0x041fe200078e020e */
[----:B------:R-:W-:Y:S02]  /*80980*/  ISETP.GE.AND P5, PT, R0, c[0x0][0x17c], PT ;  /* 0x00005f0000007a0c */ /* 0x000fe40003fa6270 */
[----:B------:R-:W-:Y:S02]  /*80990*/  IADD3 R0, R24, 0x3b, RZ ;  /* 0x0000003b18007810 */ /* 0x000fe40007ffe0ff */
[----:B------:R-:W-:Y:S02]  /*809a0*/  IADD3 R3, R19, c[0x0][0x198], RZ ;  /* 0x0000660013037a10 */ /* 0x000fe40007ffe0ff */
[----:B------:R-:W-:Y:S02]  /*809b0*/  ISETP.GE.AND P3, PT, R0, c[0x0][0x17c], PT ;  /* 0x00005f0000007a0c */ /* 0x000fe40003f66270 */
[----:B---3--:R-:W-:Y:S02]  /*809c0*/  PRMT R21, R23, 0x7632, R21 ;  /* 0x0000763217157816 */ /* 0x008fe40000000015 */
[----:B----4-:R-:W-:-:S02]  /*809d0*/  PRMT R20, R25, 0x7632, R20 ;  /* 0x0000763219147816 */ /* 0x010fc40000000014 */
[----:B--2---:R-:W-:Y:S02]  /*809e0*/  PRMT R22, R2, 0x7632, R22 ;  /* 0x0000763202167816 */ /* 0x004fe40000000016 */
[----:B-----5:R-:W-:Y:S02]  /*809f0*/  ISETP.LT.AND P6, PT, R27, c[0x0][0x178], !P1 ;  /* 0x00005e001b007a0c */ /* 0x020fe40004fc1270 */
[----:B------:R-:W-:Y:S01]  /*80a00*/  ISETP.LT.AND P1, PT, R29, c[0x0][0x178], !P1 ;  /* 0x00005e001d007a0c */ /* 0x000fe20004f21270 */
[----:B------:R0:W-:Y:S01]  /*80a10*/  @P4 STG.E.U16 [R8.64], R18 ;  /* 0x0000001208004986 */ /* 0x0001e2000c101506 */
[----:B------:R-:W-:-:S03]  /*80a20*/  ISETP.LT.AND P4, PT, R26, c[0x0][0x178], !P0 ;  /* 0x00005e001a007a0c */ /* 0x000fc60004781270 */
[----:B------:R1:W-:Y:S01]  /*80a30*/  @P2 STG.E.U16 [R10.64], R23 ;  /* 0x000000170a002986 */ /* 0x0003e2000c101506 */
[----:B------:R-:W-:-:S05]  /*80a40*/  ISETP.LT.AND P2, PT, R28, c[0x0][0x178], !P0 ;  /* 0x00005e001c007a0c */ /* 0x000fca0004741270 */
[----:B------:R2:W-:Y:S01]  /*80a50*/  @P6 STG.E.U16 [R16.64], R25 ;  /* 0x0000001910006986 */ /* 0x0005e2000c101506 */
[----:B------:R-:W-:Y:S02]  /*80a60*/  ISETP.LT.AND P6, PT, R27, c[0x0][0x178], !P0 ;  /* 0x00005e001b007a0c */ /* 0x000fe400047c1270 */
[----:B------:R-:W-:Y:S01]  /*80a70*/  PRMT R0, R18, 0x7632, R0 ;  /* 0x0000763212007816 */ /* 0x000fe20000000000 */
[----:B0-----:R-:W-:-:S04]  /*80a80*/  IMAD.WIDE R8, R19, 0x2, R6 ;  /* 0x0000000213087825 */ /* 0x001fc800078e0206 */
[C---:B-1----:R-:W-:Y:S01]  /*80a90*/  IMAD.WIDE R10, R3.reuse, 0x2, R4 ;  /* 0x00000002030a7825 */ /* 0x042fe200078e0204 */
[----:B------:R0:W-:Y:S03]  /*80aa0*/  @P1 STG.E.U16 [R8.64], R2 ;  /* 0x0000000208001986 */ /* 0x0001e6000c101506 */
[C---:B--2---:R-:W-:Y:S01]  /*80ab0*/  IMAD.WIDE R16, R3.reuse, 0x2, R14 ;  /* 0x0000000203107825 */ /* 0x044fe200078e020e */
[----:B------:R-:W2:Y:S03]  /*80ac0*/  LDL.LU R25, [R1+0x23c] ;  /* 0x00023c0001197983 */ /* 0x000ea60000300800 */
[----:B------:R-:W-:Y:S01]  /*80ad0*/  IMAD.WIDE R18, R3, 0x2, R12 ;  /* 0x0000000203127825 */ /* 0x000fe200078e020c */
[----:B------:R-:W-:Y:S04]  /*80ae0*/  @P2 STG.E.U16 [R10.64], R0 ;  /* 0x000000000a002986 */ /* 0x000fe8000c101506 */
[----:B0-----:R-:W3:Y:S04]  /*80af0*/  LDL.LU R2, [R1+0xdc] ;  /* 0x0000dc0001027983 */ /* 0x001ee80000300800 */
[----:B------:R-:W4:Y:S04]  /*80b00*/  LDL.LU R23, [R1+0x29c] ;  /* 0x00029c0001177983 */ /* 0x000f280000300800 */
[----:B------:R0:W-:Y:S04]  /*80b10*/  @P4 STG.E.U16 [R16.64], R21 ;  /* 0x0000001510004986 */ /* 0x0001e8000c101506 */
[----:B------:R1:W-:Y:S04]  /*80b20*/  @P6 STG.E.U16 [R18.64], R20 ;  /* 0x0000001412006986 */ /* 0x0003e8000c101506 */
[----:B0-----:R-:W5:Y:S04]  /*80b30*/  LDL.LU R21, [R1+0xfc] ;  /* 0x0000fc0001157983 */ /* 0x001f680000300800 */
[----:B-1----:R-:W3:Y:S01]  /*80b40*/  LDL.LU R20, [R1+0x27c] ;  /* 0x00027c0001147983 */ /* 0x002ee20000300800 */
[----:B------:R-:W-:-:S02]  /*80b50*/  ISETP.LT.AND P0, PT, R29, c[0x0][0x178], !P0 ;  /* 0x00005e001d007a0c */ /* 0x000fc40004701270 */
[----:B------:R-:W-:Y:S01]  /*80b60*/  ISETP.LT.AND P1, PT, R28, c[0x0][0x178], !P5 ;  /* 0x00005e001c007a0c */ /* 0x000fe20006f21270 */
[C---:B------:R-:W-:Y:S01]  /*80b70*/  IMAD.WIDE R8, R3.reuse, 0x2, R6 ;  /* 0x0000000203087825 */ /* 0x040fe200078e0206 */
[----:B------:R-:W-:Y:S02]  /*80b80*/  ISETP.LT.AND P4, PT, R26, c[0x0][0x178], !P5 ;  /* 0x00005e001a007a0c */ /* 0x000fe40006f81270 */
[----:B------:R-:W-:Y:S02]  /*80b90*/  IADD3 R3, R3, c[0x0][0x198], RZ ;  /* 0x0000660003037a10 */ /* 0x000fe40007ffe0ff */
[----:B------:R-:W-:-:S03]  /*80ba0*/  IADD3 R0, R24, 0x3c, RZ ;  /* 0x0000003c18007810 */ /* 0x000fc60007ffe0ff */
[----:B------:R-:W-:Y:S01]  /*80bb0*/  IMAD.WIDE R10, R3, 0x2, R14 ;  /* 0x00000002030a7825 */ /* 0x000fe200078e020e */
[----:B------:R-:W-:Y:S01]  /*80bc0*/  ISETP.GE.AND P6, PT, R0, c[0x0][0x17c], PT ;  /* 0x00005f0000007a0c */ /* 0x000fe20003fc6270 */
[----:B------:R0:W-:Y:S01]  /*80bd0*/  @P0 STG.E.U16 [R8.64], R22 ;  /* 0x0000001608000986 */ /* 0x0001e2000c101506 */
[----:B------:R-:W-:-:S04]  /*80be0*/  IADD3 R0, R24, 0x3d, RZ ;  /* 0x0000003d18007810 */ /* 0x000fc80007ffe0ff */
[----:B------:R-:W-:Y:S01]  /*80bf0*/  ISETP.GE.AND P0, PT, R0, c[0x0][0x17c], PT ;  /* 0x00005f0000007a0c */ /* 0x000fe20003f06270 */
[----:B0-----:R-:W-:Y:S01]  /*80c00*/  IMAD.WIDE R8, R3, 0x2, R4 ;  /* 0x0000000203087825 */ /* 0x001fe200078e0204 */
[----:B------:R-:W4:Y:S01]  /*80c10*/  LDL.LU R22, [R1+0x28c] ;  /* 0x00028c0001167983 */ /* 0x000f220000300800 */
[----:B--2---:R-:W-:-:S03]  /*80c20*/  PRMT R0, R25, 0x7632, R0 ;  /* 0x0000763219007816 */ /* 0x004fc60000000000 */
[----:B---3--:R-:W-:Y:S04]  /*80c30*/  @P1 STG.E.U16 [R8.64], R20 ;  /* 0x0000001408001986 */ /* 0x008fe8000c101506 */
[----:B------:R0:W-:Y:S04]  /*80c40*/  @P4 STG.E.U16 [R10.64], R25 ;  /* 0x000000190a004986 */ /* 0x0001e8000c101506 */
[----:B0-----:R-:W2:Y:S01]  /*80c50*/  LDL.LU R25, [R1+0x10c] ;  /* 0x00010c0001197983 */ /* 0x001ea20000300800 */
[----:B------:R-:W-:Y:S01]  /*80c60*/  ISETP.LT.AND P2, PT, R27, c[0x0][0x178], !P5 ;  /* 0x00005e001b007a0c */ /* 0x000fe20006f41270 */
[----:B------:R-:W-:Y:S01]  /*80c70*/  IMAD.WIDE R16, R3, 0x2, R12 ;  /* 0x0000000203107825 */ /* 0x000fe200078e020c */
[----:B------:R-:W-:-:S02]  /*80c80*/  ISETP.LT.AND P5, PT, R29, c[0x0][0x178], !P5 ;  /* 0x00005e001d007a0c */ /* 0x000fc40006fa1270 */
[----:B------:R-:W-:Y:S01]  /*80c90*/  IADD3 R18, R24, 0x3e, RZ ;  /* 0x0000003e18127810 */ /* 0x000fe20007ffe0ff */
[----:B------:R-:W-:-:S03]  /*80ca0*/  IMAD.WIDE R8, R3, 0x2, R6 ;  /* 0x0000000203087825 */ /* 0x000fc600078e0206 */
[----:B------:R-:W-:Y:S02]  /*80cb0*/  ISETP.GE.AND P1, PT, R18, c[0x0][0x17c], PT ;  /* 0x00005f0012007a0c */ /* 0x000fe40003f26270 */
[----:B------:R-:W-:Y:S02]  /*80cc0*/  PRMT R18, R20, 0x7632, R18 ;  /* 0x0000763214127816 */ /* 0x000fe40000000012 */
[----:B------:R-:W3:Y:S04]  /*80cd0*/  LDL.LU R20, [R1+0xac] ;  /* 0x0000ac0001147983 */ /* 0x000ee80000300800 */
[----:B-----5:R-:W-:Y:S01]  /*80ce0*/  @P2 STG.E.U16 [R16.64], R21 ;  /* 0x0000001510002986 */ /* 0x020fe2000c101506 */
[----:B------:R-:W-:Y:S02]  /*80cf0*/  ISETP.LT.AND P2, PT, R28, c[0x0][0x178], !P3 ;  /* 0x00005e001c007a0c */ /* 0x000fe40005f41270 */
[----:B------:R-:W-:-:S02]  /*80d00*/  ISETP.LT.AND P4, PT, R26, c[0x0][0x178], !P3 ;  /* 0x00005e001a007a0c */ /* 0x000fc40005f81270 */
[----:B------:R-:W-:Y:S01]  /*80d10*/  IADD3 R3, R3, c[0x0][0x198], RZ ;  /* 0x0000660003037a10 */ /* 0x000fe20007ffe0ff */
[----:B------:R0:W-:Y:S01]  /*80d20*/  @P5 STG.E.U16 [R8.64], R2 ;  /* 0x0000000208005986 */ /* 0x0001e2000c101506 */
[----:B------:R-:W-:Y:S02]  /*80d30*/  ISETP.LT.AND P5, PT, R27, c[0x0][0x178], !P3 ;  /* 0x00005e001b007a0c */ /* 0x000fe40005fa1270 */
[----:B------:R-:W-:Y:S01]  /*80d40*/  ISETP.LT.AND P3, PT, R29, c[0x0][0x178], !P3 ;  /* 0x00005e001d007a0c */ /* 0x000fe20005f61270 */
[----:B------:R-:W-:-:S04]  /*80d50*/  IMAD.WIDE R10, R3, 0x2, R14 ;  /* 0x00000002030a7825 */ /* 0x000fc800078e020e */
[----:B0-----:R-:W-:Y:S01]  /*80d60*/  IMAD.WIDE R8, R3, 0x2, R4 ;  /* 0x0000000203087825 */ /* 0x001fe200078e0204 */
[----:B------:R-:W-:-:S04]  /*80d70*/  PRMT R17, R21, 0x7632, R17 ;  /* 0x0000763215117816 */ /* 0x000fc80000000011 */
[----:B------:R0:W-:Y:S01]  /*80d80*/  @P2 STG.E.U16 [R8.64], R18 ;  /* 0x0000001208002986 */ /* 0x0001e2000c101506 */
[----:B------:R-:W-:Y:S02]  /*80d90*/  ISETP.LT.AND P2, PT, R28, c[0x0][0x178], !P6 ;  /* 0x00005e001c007a0c */ /* 0x000fe40007741270 */
[----:B------:R-:W-:Y:S01]  /*80da0*/  PRMT R16, R2, 0x7632, R16 ;  /* 0x0000763202107816 */ /* 0x000fe20000000010 */
[----:B------:R1:W-:Y:S01]  /*80db0*/  @P4 STG.E.U16 [R10.64], R0 ;  /* 0x000000000a004986 */ /* 0x0003e2000c101506 */
[----:B------:R-:W-:-:S03]  /*80dc0*/  ISETP.LT.AND P4, PT, R26, c[0x0][0x178], !P6 ;  /* 0x00005e001a007a0c */ /* 0x000fc60007781270 */
[----:B------:R-:W5:Y:S01]  /*80dd0*/  LDL.LU R2, [R1+0x2dc] ;  /* 0x0002dc0001027983 */ /* 0x000f620000300800 */
[----:B0-----:R-:W-:-:S03]  /*80de0*/  IMAD.WIDE R8, R3, 0x2, R12 ;  /* 0x0000000203087825 */ /* 0x001fc600078e020c */
[----:B------:R-:W5:Y:S01]  /*80df0*/  LDL.LU R21, [R1+0x2ac] ;  /* 0x0002ac0001157983 */ /* 0x000f620000300800 */
[C---:B-1----:R-:W-:Y:S01]  /*80e00*/  IADD3 R0, R3.reuse, c[0x0][0x198], RZ ;  /* 0x0000660003007a10 */ /* 0x042fe20007ffe0ff */
[----:B------:R-:W-:Y:S01]  /*80e10*/  IMAD.WIDE R10, R3, 0x2, R6 ;  /* 0x00000002030a7825 */ /* 0x000fe200078e0206 */
[----:B------:R-:W-:Y:S01]  /*80e20*/  IADD3 R3, R24, 0x3f, RZ ;  /* 0x0000003f18037810 */ /* 0x000fe20007ffe0ff */
[----:B------:R0:W-:Y:S01]  /*80e30*/  @P5 STG.E.U16 [R8.64], R17 ;  /* 0x0000001108005986 */ /* 0x0001e2000c101506 */
[----:B------:R-:W-:-:S03]  /*80e40*/  ISETP.LT.AND P5, PT, R27, c[0x0][0x178], !P6 ;  /* 0x00005e001b007a0c */ /* 0x000fc600077a1270 */
[----:B------:R1:W-:Y:S01]  /*80e50*/  @P3 STG.E.U16 [R10.64], R16 ;  /* 0x000000100a003986 */ /* 0x0003e2000c101506 */
[----:B------:R-:W-:Y:S02]  /*80e60*/  ISETP.GE.AND P3, PT, R3, c[0x0][0x17c], PT ;  /* 0x00005f0003007a0c */ /* 0x000fe40003f66270 */
[----:B------:R-:W-:Y:S01]  /*80e70*/  IADD3 R3, R24, 0x40, RZ ;  /* 0x0000004018037810 */ /* 0x000fe20007ffe0ff */
[----:B0-----:R-:W-:-:S05]  /*80e80*/  IMAD.WIDE R8, R0, 0x2, R4 ;  /* 0x0000000200087825 */ /* 0x001fca00078e0204 */
[----:B----4-:R0:W-:Y:S01]  /*80e90*/  @P2 STG.E.U16 [R8.64], R23 ;  /* 0x0000001708002986 */ /* 0x0101e2000c101506 */
[----:B------:R-:W-:Y:S01]  /*80ea0*/  ISETP.GE.AND P2, PT, R3, c[0x0][0x17c], PT ;  /* 0x00005f0003007a0c */ /* 0x000fe20003f46270 */
[----:B-1----:R-:W-:Y:S01]  /*80eb0*/  IMAD.WIDE R10, R0, 0x2, R14 ;  /* 0x00000002000a7825 */ /* 0x002fe200078e020e */
[----:B------:R-:W-:-:S04]  /*80ec0*/  PRMT R3, R23, 0x7632, R3 ;  /* 0x0000763217037816 */ /* 0x000fc80000000003 */
[----:B------:R-:W-:Y:S04]  /*80ed0*/  @P4 STG.E.U16 [R10.64], R22 ;  /* 0x000000160a004986 */ /* 0x000fe8000c101506 */
[----:B0-----:R-:W4:Y:S01]  /*80ee0*/  LDL.LU R23, [R1+0x11c] ;  /* 0x00011c0001177983 */ /* 0x001f220000300800 */
[----:B------:R-:W-:-:S05]  /*80ef0*/  IMAD.WIDE R8, R0, 0x2, R12 ;  /* 0x0000000200087825 */ /* 0x000fca00078e020c */
[----:B--2---:R0:W-:Y:S01]  /*80f00*/  @P5 STG.E.U16 [R8.64], R25 ;  /* 0x0000001908005986 */ /* 0x0041e2000c101506 */
[----:B------:R-:W-:-:S03]  /*80f10*/  PRMT R16, R25, 0x7632, R16 ;  /* 0x0000763219107816 */ /* 0x000fc60000000010 */
[----:B0-----:R-:W2:Y:S01]  /*80f20*/  LDL.LU R25, [R1+0xec] ;  /* 0x0000ec0001197983 */ /* 0x001ea20000300800 */
[----:B------:R-:W-:Y:S01]  /*80f30*/  ISETP.LT.AND P6, PT, R29, c[0x0][0x178], !P6 ;  /* 0x00005e001d007a0c */ /* 0x000fe200077c1270 */
[----:B------:R-:W-:Y:S01]  /*80f40*/  IMAD.WIDE R10, R0, 0x2, R6 ;  /* 0x00000002000a7825 */ /* 0x000fe200078e0206 */
[----:B------:R-:W-:Y:S02]  /*80f50*/  ISETP.LT.AND P4, PT, R28, c[0x0][0x178], !P0 ;  /* 0x00005e001c007a0c */ /* 0x000fe40004781270 */
[----:B------:R-:W-:Y:S02]  /*80f60*/  IADD3 R0, R0, c[0x0][0x198], RZ ;  /* 0x0000660000007a10 */ /* 0x000fe40007ffe0ff */
[----:B------:R-:W-:-:S03]  /*80f70*/  ISETP.LT.AND P5, PT, R26, c[0x0][0x178], !P0 ;  /* 0x00005e001a007a0c */ /* 0x000fc600047a1270 */
[----:B------:R-:W-:-:S04]  /*80f80*/  IMAD.WIDE R8, R0, 0x2, R4 ;  /* 0x0000000200087825 */ /* 0x000fc800078e0204 */
[----:B---3--:R0:W-:Y:S01]  /*80f90*/  @P6 STG.E.U16 [R10.64], R20 ;  /* 0x000000140a006986 */ /* 0x0081e2000c101506 */
[----:B------:R-:W-:Y:S02]  /*80fa0*/  ISETP.LT.AND P6, PT, R27, c[0x0][0x178], !P0 ;  /* 0x00005e001b007a0c */ /* 0x000fe400047c1270 */
[----:B------:R-:W-:Y:S01]  /*80fb0*/  PRMT R17, R22, 0x7632, R17 ;  /* 0x0000763216117816 */ /* 0x000fe20000000011 */
[----:B------:R1:W-:Y:S01]  /*80fc0*/  @P4 STG.E.U16 [R8.64], R3 ;  /* 0x0000000308004986 */ /* 0x0003e2000c101506 */
[----:B------:R-:W-:Y:S02]  /*80fd0*/  ISETP.LT.AND P0, PT, R29, c[0x0][0x178], !P0 ;  /* 0x00005e001d007a0c */ /* 0x000fe40004701270 */
[----:B------:R-:W-:Y:S01]  /*80fe0*/  ISETP.LT.AND P4, PT, R28, c[0x0][0x178], !P1 ;  /* 0x00005e001c007a0c */ /* 0x000fe20004f81270 */
[----:B0-----:R-:W-:-:S04]  /*80ff0*/  IMAD.WIDE R10, R0, 0x2, R14 ;  /* 0x00000002000a7825 */ /* 0x001fc800078e020e */
[----:B-1----:R-:W-:Y:S01]  /*81000*/  IMAD.WIDE R8, R0, 0x2, R12 ;  /* 0x0000000200087825 */ /* 0x002fe200078e020c */
[----:B------:R0:W-:Y:S01]  /*81010*/  @P5 STG.E.U16 [R10.64], R17 ;  /* 0x000000110a005986 */ /* 0x0001e2000c101506 */
[----:B------:R-:W-:-:S03]  /*81020*/  ISETP.LT.AND P5, PT, R26, c[0x0][0x178], !P1 ;  /* 0x00005e001a007a0c */ /* 0x000fc60004fa1270 */
[----:B------:R1:W-:Y:S01]  /*81030*/  @P6 STG.E.U16 [R8.64], R16 ;  /* 0x0000001008006986 */ /* 0x0003e2000c101506 */
[----:B------:R-:W-:Y:S02]  /*81040*/  ISETP.LT.AND P6, PT, R27, c[0x0][0x178], !P1 ;  /* 0x00005e001b007a0c */ /* 0x000fe40004fc1270 */
[----:B------:R-:W-:Y:S02]  /*81050*/  PRMT R3, R20, 0x7632, R3 ;  /* 0x0000763214037816 */ /* 0x000fe40000000003 */
[C---:B0-----:R-:W-:Y:S01]  /*81060*/  IADD3 R17, R0.reuse, c[0x0][0x198], RZ ;  /* 0x0000660000117a10 */ /* 0x041fe20007ffe0ff */
[----:B------:R-:W-:-:S04]  /*81070*/  IMAD.WIDE R10, R0, 0x2, R6 ;  /* 0x00000002000a7825 */ /* 0x000fc800078e0206 */
[----:B-1----:R-:W-:Y:S01]  /*81080*/  IMAD.WIDE R8, R17, 0x2, R4 ;  /* 0x0000000211087825 */ /* 0x002fe200078e0204 */
[----:B------:R0:W-:Y:S01]  /*81090*/  @P0 STG.E.U16 [R10.64], R3 ;  /* 0x000000030a000986 */ /* 0x0001e2000c101506 */
[----:B------:R-:W-:-:S03]  /*810a0*/  ISETP.LT.AND P1, PT, R29, c[0x0][0x178], !P1 ;  /* 0x00005e001d007a0c */ /* 0x000fc60004f21270 */
[----:B-----5:R1:W-:Y:S01]  /*810b0*/  @P4 STG.E.U16 [R8.64], R2 ;  /* 0x0000000208004986 */ /* 0x0203e2000c101506 */
[----:B------:R-:W-:Y:S01]  /*810c0*/  ISETP.LT.AND P4, PT, R28, c[0x0][0x178], !P3 ;  /* 0x00005e001c007a0c */ /* 0x000fe20005f81270 */
[C---:B0-----:R-:W-:Y:S01]  /*810d0*/  IMAD.WIDE R10, R17.reuse, 0x2, R14 ;  /* 0x00000002110a7825 */ /* 0x041fe200078e020e */
[----:B------:R-:W-:-:S03]  /*810e0*/  IADD3 R3, R17, c[0x0][0x198], RZ ;  /* 0x0000660011037a10 */ /* 0x000fc60007ffe0ff */
[----:B-1----:R-:W-:Y:S01]  /*810f0*/  IMAD.WIDE R8, R17, 0x2, R12 ;  /* 0x0000000211087825 */ /* 0x002fe200078e020c */
[----:B------:R0:W-:Y:S01]  /*81100*/  @P5 STG.E.U16 [R10.64], R21 ;  /* 0x000000150a005986 */ /* 0x0001e2000c101506 */
[----:B------:R-:W-:Y:S02]  /*81110*/  ISETP.LT.AND P5, PT, R26, c[0x0][0x178], !P3 ;  /* 0x00005e001a007a0c */ /* 0x000fe40005fa1270 */
[----:B------:R-:W-:Y:S02]  /*81120*/  IADD3 R0, R24, 0x41, RZ ;  /* 0x0000004118007810 */ /* 0x000fe40007ffe0ff */
[----:B------:R-:W-:Y:S01]  /*81130*/  PRMT R16, R2, 0x7632, R16 ;  /* 0x0000763202107816 */ /* 0x000fe20000000010 */
[----:B----4-:R1:W-:Y:S01]  /*81140*/  @P6 STG.E.U16 [R8.64], R23 ;  /* 0x0000001708006986 */ /* 0x0103e2000c101506 */
[----:B------:R-:W-:Y:S01]  /*81150*/  ISETP.LT.AND P6, PT, R27, c[0x0][0x178], !P3 ;  /* 0x00005e001b007a0c */ /* 0x000fe20005fc1270 */
[----:B0-----:R-:W-:Y:S01]  /*81160*/  IMAD.WIDE R10, R3, 0x2, R4 ;  /* 0x00000002030a7825 */ /* 0x001fe200078e0204 */
[----:B------:R-:W-:Y:S01]  /*81170*/  ISETP.LT.AND P3, PT, R29, c[0x0][0x178], !P3 ;  /* 0x00005e001d007a0c */ /* 0x000fe20005f61270 */
[----:B------:R-:W3:Y:S01]  /*81180*/  LDL.LU R2, [R1+0x1d0] ;  /* 0x0001d00001027983 */ /* 0x000ee20000300800 */
[----:B------:R-:W-:Y:S01]  /*81190*/  ISETP.GE.AND P0, PT, R0, c[0x0][0x17c], PT ;  /* 0x00005f0000007a0c */ /* 0x000fe20003f06270 */
[----:B-1----:R-:W-:Y:S01]  /*811a0*/  IMAD.WIDE R8, R17, 0x2, R6 ;  /* 0x0000000211087825 */ /* 0x002fe200078e0206 */
[----:B------:R-:W-:-:S02]  /*811b0*/  PRMT R0, R21, 0x7632, R0 ;  /* 0x0000763215007816 */ /* 0x000fc40000000000 */
[----:B------:R-:W-:Y:S01]  /*811c0*/  PRMT R18, R23, 0x7632, R18 ;  /* 0x0000763217127816 */ /* 0x000fe20000000012 */
[----:B------:R-:W-:Y:S04]  /*811d0*/  STL [R1+0x2404], R26 ;  /* 0x0024041a01007387 */ /* 0x000fe80000100800 */
[----:B--2---:R0:W-:Y:S01]  /*811e0*/  @P1 STG.E.U16 [R8.64], R25 ;  /* 0x0000001908001986 */ /* 0x0041e2000c101506 */
[----:B------:R-:W-:-:S03]  /*811f0*/  PRMT R19, R25, 0x7632, R19 ;  /* 0x0000763219137816 */ /* 0x000fc60000000013 */
[----:B------:R1:W-:Y:S01]  /*81200*/  @P4 STG.E.U16 [R10.64], R16 ;  /* 0x000000100a004986 */ /* 0x0003e2000c101506 */
[----:B0-----:R-:W-:-:S04]  /*81210*/  IMAD.WIDE R8, R3, 0x2, R14 ;  /* 0x0000000203087825 */ /* 0x001fc800078e020e */
[C---:B-1----:R-:W-:Y:S01]  /*81220*/  IMAD.WIDE R10, R3.reuse, 0x2, R12 ;  /* 0x00000002030a7825 */ /* 0x042fe200078e020c */
[----:B------:R0:W-:Y:S03]  /*81230*/  @P5 STG.E.U16 [R8.64], R0 ;  /* 0x0000000008005986 */ /* 0x0001e6000c101506 */
[----:B------:R-:W-:Y:S01]  /*81240*/  IMAD.WIDE R16, R3, 0x2, R6 ;  /* 0x0000000203107825 */ /* 0x000fe200078e0206 */
[----:B------:R1:W-:Y:S04]  /*81250*/  @P6 STG.E.U16 [R10.64], R18 ;  /* 0x000000120a006986 */ /* 0x0003e8000c101506 */
[----:B------:R-:W-:Y:S01]  /*81260*/  @P3 STG.E.U16 [R16.64], R19 ;  /* 0x0000001310003986 */ /* 0x000fe2000c101506 */
[----:B------:R-:W-:-:S03]  /*81270*/  ISETP.LT.AND P3, PT, R26, c[0x0][0x178], !P2 ;  /* 0x00005e001a007a0c */ /* 0x000fc60005761270 */
[----:B------:R-:W2:Y:S01]  /*81280*/  LDL R26, [R1+0x170] ;  /* 0x00017000011a7983 */ /* 0x000ea20000100800 */
[----:B------:R-:W-:Y:S02]  /*81290*/  ISETP.LT.AND P4, PT, R28, c[0x0][0x178], !P2 ;  /* 0x00005e001c007a0c */ /* 0x000fe40005781270 */
[----:B------:R-:W-:Y:S02]  /*812a0*/  IADD3 R3, R3, c[0x0][0x198], RZ ;  /* 0x0000660003037a10 */ /* 0x000fe40007ffe0ff */
[----:B------:R-:W-:-:S03]  /*812b0*/  IADD3 R20, R24, 0x42, RZ ;  /* 0x0000004218147810 */ /* 0x000fc60007ffe0ff */
[C---:B0-----:R-:W-:Y:S01]  /*812c0*/  IMAD.WIDE R8, R3.reuse, 0x2, R4 ;  /* 0x0000000203087825 */ /* 0x041fe200078e0204 */
[----:B------:R-:W-:Y:S02]  /*812d0*/  ISETP.GE.AND P1, PT, R20, c[0x0][0x17c], PT ;  /* 0x00005f0014007a0c */ /* 0x000fe40003f26270 */
[----:B------:R-:W-:Y:S01]  /*812e0*/  IADD3 R21, R24, 0x43, RZ ;  /* 0x0000004318157810 */ /* 0x000fe20007ffe0ff */
[----:B-1----:R-:W-:Y:S02]  /*812f0*/  IMAD.WIDE R10, R3, 0x2, R14 ;  /* 0x00000002030a7825 */ /* 0x002fe400078e020e */
[----:B---3--:R0:W-:Y:S01]  /*81300*/  @P4 STG.E.U16 [R8.64], R2 ;  /* 0x0000000208004986 */ /* 0x0081e2000c101506 */
[----:B------:R-:W-:Y:S02]  /*81310*/  PRMT R20, R2, 0x7632, R20 ;  /* 0x0000763202147816 */ /* 0x000fe40000000014 */
[----:B------:R-:W-:Y:S01]  /*81320*/  ISETP.GE.AND P4, PT, R21, c[0x0][0x17c], PT ;  /* 0x00005f0015007a0c */ /* 0x000fe20003f86270 */
[----:B0-----:R-:W3:Y:S04]  /*81330*/  LDL.LU R2, [R1+0x250] ;  /* 0x0002500001027983 */ /* 0x001ee80000300800 */
[----:B------:R-:W4:Y:S04]  /*81340*/  LDL.LU R22, [R1+0x1f0] ;  /* 0x0001f00001167983 */ /* 0x000f280000300800 */
[----:B------:R-:W5:Y:S04]  /*81350*/  LDL.LU R23, [R1+0x180] ;  /* 0x0001800001177983 */ /* 0x000f680000300800 */
[----:B------:R-:W3:Y:S04]  /*81360*/  LDL.LU R25, [R1+0x140] ;  /* 0x0001400001197983 */ /* 0x000ee80000300800 */
[----:B------:R-:W3:Y:S04]  /*81370*/  LDL.LU R21, [R1+0x130] ;  /* 0x0001300001157983 */ /* 0x000ee80000300800 */
[----:B--2---:R0:W-:Y:S04]  /*81380*/  @P3 STG.E.U16 [R10.64], R26 ;  /* 0x0000001a0a003986 */ /* 0x0041e8000c101506 */
[----:B0-----:R-:W2:Y:S04]  /*81390*/  LDL.LU R26, [R1+0x2404] ;  /* 0x00240400011a7983 */ /* 0x001ea80000300800 */
[----:B------:R-:W2:Y:S04]  /*813a0*/  LDL.LU R10, [R1+0x170] ;  /* 0x00017000010a7983 */ /* 0x000ea80000300800 */
[----:B------:R-:W2:Y:S01]  /*813b0*/  LDL.LU R11, [R1+0x150] ;  /* 0x00015000010b7983 */ /* 0x000ea20000300800 */
[----:B------:R-:W-:-:S02]  /*813c0*/  ISETP.LT.AND P5, PT, R27, c[0x0][0x178], !P2 ;  /* 0x00005e001b007a0c */ /* 0x000fc400057a1270 */
[----:B------:R-:W-:Y:S01]  /*813d0*/  ISETP.LT.AND P2, PT, R29, c[0x0][0x178], !P2 ;  /* 0x00005e001d007a0c */ /* 0x000fe20005741270 */
[----:B------:R-:W-:-:S04]  /*813e0*/  IMAD.WIDE R8, R3, 0x2, R12 ;  /* 0x0000000203087825 */ /* 0x000fc800078e020c */
[C---:B------:R-:W-:Y:S01]  /*813f0*/  IMAD.WIDE R16, R3.reuse, 0x2, R6 ;  /* 0x0000000203107825 */ /* 0x040fe200078e0206 */
[----:B------:R-:W-:Y:S02]  /*81400*/  ISETP.LT.AND P6, PT, R28, c[0x0][0x178], !P0 ;  /* 0x00005e001c007a0c */ /* 0x000fe400047c1270 */
[----:B------:R-:W-:Y:S02]  /*81410*/  IADD3 R0, R3, c[0x0][0x198], RZ ;  /* 0x0000660003007a10 */ /* 0x000fe40007ffe0ff */
[----:B------:R-:W-:-:S03]  /*81420*/  ISETP.LT.AND P3, PT, R27, c[0x0][0x178], !P0 ;  /* 0x00005e001b007a0c */ /* 0x000fc60004761270 */
[----:B------:R-:W-:Y:S01]  /*81430*/  IMAD.WIDE R18, R0, 0x2, R4 ;  /* 0x0000000200127825 */ /* 0x000fe200078e0204 */
[----:B--2---:R0:W-:Y:S04]  /*81440*/  @P5 STG.E.U16 [R8.64], R11 ;  /* 0x0000000b08005986 */ /* 0x0041e8000c101506 */
[----:B---3--:R1:W-:Y:S01]  /*81450*/  @P2 STG.E.U16 [R16.64], R21 ;  /* 0x0000001510002986 */ /* 0x0083e2000c101506 */
[----:B------:R-:W-:Y:S02]  /*81460*/  ISETP.LT.AND P2, PT, R26, c[0x0][0x178], !P0 ;  /* 0x00005e001a007a0c */ /* 0x000fe40004741270 */
[----:B------:R-:W-:Y:S01]  /*81470*/  PRMT R3, R10, 0x7632, R3 ;  /* 0x000076320a037816 */ /* 0x000fe20000000003 */
[----:B------:R2:W-:Y:S01]  /*81480*/  @P6 STG.E.U16 [R18.64], R20 ;  /* 0x0000001412006986 */ /* 0x0005e2000c101506 */
[----:B0-----:R-:W-:Y:S01]  /*81490*/  IMAD.WIDE R8, R0, 0x2, R14 ;  /* 0x0000000200087825 */ /* 0x001fe200078e020e */
[----:B------:R-:W-:-:S02]  /*814a0*/  ISETP.LT.AND P6, PT, R29, c[0x0][0x178], !P0 ;  /* 0x00005e001d007a0c */ /* 0x000fc400047c1270 */
[----:B------:R-:W-:Y:S01]  /*814b0*/  ISETP.LT.AND P5, PT, R28, c[0x0][0x178], !P1 ;  /* 0x00005e001c007a0c */ /* 0x000fe20004fa1270 */
[----:B-1----:R-:W-:-:S05]  /*814c0*/  IMAD.WIDE R16, R0, 0x2, R6 ;  /* 0x0000000200107825 */ /* 0x002fca00078e0206 */
[----:B------:R0:W-:Y:S01]  /*814d0*/  @P2 STG.E.U16 [R8.64], R3 ;  /* 0x0000000308002986 */ /* 0x0001e2000c101506 */
[----:B------:R-:W-:Y:S02]  /*814e0*/  ISETP.LT.AND P2, PT, R26, c[0x0][0x178], !P1 ;  /* 0x00005e001a007a0c */ /* 0x000fe40004f41270 */
[----:B--2---:R-:W-:Y:S01]  /*814f0*/  PRMT R18, R11, 0x7632, R18 ;  /* 0x000076320b127816 */ /* 0x004fe20000000012 */
[C---:B------:R-:W-:Y:S01]  /*81500*/  IMAD.WIDE R10, R0.reuse, 0x2, R12 ;  /* 0x00000002000a7825 */ /* 0x040fe200078e020c */
[----:B------:R-:W-:Y:S02]  /*81510*/  IADD3 R0, R0, c[0x0][0x198], RZ ;  /* 0x0000660000007a10 */ /* 0x000fe40007ffe0ff */
[----:B------:R-:W-:Y:S02]  /*81520*/  PRMT R19, R21, 0x7632, R19 ;  /* 0x0000763215137816 */ /* 0x000fe40000000013 */
[----:B------:R1:W-:Y:S01]  /*81530*/  @P3 STG.E.U16 [R10.64], R18 ;  /* 0x000000120a003986 */ /* 0x0003e2000c101506 */
[----:B------:R-:W-:Y:S01]  /*81540*/  ISETP.LT.AND P3, PT, R27, c[0x0][0x178], !P1 ;  /* 0x00005e001b007a0c */ /* 0x000fe20004f61270 */
[----:B0-----:R-:W-:-:S02]  /*81550*/  IMAD.WIDE R8, R0, 0x2, R4 ;  /* 0x0000000200087825 */ /* 0x001fc400078e0204 */
[----:B------:R-:W-:Y:S01]  /*81560*/  @P6 STG.E.U16 [R16.64], R19 ;  /* 0x0000001310006986 */ /* 0x000fe2000c101506 */
[----:B------:R-:W-:Y:S02]  /*81570*/  ISETP.LT.AND P1, PT, R29, c[0x0][0x178], !P1 ;  /* 0x00005e001d007a0c */ /* 0x000fe40004f21270 */
[----:B------:R-:W-:Y:S01]  /*81580*/  ISETP.LT.AND P6, PT, R28, c[0x0][0x178], !P4 ;  /* 0x00005e001c007a0c */ /* 0x000fe200067c1270 */
[----:B------:R0:W-:Y:S01]  /*81590*/  @P5 STG.E.U16 [R8.64], R2 ;  /* 0x0000000208005986 */ /* 0x0001e2000c101506 */
[----:B-1----:R-:W-:Y:S01]  /*815a0*/  IMAD.WIDE R10, R0, 0x2, R14 ;  /* 0x00000002000a7825 */ /* 0x002fe200078e020e */
[----:B------:R-:W-:-:S04]  /*815b0*/  IADD3 R20, R24, 0x44, RZ ;  /* 0x0000004418147810 */ /* 0x000fc80007ffe0ff */
[----:B----4-:R-:W-:Y:S01]  /*815c0*/  @P2 STG.E.U16 [R10.64], R22 ;  /* 0x000000160a002986 */ /* 0x010fe2000c101506 */
[----:B------:R-:W-:Y:S02]  /*815d0*/  ISETP.LT.AND P2, PT, R26, c[0x0][0x178], !P4 ;  /* 0x00005e001a007a0c */ /* 0x000fe40006741270 */
[C---:B------:R-:W-:Y:S01]  /*815e0*/  IADD3 R3, R0.reuse, c[0x0][0x198], RZ ;  /* 0x0000660000037a10 */ /* 0x040fe20007ffe0ff */
[----:B0-----:R-:W-:Y:S01]  /*815f0*/  IMAD.WIDE R8, R0, 0x2, R12 ;  /* 0x0000000200087825 */ /* 0x001fe200078e020c */
[----:B------:R-:W-:Y:S02]  /*81600*/  ISETP.GE.AND P0, PT, R20, c[0x0][0x17c], PT ;  /* 0x00005f0014007a0c */ /* 0x000fe40003f06270 */
[----:B------:R-:W-:Y:S01]  /*81610*/  PRMT R20, R2, 0x7632, R20 ;  /* 0x0000763202147816 */ /* 0x000fe20000000014 */
[----:B------:R-:W-:Y:S01]  /*81620*/  IMAD.WIDE R16, R0, 0x2, R6 ;  /* 0x0000000200107825 */ /* 0x000fe200078e0206 */
[----:B-----5:R0:W-:Y:S01]  /*81630*/  @P3 STG.E.U16 [R8.64], R23 ;  /* 0x0000001708003986 */ /* 0x0201e2000c101506 */
[----:B------:R-:W-:-:S02]  /*81640*/  PRMT R0, R22, 0x7632, R0 ;  /* 0x0000763216007816 */ /* 0x000fc40000000000 */
[C---:B------:R-:W-:Y:S01]  /*81650*/  IMAD.WIDE R18, R3.reuse, 0x2, R4 ;  /* 0x0000000203127825 */ /* 0x040fe200078e0204 */
[----:B------:R-:W2:Y:S04]  /*81660*/  LDL.LU R2, [R1+0x2e0] ;  /* 0x0002e00001027983 */ /* 0x000ea80000300800 */
[----:B------:R-:W-:Y:S01]  /*81670*/  @P1 STG.E.U16 [R16.64], R25 ;  /* 0x0000001910001986 */ /* 0x000fe2000c101506 */
[----:B0-----:R-:W-:-:S03]  /*81680*/  IMAD.WIDE R8, R3, 0x2, R14 ;  /* 0x0000000203087825 */ /* 0x001fc600078e020e */
[----:B------:R-:W-:Y:S04]  /*81690*/  @P6 STG.E.U16 [R18.64], R20 ;  /* 0x0000001412006986 */ /* 0x000fe8000c101506 */
[----:B------:R-:W-:Y:S01]  /*816a0*/  @P2 STG.E.U16 [R8.64], R0 ;  /* 0x0000000008002986 */ /* 0x000fe2000c101506 */
[----:B------:R-:W-:-:S03]  /*816b0*/  ISETP.LT.AND P2, PT, R26, c[0x0][0x178], !P0 ;  /* 0x00005e001a007a0c */ /* 0x000fc60004741270 */
[----:B------:R0:W-:Y:S04]  /*816c0*/  STL [R1+0x2400], R26 ;  /* 0x0024001a01007387 */ /* 0x0001e80000100800 */
[----:B0-----:R-:W3:Y:S01]  /*816d0*/  LDL R26, [R1+0x2b0] ;  /* 0x0002b000011a7983 */ /* 0x001ee20000100800 */
[----:B------:R-:W-:Y:S02]  /*816e0*/  ISETP.LT.AND P3, PT, R27, c[0x0][0x178], !P4 ;  /* 0x00005e001b007a0c */ /* 0x000fe40006761270 */
[----:B------:R-:W-:Y:S02]  /*816f0*/  ISETP.LT.AND P6, PT, R29, c[0x0][0x178], !P4 ;  /* 0x00005e001d007a0c */ /* 0x000fe400067c1270 */
[----:B------:R-:W-:Y:S01]  /*81700*/  ISETP.LT.AND P4, PT, R28, c[0x0][0x178], !P0 ;  /* 0x00005e001c007a0c */ /* 0x000fe20004781270 */
[----:B------:R-:W-:-:S04]  /*81710*/  IMAD.WIDE R10, R3, 0x2, R12 ;  /* 0x00000002030a7825 */ /* 0x000fc800078e020c */
[C---:B------:R-:W-:Y:S01]  /*81720*/  IMAD.WIDE R16, R3.reuse, 0x2, R6 ;  /* 0x0000000203107825 */ /* 0x040fe200078e0206 */
[----:B------:R-:W-:Y:S02]  /*81730*/  IADD3 R3, R3, c[0x0][0x198], RZ ;  /* 0x0000660003037a10 */ /* 0x000fe40007ffe0ff */
[----:B------:R-:W-:Y:S02]  /*81740*/  PRMT R18, R23, 0x7632, R18 ;  /* 0x0000763217127816 */ /* 0x000fe40000000012 */
[C---:B------:R-:W-:Y:S01]  /*81750*/  IADD3 R21, R24.reuse, 0x45, RZ ;  /* 0x0000004518157810 */ /* 0x040fe20007ffe0ff */
[----:B------:R-:W-:Y:S01]  /*81760*/  IMAD.WIDE R8, R3, 0x2, R4 ;  /* 0x0000000203087825 */ /* 0x000fe200078e0204 */
[----:B------:R-:W-:Y:S02]  /*81770*/  PRMT R19, R25, 0x7632, R19 ;  /* 0x0000763219137816 */ /* 0x000fe40000000013 */
[----:B------:R-:W-:Y:S01]  /*81780*/  IADD3 R20, R24, 0x46, RZ ;  /* 0x0000004618147810 */ /* 0x000fe20007ffe0ff */
[----:B------:R0:W-:Y:S01]  /*81790*/  @P3 STG.E.U16 [R10.64], R18 ;  /* 0x000000120a003986 */ /* 0x0001e2000c101506 */
[----:B------:R-:W-:-:S02]  /*817a0*/  ISETP.GE.AND P5, PT, R21, c[0x0][0x17c], PT ;  /* 0x00005f0015007a0c */ /* 0x000fc40003fa6270 */
[----:B------:R-:W-:Y:S01]  /*817b0*/  ISETP.GE.AND P1, PT, R20, c[0x0][0x17c], PT ;  /* 0x00005f0014007a0c */ /* 0x000fe20003f26270 */
[----:B------:R-:W-:Y:S01]  /*817c0*/  @P6 STG.E.U16 [R16.64], R19 ;  /* 0x0000001310006986 */ /* 0x000fe2000c101506 */
[----:B------:R-:W-:Y:S01]  /*817d0*/  IADD3 R21, R24, 0x47, RZ ;  /* 0x0000004718157810 */ /* 0x000fe20007ffe0ff */
[----:B0-----:R-:W-:Y:S02]  /*817e0*/  IMAD.WIDE R10, R3, 0x2, R14 ;  /* 0x00000002030a7825 */ /* 0x001fe400078e020e */
[----:B--2---:R0:W-:Y:S01]  /*817f0*/  @P4 STG.E.U16 [R8.64], R2 ;  /* 0x0000000208004986 */ /* 0x0041e2000c101506 */
[----:B------:R-:W-:Y:S02]  /*81800*/  PRMT R20, R2, 0x7632, R20 ;  /* 0x0000763202147816 */ /* 0x000fe40000000014 */
[----:B------:R-:W-:Y:S01]  /*81810*/  ISETP.GE.AND P4, PT, R21, c[0x0][0x17c], PT ;  /* 0x00005f0015007a0c */ /* 0x000fe20003f86270 */
[----:B0-----:R-:W2:Y:S04]  /*81820*/  LDL.LU R2, [R1+0x420] ;  /* 0x0004200001027983 */ /* 0x001ea80000300800 */
[----:B------:R-:W4:Y:S04]  /*81830*/  LDL.LU R22, [R1+0x300] ;  /* 0x0003000001167983 */ /* 0x000f280000300800 */
[----:B------:R-:W5:Y:S04]  /*81840*/  LDL.LU R23, [R1+0x2c0] ;  /* 0x0002c00001177983 */ /* 0x000f680000300800 */
[----:B------:R-:W2:Y:S04]  /*81850*/  LDL.LU R25, [R1+0x120] ;  /* 0x0001200001197983 */ /* 0x000ea80000300800 */
[----:B------:R-:W2:Y:S04]  /*81860*/  LDL.LU R21, [R1+0x160] ;  /* 0x0001600001157983 */ /* 0x000ea80000300800 */
[----:B---3--:R0:W-:Y:S04]  /*81870*/  @P2 STG.E.U16 [R10.64], R26 ;  /* 0x0000001a0a002986 */ /* 0x0081e8000c101506 */
[----:B0-----:R-:W3:Y:S04]  /*81880*/  LDL.LU R26, [R1+0x2400] ;  /* 0x00240000011a7983 */ /* 0x001ee80000300800 */
[----:B------:R-:W2:Y:S04]  /*81890*/  LDL.LU R10, [R1+0x2b0] ;  /* 0x0002b000010a7983 */ /* 0x000ea80000300800 */
[----:B------:R-:W4:Y:S01]  /*818a0*/  LDL.LU R11, [R1+0x240] ;  /* 0x00024000010b7983 */ /* 0x000f220000300800 */
[----:B------:R-:W-:-:S02]  /*818b0*/  ISETP.LT.AND P3, PT, R27, c[0x0][0x178], !P0 ;  /* 0x00005e001b007a0c */ /* 0x000fc40004761270 */
[----:B------:R-:W-:Y:S02]  /*818c0*/  ISETP.LT.AND P0, PT, R29, c[0x0][0x178], !P0 ;  /* 0x00005e001d007a0c */ /* 0x000fe40004701270 */
[----:B------:R-:W-:Y:S01]  /*818d0*/  ISETP.LT.AND P6, PT, R28, c[0x0][0x178], !P5 ;  /* 0x00005e001c007a0c */ /* 0x000fe20006fc1270 */
[C---:B------:R-:W-:Y:S01]  /*818e0*/  IMAD.WIDE R8, R3.reuse, 0x2, R12 ;  /* 0x0000000203087825 */ /* 0x040fe200078e020c */
[----:B------:R-:W-:-:S03]  /*818f0*/  IADD3 R0, R3, c[0x0][0x198], RZ ;  /* 0x0000660003007a10 */ /* 0x000fc60007ffe0ff */
[----:B------:R-:W-:-:S04]  /*81900*/  IMAD.WIDE R16, R3, 0x2, R6 ;  /* 0x0000000203107825 */ /* 0x000fc800078e0206 */
[----:B------:R-:W-:Y:S01]  /*81910*/  IMAD.WIDE R18, R0, 0x2, R4 ;  /* 0x0000000200127825 */ /* 0x000fe200078e0204 */
[----:B---3--:R-:W-:Y:S02]  /*81920*/  ISETP.LT.AND P2, PT, R26, c[0x0][0x178], !P5 ;  /* 0x00005e001a007a0c */ /* 0x008fe40006f41270 */
[----:B--2---:R-:W-:Y:S01]  /*81930*/  PRMT R3, R10, 0x7632, R3 ;  /* 0x000076320a037816 */ /* 0x004fe20000000003 */
[----:B----4-:R0:W-:Y:S01]  /*81940*/  @P3 STG.E.U16 [R8.64], R11 ;  /* 0x0000000b08003986 */ /* 0x0101e2000c101506 */
[----:B------:R-:W-:-:S03]  /*81950*/  ISETP.LT.AND P3, PT, R27, c[0x0][0x178], !P5 ;  /* 0x00005e001b007a0c */ /* 0x000fc60006f61270 */
[----:B------:R1:W-:Y:S04]  /*81960*/  @P0 STG.E.U16 [R16.64], R21 ;  /* 0x0000001510000986 */ /* 0x0003e8000c101506 */
[----:B------:R2:W-:Y:S01]  /*81970*/  @P6 STG.E.U16 [R18.64], R20 ;  /* 0x0000001412006986 */ /* 0x0005e2000c101506 */
[----:B0-----:R-:W-:Y:S01]  /*81980*/  IMAD.WIDE R8, R0, 0x2, R14 ;  /* 0x0000000200087825 */ /* 0x001fe200078e020e */
[----:B------:R-:W-:Y:S02]  /*81990*/  ISETP.LT.AND P6, PT, R29, c[0x0][0x178], !P5 ;  /* 0x00005e001d007a0c */ /* 0x000fe40006fc1270 */
[----:B------:R-:W-:Y:S02]  /*819a0*/  ISETP.LT.AND P5, PT, R28, c[0x0][0x178], !P1 ;  /* 0x00005e001c007a0c */ /* 0x000fe40004fa1270 */
[----:B------:R0:W-:Y:S01]  /*819b0*/  @P2 STG.E.U16 [R8.64], R3 ;  /* 0x0000000308002986 */ /* 0x0001e2000c101506 */
[----:B------:R-:W-:Y:S01]  /*819c0*/  ISETP.LT.AND P2, PT, R26, c[0x0][0x178], !P1 ;  /* 0x00005e001a007a0c */ /* 0x000fe20004f41270 */
[----:B-1----:R-:W-:Y:S01]  /*819d0*/  IMAD.WIDE R16, R0, 0x2, R6 ;  /* 0x0000000200107825 */ /* 0x002fe200078e0206 */
[----:B--2---:R-:W-:-:S03]  /*819e0*/  PRMT R18, R11, 0x7632, R18 ;  /* 0x000076320b127816 */ /* 0x004fc60000000012 */
[C---:B------:R-:W-:Y:S01]  /*819f0*/  IMAD.WIDE R10, R0.reuse, 0x2, R12 ;  /* 0x00000002000a7825 */ /* 0x040fe200078e020c */
[----:B------:R-:W-:Y:S02]  /*81a00*/  IADD3 R0, R0, c[0x0][0x198], RZ ;  /* 0x0000660000007a10 */ /* 0x000fe40007ffe0ff */
[----:B------:R-:W-:Y:S02]  /*81a10*/  PRMT R19, R21, 0x7632, R19 ;  /* 0x0000763215137816 */ /* 0x000fe40000000013 */
[----:B------:R1:W-:Y:S01]  /*81a20*/  @P3 STG.E.U16 [R10.64], R18 ;  /* 0x000000120a003986 */ /* 0x0003e2000c101506 */
[----:B0-----:R-:W-:Y:S01]  /*81a30*/  IMAD.WIDE R8, R0, 0x2, R4 ;  /* 0x0000000200087825 */ /* 0x001fe200078e0204 */
[----:B------:R-:W-:Y:S02]  /*81a40*/  ISETP.LT.AND P3, PT, R27, c[0x0][0x178], !P1 ;  /* 0x00005e001b007a0c */ /* 0x000fe40004f61270 */
[----:B------:R-:W-:Y:S01]  /*81a50*/  @P6 STG.E.U16 [R16.64], R19 ;  /* 0x0000001310006986 */ /* 0x000fe2000c101506 */
[----:B------:R-:W-:-:S02]  /*81a60*/  ISETP.LT.AND P1, PT, R29, c[0x0][0x178], !P1 ;  /* 0x00005e001d007a0c */ /* 0x000fc40004f21270 */
[----:B------:R-:W-:Y:S01]  /*81a70*/  ISETP.LT.AND P6, PT, R28, c[0x0][0x178], !P4 ;  /* 0x00005e001c007a0c */ /* 0x000fe200067c1270 */
[----:B------:R0:W-:Y:S01]  /*81a80*/  @P5 STG.E.U16 [R8.64], R2 ;  /* 0x0000000208005986 */ /* 0x0001e2000c101506 */
[----:B-1----:R-:W-:Y:S01]  /*81a90*/  IMAD.WIDE R10, R0, 0x2, R14 ;  /* 0x00000002000a7825 */ /* 0x002fe200078e020e */
[----:B------:R-:W-:-:S04]  /*81aa0*/  IADD3 R20, R24, 0x48, RZ ;  /* 0x0000004818147810 */ /* 0x000fc80007ffe0ff */
[----:B------:R-:W-:Y:S01]  /*81ab0*/  @P2 STG.E.U16 [R10.64], R22 ;  /* 0x000000160a002986 */ /* 0x000fe2000c101506 */
        /* <DEDUP_REMOVED lines=24> */
[----:B------:R-:W-:Y:S01]  /*81c40*/  PRMT R19, R25, 0x7632, R19 ;  /* 0x0000763219137816 */ /* 0x000fe20000000013 */
[----:B------:R-:W-:Y:S01]  /*81c50*/  IMAD.WIDE R8, R3, 0x2, R4 ;  /* 0x0000000203087825 */ /* 0x000fe200078e0204 */
[C---:B------:R-:W-:Y:S02]  /*81c60*/  IADD3 R21, R24.reuse, 0x49, RZ ;  /* 0x0000004918157810 */ /* 0x040fe40007ffe0ff */
[----:B------:R-:W-:Y:S01]  /*81c70*/  IADD3 R20, R24, 0x4a, RZ ;  /* 0x0000004a18147810 */ /* 0x000fe20007ffe0ff */
[----:B------:R0:W-:Y:S01]  /*81c80*/  @P3 STG.E.U16 [R10.64], R18 ;  /* 0x000000120a003986 */ /* 0x0001e2000c101506 */
[----:B------:R-:W-:-:S02]  /*81c90*/  ISETP.GE.AND P5, PT, R21, c[0x0][0x17c], PT ;  /* 0x00005f0015007a0c */ /* 0x000fc40003fa6270 */
[----:B------:R-:W-:Y:S01]  /*81ca0*/  ISETP.GE.AND P1, PT, R20, c[0x0][0x17c], PT ;  /* 0x00005f0014007a0c */ /* 0x000fe20003f26270 */
[----:B------:R1:W-:Y:S01]  /*81cb0*/  @P6 STG.E.U16 [R16.64], R19 ;  /* 0x0000001310006986 */ /* 0x0003e2000c101506 */
[----:B------:R-:W-:Y:S02]  /*81cc0*/  IADD3 R21, R24, 0x4b, RZ ;  /* 0x0000004b18157810 */ /* 0x000fe40007ffe0ff */
[C---:B------:R-:W-:Y:S01]  /*81cd0*/  IADD3 R0, R3.reuse, c[0x0][0x198], RZ ;  /* 0x0000660003007a10 */ /* 0x040fe20007ffe0ff */
[----:B0-----:R-:W-:-:S04]  /*81ce0*/  IMAD.WIDE R10, R3, 0x2, R12 ;  /* 0x00000002030a7825 */ /* 0x001fc800078e020c */
[----:B-1----:R-:W-:Y:S01]  /*81cf0*/  IMAD.WIDE R16, R3, 0x2, R6 ;  /* 0x0000000203107825 */ /* 0x002fe200078e0206 */
[----:B--2---:R0:W-:Y:S01]  /*81d00*/  @P4 STG.E.U16 [R8.64], R2 ;  /* 0x0000000208004986 */ /* 0x0041e2000c101506 */
[----:B------:R-:W-:Y:S02]  /*81d10*/  PRMT R20, R2, 0x7632, R20 ;  /* 0x0000763202147816 */ /* 0x000fe40000000014 */
[----:B------:R-:W-:Y:S01]  /*81d20*/  ISETP.GE.AND P4, PT, R21, c[0x0][0x17c], PT ;  /* 0x00005f0015007a0c */ /* 0x000fe20003f86270 */
[----:B0-----:R-:W2:Y:S01]  /*81d30*/  LDL.LU R2, [R1+0x4b0] ;  /* 0x0004b00001027983 */ /* 0x001ea20000300800 */
[----:B------:R-:W-:-:S03]  /*81d40*/  IMAD.WIDE R8, R3, 0x2, R14 ;  /* 0x0000000203087825 */ /* 0x000fc600078e020e */
[----:B------:R-:W4:Y:S04]  /*81d50*/  LDL.LU R22, [R1+0x350] ;  /* 0x0003500001167983 */ /* 0x000f280000300800 */
[----:B------:R-:W5:Y:S04]  /*81d60*/  LDL.LU R23, [R1+0x330] ;  /* 0x0003300001177983 */ /* 0x000f680000300800 */
[----:B------:R-:W2:Y:S04]  /*81d70*/  LDL.LU R25, [R1+0x2f0] ;  /* 0x0002f00001197983 */ /* 0x000ea80000300800 */
[----:B------:R-:W2:Y:S04]  /*81d80*/  LDL.LU R3, [R1+0x260] ;  /* 0x0002600001037983 */ /* 0x000ea80000300800 */
[----:B------:R-:W2:Y:S04]  /*81d90*/  LDL.LU R21, [R1+0x310] ;  /* 0x0003100001157983 */ /* 0x000ea80000300800 */
[----:B---3--:R0:W-:Y:S04]  /*81da0*/  @P2 STG.E.U16 [R8.64], R26 ;  /* 0x0000001a08002986 */ /* 0x0081e8000c101506 */
[----:B0-----:R-:W3:Y:S04]  /*81db0*/  LDL.LU R26, [R1+0x23fc] ;  /* 0x0023fc00011a7983 */ /* 0x001ee80000300800 */
[----:B------:R-:W4:Y:S01]  /*81dc0*/  LDL.LU R9, [R1+0x320] ;  /* 0x0003200001097983 */ /* 0x000f220000300800 */
        /* <DEDUP_REMOVED lines=9> */
[----:B---3--:R-:W-:Y:S02]  /*81e60*/  ISETP.LT.AND P2, PT, R26, c[0x0][0x178], !P5 ;  /* 0x00005e001a007a0c */ /* 0x008fe40006f41270 */
[----:B------:R-:W-:Y:S02]  /*81e70*/  ISETP.LT.AND P5, PT, R28, c[0x0][0x178], !P1 ;  /* 0x00005e001c007a0c */ /* 0x000fe40004fa1270 */
[----:B----4-:R-:W-:Y:S01]  /*81e80*/  PRMT R18, R9, 0x7632, R18 ;  /* 0x0000763209127816 */ /* 0x010fe20000000012 */
[----:B------:R-:W-:Y:S01]  /*81e90*/  IMAD.WIDE R8, R0, 0x2, R14 ;  /* 0x0000000200087825 */ /* 0x000fe200078e020e */
[----:B------:R-:W-:-:S02]  /*81ea0*/  PRMT R20, R3, 0x7632, R20 ;  /* 0x0000763203147816 */ /* 0x000fc40000000014 */
[C---:B------:R-:W-:Y:S01]  /*81eb0*/  IADD3 R3, R0.reuse, c[0x0][0x198], RZ ;  /* 0x0000660000037a10 */ /* 0x040fe20007ffe0ff */
[----:B------:R-:W-:Y:S01]  /*81ec0*/  IMAD.WIDE R10, R0, 0x2, R12 ;  /* 0x00000002000a7825 */ /* 0x000fe200078e020c */
[----:B------:R-:W-:-:S03]  /*81ed0*/  PRMT R19, R21, 0x7632, R19 ;  /* 0x0000763215137816 */ /* 0x000fc60000000013 */
[----:B------:R0:W-:Y:S01]  /*81ee0*/  @P2 STG.E.U16 [R8.64], R18 ;  /* 0x0000001208002986 */ /* 0x0001e2000c101506 */
[----:B------:R-:W-:Y:S01]  /*81ef0*/  ISETP.LT.AND P2, PT, R26, c[0x0][0x178], !P1 ;  /* 0x00005e001a007a0c */ /* 0x000fe20004f41270 */
[----:B------:R-:W-:Y:S02]  /*81f00*/  IMAD.WIDE R16, R0, 0x2, R6 ;  /* 0x0000000200107825 */ /* 0x000fe400078e0206 */
        /* <DEDUP_REMOVED lines=9> */
[----:B--2---:R-:W-:-:S03]  /*81fa0*/  PRMT R20, R2, 0x7632, R20 ;  /* 0x0000763202147816 */ /* 0x004fc60000000014 */
[C---:B0-----:R-:W-:Y:S01]  /*81fb0*/  IMAD.WIDE R8, R3.reuse, 0x2, R14 ;  /* 0x0000000203087825 */ /* 0x041fe200078e020e */
[----:B------:R-:W-:Y:S01]  /*81fc0*/  IADD3 R21, R24, 0x4c, RZ ;  /* 0x0000004c18157810 */ /* 0x000fe20007ffe0ff */
[----:B------:R-:W2:Y:S02]  /*81fd0*/  LDL.LU R2, [R1+0x530] ;  /* 0x0005300001027983 */ /* 0x000ea40000300800 */
[----:B------:R-:W-:Y:S02]  /*81fe0*/  IMAD.WIDE R16, R3, 0x2, R6 ;  /* 0x0000000203107825 */ /* 0x000fe400078e0206 */
[----:B------:R0:W-:Y:S01]  /*81ff0*/  @P2 STG.E.U16 [R8.64], R22 ;  /* 0x0000001608002986 */ /* 0x0001e2000c101506 */
[----:B------:R-:W-:Y:S01]  /*82000*/  ISETP.LT.AND P2, PT, R26, c[0x0][0x178], !P4 ;  /* 0x00005e001a007a0c */ /* 0x000fe20006741270 */
[----:B------:R-:W-:Y:S02]  /*82010*/  IMAD.WIDE R18, R0, 0x2, R4 ;  /* 0x0000000200127825 */ /* 0x000fe400078e0204 */
[----:B-----5:R-:W-:Y:S04]  /*82020*/  @P3 STG.E.U16 [R10.64], R23 ;  /* 0x000000170a003986 */ /* 0x020fe8000c101506 */
[----:B------:R-:W-:Y:S01]  /*82030*/  @P1 STG.E.U16 [R16.64], R25 ;  /* 0x0000001910001986 */ /* 0x000fe2000c101506 */
[----:B------:R-:W-:-:S03]  /*82040*/  ISETP.GE.AND P0, PT, R21, c[0x0][0x17c], PT ;  /* 0x00005f0015007a0c */ /* 0x000fc60003f06270 */
[----:B------:R1:W-:Y:S01]  /*82050*/  @P6 STG.E.U16 [R18.64], R20 ;  /* 0x0000001412006986 */ /* 0x0003e2000c101506 */
[----:B0-----:R-:W-:-:S03]  /*82060*/  IMAD.WIDE R8, R0, 0x2, R14 ;  /* 0x0000000200087825 */ /* 0x001fc600078e020e */
[----:B------:R0:W-:Y:S01]  /*82070*/  STL [R1+0x23f8], R26 ;  /* 0x0023f81a01007387 */ /* 0x0001e20000100800 */
[----:B-1----:R-:W-:-:S05]  /*82080*/  PRMT R18, R22, 0x7632, R18 ;  /* 0x0000763216127816 */ /* 0x002fca0000000012 */
[----:B------:R1:W-:Y:S01]  /*82090*/  @P2 STG.E.U16 [R8.64], R18 ;  /* 0x0000001208002986 */ /* 0x0003e2000c101506 */
[----:B------:R-:W-:-:S03]  /*820a0*/  ISETP.LT.AND P2, PT, R26, c[0x0][0x178], !P0 ;  /* 0x00005e001a007a0c */ /* 0x000fc60004741270 */
[----:B0-----:R-:W3:Y:S01]  /*820b0*/  LDL R26, [R1+0x370] ;  /* 0x00037000011a7983 */ /* 0x001ee20000100800 */
        /* <DEDUP_REMOVED lines=11> */
[----:B-1----:R-:W-:Y:S01]  /*82170*/  IMAD.WIDE R8, R3, 0x2, R4 ;  /* 0x0000000203087825 */ /* 0x002fe200078e0204 */
[----:B------:R0:W-:Y:S02]  /*82180*/  @P3 STG.E.U16 [R10.64], R19 ;  /* 0x000000130a003986 */ /* 0x0001e4000c101506 */
[----:B------:R-:W-:Y:S02]  /*82190*/  ISETP.GE.AND P1, PT, R21, c[0x0][0x17c], PT ;  /* 0x00005f0015007a0c */ /* 0x000fe40003f26270 */
[----:B------:R1:W-:Y:S01]  /*821a0*/  @P6 STG.E.U16 [R16.64], R20 ;  /* 0x0000001410006986 */ /* 0x0003e2000c101506 */
[----:B------:R-:W-:-:S02]  /*821b0*/  IADD3 R21, R24, 0x4f, RZ ;  /* 0x0000004f18157810 */ /* 0x000fc40007ffe0ff */
        /* <DEDUP_REMOVED lines=460> */
[----:B---3--:R-:W-:-:S03]  /*83e80*/  PRMT R18, R22, 0x7632, R18 ;  /* 0x0000763216127816 */ /* 0x008fc60000000012 */
[----:B------:R-:W-:Y:S01]  /*83e90*/  IMAD.WIDE R16, R0, 0x2, R6 ;  /* 0x0000000200107825 */ /* 0x000fe200078e0206 */
[----:B------:R-:W-:Y:S01]  /*83ea0*/  PRMT R19, R23, 0x7632, R19 ;  /* 0x0000763217137816 */ /* 0x000fe20000000013 */
[----:B------:R-:W3:Y:S01]  /*83eb0*/  LDL.LU R22, [R1+0x168] ;  /* 0x0001680001167983 */ /* 0x000ee20000300800 */
[C---:B------:R-:W-:Y:S02]  /*83ec0*/  IADD3 R21, R24.reuse, 0x66, RZ ;  /* 0x0000006618157810 */ /* 0x040fe40007ffe0ff */
[----:B------:R-:W-:Y:S01]  /*83ed0*/  PRMT R20, R25, 0x7632, R20 ;  /* 0x0000763219147816 */ /* 0x000fe20000000014 */
[----:B------:R0:W-:Y:S01]  /*83ee0*/  @P2 STG.E.U16 [R8.64], R18 ;  /* 0x0000001208002986 */ /* 0x0001e2000c101506 */
[----:B------:R-:W-:Y:S02]  /*83ef0*/  ISETP.GE.AND P1, PT, R21, c[0x0][0x17c], PT ;  /* 0x00005f0015007a0c */ /* 0x000fe40003f26270 */
[----:B------:R-:W-:Y:S01]  /*83f00*/  IADD3 R21, R24, 0x67, RZ ;  /* 0x0000006718157810 */ /* 0x000fe20007ffe0ff */
[----:B------:R1:W-:Y:S01]  /*83f10*/  @P3 STG.E.U16 [R10.64], R19 ;  /* 0x000000130a003986 */ /* 0x0003e2000c101506 */
[----:B------:R-:W-:-:S03]  /*83f20*/  IADD3 R0, R3, c[0x0][0x198], RZ ;  /* 0x0000660003007a10 */ /* 0x000fc60007ffe0ff */
[----:B------:R4:W-:Y:S01]  /*83f30*/  @P6 STG.E.U16 [R16.64], R20 ;  /* 0x0000001410006986 */ /* 0x0009e2000c101506 */
[----:B0-----:R-:W-:-:S03]  /*83f40*/  IMAD.WIDE R8, R3, 0x2, R4 ;  /* 0x0000000203087825 */ /* 0x001fc600078e0204 */
[----:B------:R-:W5:Y:S01]  /*83f50*/  LDL.LU R25, [R1+0x428] ;  /* 0x0004280001197983 */ /* 0x000f620000300800 */
[----:B-1----:R-:W-:-:S04]  /*83f60*/  IMAD.WIDE R10, R3, 0x2, R12 ;  /* 0x00000002030a7825 */ /* 0x002fc800078e020c */
[----:B----4-:R-:W-:Y:S01]  /*83f70*/  IMAD.WIDE R16, R3, 0x2, R6 ;  /* 0x0000000203107825 */ /* 0x010fe200078e0206 */
[----:B--2---:R0:W-:Y:S01]  /*83f80*/  @P4 STG.E.U16 [R8.64], R2 ;  /* 0x0000000208004986 */ /* 0x0041e2000c101506 */
[----:B------:R-:W-:Y:S02]  /*83f90*/  PRMT R20, R2, 0x7632, R20 ;  /* 0x0000763202147816 */ /* 0x000fe40000000014 */
[----:B------:R-:W-:Y:S01]  /*83fa0*/  ISETP.GE.AND P4, PT, R21, c[0x0][0x17c], PT ;  /* 0x00005f0015007a0c */ /* 0x000fe20003f86270 */
[----:B0-----:R-:W2:Y:S01]  /*83fb0*/  LDL.LU R2, [R1+0x308] ;  /* 0x0003080001027983 */ /* 0x001ea20000300800 */
[----:B------:R-:W-:-:S03]  /*83fc0*/  IMAD.WIDE R8, R3, 0x2, R14 ;  /* 0x0000000203087825 */ /* 0x000fc600078e020e */
[----:B------:R-:W4:Y:S04]  /*83fd0*/  LDL.LU R23, [R1+0x128] ;  /* 0x0001280001177983 */ /* 0x000f280000300800 */
[----:B------:R-:W2:Y:S04]  /*83fe0*/  LDL.LU R3, [R1+0x248] ;  /* 0x0002480001037983 */ /* 0x000ea80000300800 */
[----:B------:R-:W2:Y:S01]  /*83ff0*/  LDL.LU R21, [R1+0x2b8] ;  /* 0x0002b80001157983 */ /* 0x000ea20000300800 */
[----:B------:R-:W-:Y:S02]  /*84000*/  ISETP.LT.AND P2, PT, R26, c[0x0][0x178], !P0 ;  /* 0x00005e001a007a0c */ /* 0x000fe40004741270 */
[----:B------:R-:W-:-:S02]  /*84010*/  ISETP.LT.AND P3, PT, R27, c[0x0][0x178], !P0 ;  /* 0x00005e001b007a0c */ /* 0x000fc40004761270 */
[----:B------:R-:W-:Y:S02]  /*84020*/  ISETP.LT.AND P0, PT, R29, c[0x0][0x178], !P0 ;  /* 0x00005e001d007a0c */ /* 0x000fe40004701270 */
[----:B------:R-:W-:Y:S01]  /*84030*/  ISETP.LT.AND P6, PT, R28, c[0x0][0x178], !P5 ;  /* 0x00005e001c007a0c */ /* 0x000fe20006fc1270 */
[----:B------:R-:W-:-:S06]  /*84040*/  IMAD.WIDE R18, R0, 0x2, R4 ;  /* 0x0000000200127825 */ /* 0x000fcc00078e0204 */
[----:B--2---:R0:W-:Y:S01]  /*84050*/  @P2 STG.E.U16 [R8.64], R21 ;  /* 0x0000001508002986 */ /* 0x0041e2000c101506 */
[----:B------:R-:W-:-:S03]  /*84060*/  ISETP.LT.AND P2, PT, R26, c[0x0][0x178], !P5 ;  /* 0x00005e001a007a0c */ /* 0x000fc60006f41270 */
[----:B------:R1:W-:Y:S01]  /*84070*/  @P3 STG.E.U16 [R10.64], R3 ;  /* 0x000000030a003986 */ /* 0x0003e2000c101506 */
[----:B------:R-:W-:-:S03]  /*84080*/  ISETP.LT.AND P3, PT, R27, c[0x0][0x178], !P5 ;  /* 0x00005e001b007a0c */ /* 0x000fc60006f61270 */
[----:B---3--:R-:W-:Y:S04]  /*84090*/  @P0 STG.E.U16 [R16.64], R22 ;  /* 0x0000001610000986 */ /* 0x008fe8000c101506 */
[----:B------:R2:W-:Y:S01]  /*840a0*/  @P6 STG.E.U16 [R18.64], R20 ;  /* 0x0000001412006986 */ /* 0x0005e2000c101506 */
[----:B------:R-:W-:Y:S02]  /*840b0*/  ISETP.LT.AND P6, PT, R29, c[0x0][0x178], !P5 ;  /* 0x00005e001d007a0c */ /* 0x000fe40006fc1270 */
[----:B------:R-:W-:Y:S01]  /*840c0*/  ISETP.LT.AND P5, PT, R28, c[0x0][0x178], !P1 ;  /* 0x00005e001c007a0c */ /* 0x000fe20004fa1270 */
[----:B0-----:R-:W-:-:S04]  /*840d0*/  IMAD.WIDE R8, R0, 0x2, R14 ;  /* 0x0000000200087825 */ /* 0x001fc800078e020e */
[C---:B-1----:R-:W-:Y:S01]  /*840e0*/  IMAD.WIDE R10, R0.reuse, 0x2, R12 ;  /* 0x00000002000a7825 */ /* 0x042fe200078e020c */
[----:B--2---:R-:W-:Y:S02]  /*840f0*/  PRMT R18, R21, 0x7632, R18 ;  /* 0x0000763215127816 */ /* 0x004fe40000000012 */
[----:B------:R-:W-:Y:S02]  /*84100*/  PRMT R19, R3, 0x7632, R19 ;  /* 0x0000763203137816 */ /* 0x000fe40000000013 */
[C---:B------:R-:W-:Y:S01]  /*84110*/  IADD3 R3, R0.reuse, c[0x0][0x198], RZ ;  /* 0x0000660000037a10 */ /* 0x040fe20007ffe0ff */
[----:B------:R-:W-:Y:S01]  /*84120*/  IMAD.WIDE R16, R0, 0x2, R6 ;  /* 0x0000000200107825 */ /* 0x000fe200078e0206 */
[----:B------:R-:W-:Y:S01]  /*84130*/  PRMT R20, R22, 0x7632, R20 ;  /* 0x0000763216147816 */ /* 0x000fe20000000014 */
[----:B------:R0:W-:Y:S01]  /*84140*/  @P2 STG.E.U16 [R8.64], R18 ;  /* 0x0000001208002986 */ /* 0x0001e2000c101506 */
[----:B------:R-:W-:-:S03]  /*84150*/  IADD3 R0, R3, c[0x0][0x198], RZ ;  /* 0x0000660003007a10 */ /* 0x000fc60007ffe0ff */
[----:B------:R1:W-:Y:S04]  /*84160*/  @P3 STG.E.U16 [R10.64], R19 ;  /* 0x000000130a003986 */ /* 0x0003e8000c101506 */
[----:B------:R2:W-:Y:S01]  /*84170*/  @P6 STG.E.U16 [R16.64], R20 ;  /* 0x0000001410006986 */ /* 0x0005e2000c101506 */
[----:B0-----:R-:W-:-:S04]  /*84180*/  IMAD.WIDE R8, R3, 0x2, R4 ;  /* 0x0000000203087825 */ /* 0x001fc800078e0204 */
[----:B-1----:R-:W-:Y:S01]  /*84190*/  IMAD.WIDE R10, R3, 0x2, R12 ;  /* 0x00000002030a7825 */ /* 0x002fe200078e020c */
[----:B-----5:R0:W-:Y:S01]  /*841a0*/  @P5 STG.E.U16 [R8.64], R25 ;  /* 0x0000001908005986 */ /* 0x0201e2000c101506 */
[----:B--2---:R-:W-:Y:S02]  /*841b0*/  PRMT R20, R25, 0x7632, R20 ;  /* 0x0000763219147816 */ /* 0x004fe40000000014 */
[C---:B------:R-:W-:Y:S01]  /*841c0*/  IMAD.WIDE R16, R3.reuse, 0x2, R6 ;  /* 0x0000000203107825 */ /* 0x040fe200078e0206 */
[----:B0-----:R-:W2:Y:S03]  /*841d0*/  LDL.LU R25, [R1+0x4a8] ;  /* 0x0004a80001197983 */ /* 0x001ea60000300800 */
[----:B------:R-:W-:Y:S02]  /*841e0*/  IMAD.WIDE R8, R3, 0x2, R14 ;  /* 0x0000000203087825 */ /* 0x000fe400078e020e */
[----:B------:R-:W3:Y:S01]  /*841f0*/  LDL.LU R3, [R1+0x2c8] ;  /* 0x0002c80001037983 */ /* 0x000ee20000300800 */
[----:B------:R-:W-:-:S02]  /*84200*/  ISETP.LT.AND P2, PT, R26, c[0x0][0x178], !P1 ;  /* 0x00005e001a007a0c */ /* 0x000fc40004f41270 */
[----:B------:R-:W-:Y:S01]  /*84210*/  ISETP.LT.AND P3, PT, R27, c[0x0][0x178], !P1 ;  /* 0x00005e001b007a0c */ /* 0x000fe20004f61270 */
[----:B------:R-:W-:Y:S01]  /*84220*/  IMAD.WIDE R18, R0, 0x2, R4 ;  /* 0x0000000200127825 */ /* 0x000fe200078e0204 */
[----:B------:R-:W-:Y:S01]  /*84230*/  ISETP.LT.AND P1, PT, R29, c[0x0][0x178], !P1 ;  /* 0x00005e001d007a0c */ /* 0x000fe20004f21270 */
[----:B------:R-:W5:Y:S01]  /*84240*/  LDL.LU R22, [R1+0x318] ;  /* 0x0003180001167983 */ /* 0x000f620000300800 */
[----:B------:R-:W-:Y:S02]  /*84250*/  ISETP.LT.AND P6, PT, R28, c[0x0][0x178], !P4 ;  /* 0x00005e001c007a0c */ /* 0x000fe400067c1270 */
[----:B------:R-:W-:-:S05]  /*84260*/  IADD3 R21, R24, 0x68, RZ ;  /* 0x0000006818157810 */ /* 0x000fca0007ffe0ff */
[----:B------:R0:W-:Y:S01]  /*84270*/  @P2 STG.E.U16 [R8.64], R2 ;  /* 0x0000000208002986 */ /* 0x0001e2000c101506 */
[----:B------:R-:W-:Y:S02]  /*84280*/  ISETP.LT.AND P2, PT, R26, c[0x0][0x178], !P4 ;  /* 0x00005e001a007a0c */ /* 0x000fe40006741270 */
[----:B------:R-:W-:Y:S01]  /*84290*/  ISETP.GE.AND P0, PT, R21, c[0x0][0x17c], PT ;  /* 0x00005f0015007a0c */ /* 0x000fe20003f06270 */
[----:B0-----:R-:W-:Y:S01]  /*842a0*/  IMAD.WIDE R8, R0, 0x2, R14 ;  /* 0x0000000200087825 */ /* 0x001fe200078e020e */
[----:B---3--:R0:W-:Y:S01]  /*842b0*/  @P3 STG.E.U16 [R10.64], R3 ;  /* 0x000000030a003986 */ /* 0x0081e2000c101506 */
[----:B------:R-:W-:-:S03]  /*842c0*/  ISETP.LT.AND P3, PT, R27, c[0x0][0x178], !P4 ;  /* 0x00005e001b007a0c */ /* 0x000fc60006761270 */
[----:B----4-:R-:W-:Y:S04]  /*842d0*/  @P1 STG.E.U16 [R16.64], R23 ;  /* 0x0000001710001986 */ /* 0x010fe8000c101506 */
[----:B------:R1:W-:Y:S01]  /*842e0*/  @P6 STG.E.U16 [R18.64], R20 ;  /* 0x0000001412006986 */ /* 0x0003e2000c101506 */
[----:B------:R-:W-:Y:S02]  /*842f0*/  ISETP.LT.AND P6, PT, R29, c[0x0][0x178], !P4 ;  /* 0x00005e001d007a0c */ /* 0x000fe400067c1270 */
[----:B------:R-:W-:Y:S01]  /*84300*/  ISETP.LT.AND P4, PT, R28, c[0x0][0x178], !P0 ;  /* 0x00005e001c007a0c */ /* 0x000fe20004781270 */
[----:B0-----:R-:W-:Y:S01]  /*84310*/  IMAD.WIDE R10, R0, 0x2, R12 ;  /* 0x00000002000a7825 */ /* 0x001fe200078e020c */
[----:B-1----:R-:W-:Y:S02]  /*84320*/  PRMT R18, R2, 0x7632, R18 ;  /* 0x0000763202127816 */ /* 0x002fe40000000012 */
[----:B------:R-:W-:Y:S01]  /*84330*/  PRMT R19, R3, 0x7632, R19 ;  /* 0x0000763203137816 */ /* 0x000fe20000000013 */
[C---:B------:R-:W-:Y:S01]  /*84340*/  IMAD.WIDE R16, R0.reuse, 0x2, R6 ;  /* 0x0000000200107825 */ /* 0x040fe200078e0206 */
[----:B------:R-:W-:Y:S01]  /*84350*/  IADD3 R3, R0, c[0x0][0x198], RZ ;  /* 0x0000660000037a10 */ /* 0x000fe20007ffe0ff */
[----:B------:R0:W-:Y:S01]  /*84360*/  @P2 STG.E.U16 [R8.64], R18 ;  /* 0x0000001208002986 */ /* 0x0001e2000c101506 */
[----:B------:R-:W-:-:S03]  /*84370*/  PRMT R20, R23, 0x7632, R20 ;  /* 0x0000763217147816 */ /* 0x000fc60000000014 */
[----:B------:R1:W-:Y:S01]  /*84380*/  @P3 STG.E.U16 [R10.64], R19 ;  /* 0x000000130a003986 */ /* 0x0003e2000c101506 */
[----:B------:R-:W-:-:S03]  /*84390*/  IADD3 R0, R3, c[0x0][0x198], RZ ;  /* 0x0000660003007a10 */ /* 0x000fc60007ffe0ff */
[----:B------:R-:W3:Y:S01]  /*843a0*/  LDL.LU R2, [R1+0x268] ;  /* 0x0002680001027983 */ /* 0x000ee20000300800 */
[----:B0-----:R-:W-:-:S03]  /*843b0*/  IMAD.WIDE R8, R3, 0x2, R4 ;  /* 0x0000000203087825 */ /* 0x001fc600078e0204 */
[----:B------:R0:W-:Y:S01]  /*843c0*/  @P6 STG.E.U16 [R16.64], R20 ;  /* 0x0000001410006986 */ /* 0x0001e2000c101506 */
[----:B-1----:R-:W-:-:S03]  /*843d0*/  IMAD.WIDE R10, R3, 0x2, R12 ;  /* 0x00000002030a7825 */ /* 0x002fc600078e020c */
[----:B--2---:R1:W-:Y:S04]  /*843e0*/  @P4 STG.E.U16 [R8.64], R25 ;  /* 0x0000001908004986 */ /* 0x0043e8000c101506 */
[----:B------:R-:W2:Y:S01]  /*843f0*/  LDL.LU R23, [R1+0x4b8] ;  /* 0x0004b80001177983 */ /* 0x000ea20000300800 */
[----:B0-----:R-:W-:Y:S01]  /*84400*/  PRMT R20, R25, 0x7632, R20 ;  /* 0x0000763219147816 */ /* 0x001fe20000000014 */
[C---:B------:R-:W-:Y:S02]  /*84410*/  IMAD.WIDE R16, R3.reuse, 0x2, R6 ;  /* 0x0000000203107825 */ /* 0x040fe400078e0206 */
[----:B-1----:R-:W4:Y:S02]  /*84420*/  LDL.LU R25, [R1+0x358] ;  /* 0x0003580001197983 */ /* 0x002f240000300800 */
[----:B------:R-:W-:-:S02]  /*84430*/  IMAD.WIDE R8, R3, 0x2, R14 ;  /* 0x0000000203087825 */ /* 0x000fc400078e020e */
[----:B------:R-:W2:Y:S01]  /*84440*/  LDL.LU R3, [R1+0x328] ;  /* 0x0003280001037983 */ /* 0x000ea20000300800 */
[----:B------:R-:W-:Y:S02]  /*84450*/  IADD3 R21, R24, 0x69, RZ ;  /* 0x0000006918157810 */ /* 0x000fe40007ffe0ff */
[----:B------:R-:W-:Y:S02]  /*84460*/  ISETP.LT.AND P2, PT, R26, c[0x0][0x178], !P0 ;  /* 0x00005e001a007a0c */ /* 0x000fe40004741270 */
[----:B------:R-:W-:Y:S02]  /*84470*/  ISETP.GE.AND P5, PT, R21, c[0x0][0x17c], PT ;  /* 0x00005f0015007a0c */ /* 0x000fe40003fa6270 */
[----:B------:R-:W-:Y:S02]  /*84480*/  ISETP.LT.AND P3, PT, R27, c[0x0][0x178], !P0 ;  /* 0x00005e001b007a0c */ /* 0x000fe40004761270 */
[----:B------:R-:W-:Y:S02]  /*84490*/  ISETP.LT.AND P0, PT, R29, c[0x0][0x178], !P0 ;  /* 0x00005e001d007a0c */ /* 0x000fe40004701270 */
[----:B------:R-:W-:Y:S01]  /*844a0*/  ISETP.LT.AND P6, PT, R28, c[0x0][0x178], !P5 ;  /* 0x00005e001c007a0c */ /* 0x000fe20006fc1270 */
[----:B------:R-:W-:-:S04]  /*844b0*/  IMAD.WIDE R18, R0, 0x2, R4 ;  /* 0x0000000200127825 */ /* 0x000fc800078e0204 */
[----:B--2---:R-:W-:Y:S04]  /*844c0*/  @P2 STG.E.U16 [R8.64], R3 ;  /* 0x0000000308002986 */ /* 0x004fe8000c101506 */
[----:B-----5:R-:W-:Y:S04]  /*844d0*/  @P3 STG.E.U16 [R10.64], R22 ;  /* 0x000000160a003986 */ /* 0x020fe8000c101506 */
[----:B---3--:R-:W-:Y:S04]  /*844e0*/  @P0 STG.E.U16 [R16.64], R2 ;  /* 0x0000000210000986 */ /* 0x008fe8000c101506 */
[----:B------:R0:W-:Y:S02]  /*844f0*/  @P6 STG.E.U16 [R18.64], R20 ;  /* 0x0000001412006986 */ /* 0x0001e4000c101506 */
[----:B0-----:R-:W-:-:S02]  /*84500*/  PRMT R19, R2, 0x7632, R19 ;  /* 0x0000763202137816 */ /* 0x001fc40000000013 */
[----:B------:R-:W2:Y:S01]  /*84510*/  LDL.LU R2, [R1+0x2f8] ;  /* 0x0002f80001027983 */ /* 0x000ea20000300800 */
[----:B------:R-:W-:Y:S02]  /*84520*/  IADD3 R21, R24, 0x6a, RZ ;  /* 0x0000006a18157810 */ /* 0x000fe40007ffe0ff */
[----:B------:R-:W-:Y:S02]  /*84530*/  ISETP.LT.AND P0, PT, R26, c[0x0][0x178], !P5 ;  /* 0x00005e001a007a0c */ /* 0x000fe40006f01270 */
[----:B------:R-:W-:Y:S02]  /*84540*/  ISETP.LT.AND P2, PT, R27, c[0x0][0x178], !P5 ;  /* 0x00005e001b007a0c */ /* 0x000fe40006f41270 */
[----:B------:R-:W-:Y:S02]  /*84550*/  ISETP.GE.AND P1, PT, R21, c[0x0][0x17c], PT ;  /* 0x00005f0015007a0c */ /* 0x000fe40003f26270 */
[----:B------:R-:W-:Y:S02]  /*84560*/  ISETP.LT.AND P5, PT, R29, c[0x0][0x178], !P5 ;  /* 0x00005e001d007a0c */ /* 0x000fe40006fa1270 */
[----:B------:R-:W-:Y:S01]  /*84570*/  IADD3 R21, R24, 0x6b, RZ ;  /* 0x0000006b18157810 */ /* 0x000fe20007ffe0ff */
[----:B------:R-:W-:Y:S01]  /*84580*/  IMAD.WIDE R10, R0, 0x2, R14 ;  /* 0x00000002000a7825 */ /* 0x000fe200078e020e */
[----:B------:R-:W-:-:S02]  /*84590*/  PRMT R18, R22, 0x7632, R18 ;  /* 0x0000763216127816 */ /* 0x000fc40000000012 */
[----:B------:R-:W-:Y:S01]  /*845a0*/  ISETP.GE.AND P4, PT, R21, c[0x0][0x17c], PT ;  /* 0x00005f0015007a0c */ /* 0x000fe20003f86270 */
[----:B------:R-:W-:Y:S01]  /*845b0*/  IMAD.WIDE R8, R0, 0x2, R12 ;  /* 0x0000000200087825 */ /* 0x000fe200078e020c */
[----:B------:R-:W-:Y:S02]  /*845c0*/  PRMT R21, R3, 0x7632, R21 ;  /* 0x0000763203157816 */ /* 0x000fe40000000015 */
[----:B------:R-:W-:Y:S01]  /*845d0*/  ISETP.LT.AND P6, PT, R28, c[0x0][0x178], !P1 ;  /* 0x00005e001c007a0c */ /* 0x000fe20004fc1270 */
[----:B--2---:R0:W-:Y:S04]  /*845e0*/  STL [R1+0x23e0], R2 ;  /* 0x0023e00201007387 */ /* 0x0041e80000100800 */
[----:B0-----:R-:W2:Y:S01]  /*845f0*/  LDL R2, [R1+0x338] ;  /* 0x0003380001027983 */ /* 0x001ea20000100800 */
[----:B------:R-:W-:Y:S01]  /*84600*/  ISETP.LT.AND P3, PT, R26, c[0x0][0x178], !P1 ;  /* 0x00005e001a007a0c */ /* 0x000fe20004f61270 */
[C---:B------:R-:W-:Y:S01]  /*84610*/  IMAD.WIDE R16, R0.reuse, 0x2, R6 ;  /* 0x0000000200107825 */ /* 0x040fe200078e0206 */
[----:B------:R-:W-:Y:S01]  /*84620*/  IADD3 R3, R0, c[0x0][0x198], RZ ;  /* 0x0000660000037a10 */ /* 0x000fe20007ffe0ff */
[----:B------:R0:W-:Y:S04]  /*84630*/  @P0 STG.E.U16 [R10.64], R21 ;  /* 0x000000150a000986 */ /* 0x0001e8000c101506 */
[----:B------:R1:W-:Y:S04]  /*84640*/  @P2 STG.E.U16 [R8.64], R18 ;  /* 0x0000001208002986 */ /* 0x0003e8000c101506 */
[----:B------:R-:W-:Y:S01]  /*84650*/  @P5 STG.E.U16 [R16.64], R19 ;  /* 0x0000001310005986 */ /* 0x000fe2000c101506 */
[----:B------:R-:W-:Y:S01]  /*84660*/  ISETP.LT.AND P5, PT, R27, c[0x0][0x178], !P1 ;  /* 0x00005e001b007a0c */ /* 0x000fe20004fa1270 */
[C---:B0-----:R-:W-:Y:S01]  /*84670*/  IMAD.WIDE R10, R3.reuse, 0x2, R4 ;  /* 0x00000002030a7825 */ /* 0x041fe200078e0204 */
[C---:B------:R-:W-:Y:S01]  /*84680*/  IADD3 R20, R24.reuse, 0x6c, RZ ;  /* 0x0000006c18147810 */ /* 0x040fe20007ffe0ff */
[----:B------:R-:W3:Y:S02]  /*84690*/  LDL.LU R22, [R1+0x538] ;  /* 0x0005380001167983 */ /* 0x000ee40000300800 */
[----:B-1----:R-:W-:Y:S01]  /*846a0*/  IMAD.WIDE R8, R3, 0x2, R14 ;  /* 0x0000000203087825 */ /* 0x002fe200078e020e */
[----:B------:R-:W-:Y:S01]  /*846b0*/  IADD3 R0, R24, 0x6d, RZ ;  /* 0x0000006d18007810 */ /* 0x000fe20007ffe0ff */
[----:B------:R0:W-:Y:S01]  /*846c0*/  @P6 STG.E.U16 [R10.64], R23 ;  /* 0x000000170a006986 */ /* 0x0001e2000c101506 */
[----:B------:R-:W-:-:S03]  /*846d0*/  ISETP.LT.AND P2, PT, R29, c[0x0][0x178], !P1 ;  /* 0x00005e001d007a0c */ /* 0x000fc60004f41270 */
[----:B----4-:R1:W-:Y:S01]  /*846e0*/  @P3 STG.E.U16 [R8.64], R25 ;  /* 0x0000001908003986 */ /* 0x0103e2000c101506 */
[----:B------:R-:W-:Y:S02]  /*846f0*/  ISETP.GE.AND P0, PT, R20, c[0x0][0x17c], PT ;  /* 0x00005f0014007a0c */ /* 0x000fe40003f06270 */
[----:B------:R-:W-:Y:S02]  /*84700*/  ISETP.GE.AND P1, PT, R0, c[0x0][0x17c], PT ;  /* 0x00005f0000007a0c */ /* 0x000fe40003f26270 */
[----:B------:R-:W-:Y:S02]  /*84710*/  IADD3 R0, R3, c[0x0][0x198], RZ ;  /* 0x0000660003007a10 */ /* 0x000fe40007ffe0ff */
[----:B------:R-:W-:Y:S01]  /*84720*/  PRMT R20, R23, 0x7632, R20 ;  /* 0x0000763217147816 */ /* 0x000fe20000000014 */
[C---:B0-----:R-:W-:Y:S01]  /*84730*/  IMAD.WIDE R10, R3.reuse, 0x2, R6 ;  /* 0x00000002030a7825 */ /* 0x041fe200078e0206 */
[----:B------:R-:W4:Y:S03]  /*84740*/  LDL.LU R23, [R1+0x348] ;  /* 0x0003480001177983 */ /* 0x000f260000300800 */
[----:B-1----:R-:W-:Y:S01]  /*84750*/  IMAD.WIDE R8, R3, 0x2, R12 ;  /* 0x0000000203087825 */ /* 0x002fe200078e020c */
[----:B------:R-:W-:-:S02]  /*84760*/  PRMT R3, R25, 0x7632, R3 ;  /* 0x0000763219037816 */ /* 0x000fc40000000003 */
[----:B------:R-:W5:Y:S04]  /*84770*/  LDL.LU R25, [R1+0x1e8] ;  /* 0x0001e80001197983 */ /* 0x000f680000300800 */
[----:B--2---:R0:W-:Y:S04]  /*84780*/  @P5 STG.E.U16 [R8.64], R2 ;  /* 0x0000000208005986 */ /* 0x0041e8000c101506 */
[----:B0-----:R-:W2:Y:S04]  /*84790*/  LDL.LU R2, [R1+0x23e0] ;  /* 0x0023e00001027983 */ /* 0x001ea80000300800 */
[----:B------:R-:W3:Y:S01]  /*847a0*/  LDL.LU R9, [R1+0x338] ;  /* 0x0003380001097983 */ /* 0x000ee20000300800 */
[----:B------:R-:W-:-:S02]  /*847b0*/  ISETP.LT.AND P6, PT, R28, c[0x0][0x178], !P4 ;  /* 0x00005e001c007a0c */ /* 0x000fc400067c1270 */
[----:B------:R-:W-:Y:S01]  /*847c0*/  ISETP.LT.AND P3, PT, R26, c[0x0][0x178], !P4 ;  /* 0x00005e001a007a0c */ /* 0x000fe20006761270 */
[----:B------:R-:W-:Y:S01]  /*847d0*/  IMAD.WIDE R16, R0, 0x2, R4 ;  /* 0x0000000200107825 */ /* 0x000fe200078e0204 */
[----:B------:R-:W-:-:S03]  /*847e0*/  ISETP.LT.AND P5, PT, R28, c[0x0][0x178], !P0 ;  /* 0x00005e001c007a0c */ /* 0x000fc600047a1270 */
[C---:B------:R-:W-:Y:S01]  /*847f0*/  IMAD.WIDE R18, R0.reuse, 0x2, R14 ;  /* 0x0000000200127825 */ /* 0x040fe200078e020e */
[----:B--2---:R0:W-:Y:S01]  /*84800*/  @P2 STG.E.U16 [R10.64], R2 ;  /* 0x000000020a002986 */ /* 0x0041e2000c101506 */
[----:B------:R-:W-:Y:S02]  /*84810*/  ISETP.LT.AND P2, PT, R27, c[0x0][0x178], !P4 ;  /* 0x00005e001b007a0c */ /* 0x000fe40006741270 */
[----:B------:R-:W-:Y:S02]  /*84820*/  ISETP.LT.AND P4, PT, R29, c[0x0][0x178], !P4 ;  /* 0x00005e001d007a0c */ /* 0x000fe40006781270 */
[----:B------:R-:W-:Y:S04]  /*84830*/  @P6 STG.E.U16 [R16.64], R20 ;  /* 0x0000001410006986 */ /* 0x000fe8000c101506 */
[----:B------:R1:W-:Y:S01]  /*84840*/  @P3 STG.E.U16 [R18.64], R3 ;  /* 0x0000000312003986 */ /* 0x0003e2000c101506 */
[C---:B0-----:R-:W-:Y:S01]  /*84850*/  IMAD.WIDE R10, R0.reuse, 0x2, R6 ;  /* 0x00000002000a7825 */ /* 0x041fe200078e0206 */
[----:B-1----:R-:W-:-:S02]  /*84860*/  IADD3 R3, R0, c[0x0][0x198], RZ ;  /* 0x0000660000037a10 */ /* 0x002fc40007ffe0ff */
[----:B---3--:R-:W-:Y:S01]  /*84870*/  PRMT R18, R9, 0x7632, R18 ;  /* 0x0000763209127816 */ /* 0x008fe20000000012 */
[----:B------:R-:W-:Y:S01]  /*84880*/  IMAD.WIDE R8, R0, 0x2, R12 ;  /* 0x0000000200087825 */ /* 0x000fe200078e020c */
[----:B------:R-:W-:Y:S02]  /*84890*/  PRMT R19, R2, 0x7632, R19 ;  /* 0x0000763202137816 */ /* 0x000fe40000000013 */
[----:B------:R-:W2:Y:S01]  /*848a0*/  LDL.LU R2, [R1+0x558] ;  /* 0x0005580001027983 */ /* 0x000ea20000300800 */
[----:B------:R-:W-:-:S03]  /*848b0*/  IMAD.WIDE R16, R3, 0x2, R4 ;  /* 0x0000000203107825 */ /* 0x000fc600078e0204 */
[----:B------:R-:W-:Y:S04]  /*848c0*/  @P2 STG.E.U16 [R8.64], R18 ;  /* 0x0000001208002986 */ /* 0x000fe8000c101506 */
[----:B------:R-:W-:Y:S04]  /*848d0*/  @P4 STG.E.U16 [R10.64], R19 ;  /* 0x000000130a004986 */ /* 0x000fe8000c101506 */
[----:B------:R0:W-:Y:S04]  /*848e0*/  @P5 STG.E.U16 [R16.64], R22 ;  /* 0x0000001610005986 */ /* 0x0001e8000c101506 */
[----:B0-----:R-:W3:Y:S01]  /*848f0*/  LDL.LU R17, [R1+0x378] ;  /* 0x0003780001117983 */ /* 0x001ee20000300800 */
[----:B------:R-:W-:-:S02]  /*84900*/  ISETP.LT.AND P3, PT, R26, c[0x0][0x178], !P0 ;  /* 0x00005e001a007a0c */ /* 0x000fc40004761270 */
[----:B------:R-:W-:Y:S01]  /*84910*/  ISETP.LT.AND P6, PT, R27, c[0x0][0x178], !P0 ;  /* 0x00005e001b007a0c */ /* 0x000fe200047c1270 */
[----:B------:R-:W-:Y:S01]  /*84920*/  IMAD.WIDE R10, R3, 0x2, R14 ;  /* 0x00000002030a7825 */ /* 0x000fe200078e020e */
[----:B------:R-:W-:-:S03]  /*84930*/  ISETP.LT.AND P0, PT, R29, c[0x0][0x178], !P0 ;  /* 0x00005e001d007a0c */ /* 0x000fc60004701270 */
[C---:B------:R-:W-:Y:S01]  /*84940*/  IMAD.WIDE R8, R3.reuse, 0x2, R12 ;  /* 0x0000000203087825 */ /* 0x040fe200078e020c */
[----:B------:R-:W-:Y:S02]  /*84950*/  ISETP.LT.AND P4, PT, R28, c[0x0][0x178], !P1 ;  /* 0x00005e001c007a0c */ /* 0x000fe40004f81270 */
[C---:B------:R-:W-:Y:S02]  /*84960*/  IADD3 R0, R3.reuse, c[0x0][0x198], RZ ;  /* 0x0000660003007a10 */ /* 0x040fe40007ffe0ff */
[----:B------:R-:W-:Y:S02]  /*84970*/  ISETP.LT.AND P5, PT, R26, c[0x0][0x178], !P1 ;  /* 0x00005e001a007a0c */ /* 0x000fe40004fa1270 */
[----:B------:R-:W-:Y:S01]  /*84980*/  IADD3 R16, R24, 0x6f, RZ ;  /* 0x0000006f18107810 */ /* 0x000fe20007ffe0ff */
[----:B---3--:R-:W-:Y:S04]  /*84990*/  @P3 STG.E.U16 [R10.64], R17 ;  /* 0x000000110a003986 */ /* 0x008fe8000c101506 */
[----:B----4-:R0:W-:Y:S02]  /*849a0*/  @P6 STG.E.U16 [R8.64], R23 ;  /* 0x0000001708006986 */ /* 0x0101e4000c101506 */
[----:B0-----:R-:W-:Y:S01]  /*849b0*/  IMAD.WIDE R8, R3, 0x2, R6 ;  /* 0x0000000203087825 */ /* 0x001fe200078e0206 */
[----:B------:R-:W-:-:S03]  /*849c0*/  PRMT R3, R22, 0x7632, R3 ;  /* 0x0000763216037816 */ /* 0x000fc60000000003 */
[----:B------:R-:W-:Y:S01]  /*849d0*/  IMAD.WIDE R10, R0, 0x2, R4 ;  /* 0x00000002000a7825 */ /* 0x000fe200078e0204 */
[----:B-----5:R0:W-:Y:S01]  /*849e0*/  @P0 STG.E.U16 [R8.64], R25 ;  /* 0x0000001908000986 */ /* 0x0201e2000c101506 */
[----:B------:R-:W-:Y:S02]  /*849f0*/  ISETP.LT.AND P0, PT, R27, c[0x0][0x178], !P1 ;  /* 0x00005e001b007a0c */ /* 0x000fe40004f01270 */
[----:B------:R-:W-:Y:S01]  /*84a00*/  ISETP.LT.AND P1, PT, R29, c[0x0][0x178], !P1 ;  /* 0x00005e001d007a0c */ /* 0x000fe20004f21270 */
[----:B------:R1:W-:Y:S01]  /*84a10*/  @P4 STG.E.U16 [R10.64], R3 ;  /* 0x000000030a004986 */ /* 0x0003e2000c101506 */
[----:B------:R-:W-:Y:S02]  /*84a20*/  ISETP.GE.AND P3, PT, R16, c[0x0][0x17c], PT ;  /* 0x00005f0010007a0c */ /* 0x000fe40003f66270 */
[----:B------:R-:W-:Y:S01]  /*84a30*/  PRMT R18, R17, 0x7632, R18 ;  /* 0x0000763211127816 */ /* 0x000fe20000000012 */
[C---:B------:R-:W-:Y:S01]  /*84a40*/  IMAD.WIDE R16, R0.reuse, 0x2, R14 ;  /* 0x0000000200107825 */ /* 0x040fe200078e020e */
[----:B------:R-:W3:Y:S03]  /*84a50*/  LDL.LU R22, [R1+0x548] ;  /* 0x0005480001167983 */ /* 0x000ee60000300800 */
[C---:B0-----:R-:W-:Y:S01]  /*84a60*/  IMAD.WIDE R8, R0.reuse, 0x2, R12 ;  /* 0x0000000200087825 */ /* 0x041fe200078e020c */
[----:B-1----:R-:W-:Y:S01]  /*84a70*/  PRMT R3, R23, 0x7632, R3 ;  /* 0x0000763217037816 */ /* 0x002fe20000000003 */
[----:B------:R0:W-:Y:S02]  /*84a80*/  @P5 STG.E.U16 [R16.64], R18 ;  /* 0x0000001210005986 */ /* 0x0001e4000c101506 */
[----:B------:R-:W-:-:S02]  /*84a90*/  IMAD.WIDE R10, R0, 0x2, R6 ;  /* 0x00000002000a7825 */ /* 0x000fc400078e0206 */
[----:B------:R1:W-:Y:S04]  /*84aa0*/  @P0 STG.E.U16 [R8.64], R3 ;  /* 0x0000000308000986 */ /* 0x0003e8000c101506 */
[----:B------:R-:W4:Y:S01]  /*84ab0*/  LDL.LU R23, [R1+0x368] ;  /* 0x0003680001177983 */ /* 0x000f220000300800 */
[----:B0-----:R-:W-:-:S03]  /*84ac0*/  PRMT R16, R25, 0x7632, R16 ;  /* 0x0000763219107816 */ /* 0x001fc60000000010 */
[----:B------:R-:W5:Y:S01]  /*84ad0*/  LDL.LU R25, [R1+0x1dc] ;  /* 0x0001dc0001197983 */ /* 0x000f620000300800 */
[----:B-1----:R-:W-:-:S03]  /*84ae0*/  IADD3 R3, R24, 0x71, RZ ;  /* 0x0000007118037810 */ /* 0x002fc60007ffe0ff */
[----:B------:R0:W-:Y:S01]  /*84af0*/  @P1 STG.E.U16 [R10.64], R16 ;  /* 0x000000100a001986 */ /* 0x0001e2000c101506 */
[----:B------:R-:W-:-:S03]  /*84b00*/  ISETP.GE.AND P1, PT, R3, c[0x0][0x17c], PT ;  /* 0x00005f0003007a0c */ /* 0x000fc60003f26270 */
[----:B------:R-:W4:Y:S01]  /*84b10*/  LDL R3, [R1+0x388] ;  /* 0x0003880001037983 */ /* 0x000f220000100800 */
[----:B------:R-:W-:-:S04]  /*84b20*/  IADD3 R20, R24, 0x6e, RZ ;  /* 0x0000006e18147810 */ /* 0x000fc80007ffe0ff */
[----:B------:R-:W-:-:S04]  /*84b30*/  ISETP.GE.AND P2, PT, R20, c[0x0][0x17c], PT ;  /* 0x00005f0014007a0c */ /* 0x000fc80003f46270 */
[----:B------:R-:W-:Y:S02]  /*84b40*/  ISETP.LT.AND P5, PT, R28, c[0x0][0x178], !P2 ;  /* 0x00005e001c007a0c */ /* 0x000fe400057a1270 */
[----:B------:R-:W-:Y:S02]  /*84b50*/  ISETP.LT.AND P4, PT, R26, c[0x0][0x178], !P2 ;  /* 0x00005e001a007a0c */ /* 0x000fe40005781270 */
[----:B------:R-:W-:Y:S02]  /*84b60*/  ISETP.LT.AND P6, PT, R27, c[0x0][0x178], !P2 ;  /* 0x00005e001b007a0c */ /* 0x000fe400057c1270 */
[----:B------:R-:W-:Y:S02]  /*84b70*/  IADD3 R0, R0, c[0x0][0x198], RZ ;  /* 0x0000660000007a10 */ /* 0x000fe40007ffe0ff */
[----:B------:R-:W-:-:S03]  /*84b80*/  IADD3 R17, R24, 0x70, RZ ;  /* 0x0000007018117810 */ /* 0x000fc60007ffe0ff */
[----:B------:R-:W-:Y:S01]  /*84b90*/  IMAD.WIDE R8, R0, 0x2, R4 ;  /* 0x0000000200087825 */ /* 0x000fe200078e0204 */
[----:B------:R-:W-:-:S03]  /*84ba0*/  ISETP.GE.AND P0, PT, R17, c[0x0][0x17c], PT ;  /* 0x00005f0011007a0c */ /* 0x000fc60003f06270 */
[C---:B0-----:R-:W-:Y:S01]  /*84bb0*/  IMAD.WIDE R10, R0.reuse, 0x2, R14 ;  /* 0x00000002000a7825 */ /* 0x041fe200078e020e */
[----:B--2---:R-:W-:Y:S03]  /*84bc0*/  @P5 STG.E.U16 [R8.64], R2 ;  /* 0x0000000208005986 */ /* 0x004fe6000c101506 */
[C---:B------:R-:W-:Y:S01]  /*84bd0*/  IMAD.WIDE R16, R0.reuse, 0x2, R12 ;  /* 0x0000000200107825 */ /* 0x040fe200078e020c */
[----:B---3--:R-:W-:Y:S04]  /*84be0*/  @P4 STG.E.U16 [R10.64], R22 ;  /* 0x000000160a004986 */ /* 0x008fe8000c101506 */
[----:B----4-:R0:W-:Y:S04]  /*84bf0*/  @P6 STG.E.U16 [R16.64], R3 ;  /* 0x0000000310006986 */ /* 0x0101e8000c101506 */
[----:B0-----:R-:W2:Y:S01]  /*84c00*/  LDL.LU R17, [R1+0x388] ;  /* 0x0003880001117983 */ /* 0x001ea20000300800 */
[----:B------:R-:W-:Y:S01]  /*84c10*/  ISETP.LT.AND P2, PT, R29, c[0x0][0x178], !P2 ;  /* 0x00005e001d007a0c */ /* 0x000fe20005741270 */
[----:B------:R-:W-:Y:S01]  /*84c20*/  IMAD.WIDE R8, R0, 0x2, R6 ;  /* 0x0000000200087825 */ /* 0x000fe200078e0206 */
[----:B------:R-:W-:-:S02]  /*84c30*/  ISETP.LT.AND P5, PT, R28, c[0x0][0x178], !P3 ;  /* 0x00005e001c007a0c */ /* 0x000fc40005fa1270 */
[----:B------:R-:W-:Y:S02]  /*84c40*/  IADD3 R3, R0, c[0x0][0x198], RZ ;  /* 0x0000660000037a10 */ /* 0x000fe40007ffe0ff */
[----:B------:R-:W-:Y:S02]  /*84c50*/  ISETP.LT.AND P6, PT, R26, c[0x0][0x178], !P3 ;  /* 0x00005e001a007a0c */ /* 0x000fe40005fc1270 */
[----:B------:R-:W-:Y:S01]  /*84c60*/  PRMT R0, R2, 0x7632, R0 ;  /* 0x0000763202007816 */ /* 0x000fe20000000000 */
[----:B------:R-:W-:Y:S01]  /*84c70*/  IMAD.WIDE R10, R3, 0x2, R4 ;  /* 0x00000002030a7825 */ /* 0x000fe200078e0204 */
[----:B------:R-:W-:Y:S01]  /*84c80*/  IADD3 R16, R24, 0x72, RZ ;  /* 0x0000007218107810 */ /* 0x000fe20007ffe0ff */
[----:B------:R-:W3:Y:S04]  /*84c90*/  LDL.LU R2, [R1+0x15c] ;  /* 0x00015c0001027983 */ /* 0x000ee80000300800 */
[----:B------:R0:W-:Y:S01]  /*84ca0*/  @P2 STG.E.U16 [R8.64], R23 ;  /* 0x0000001708002986 */ /* 0x0001e2000c101506 */
[----:B------:R-:W-:-:S02]  /*84cb0*/  ISETP.LT.AND P2, PT, R27, c[0x0][0x178], !P3 ;  /* 0x00005e001b007a0c */ /* 0x000fc40005f41270 */
[----:B------:R-:W-:Y:S01]  /*84cc0*/  ISETP.LT.AND P3, PT, R29, c[0x0][0x178], !P3 ;  /* 0x00005e001d007a0c */ /* 0x000fe20005f61270 */
[----:B------:R1:W-:Y:S01]  /*84cd0*/  @P5 STG.E.U16 [R10.64], R0 ;  /* 0x000000000a005986 */ /* 0x0003e2000c101506 */
[----:B------:R-:W-:Y:S02]  /*84ce0*/  ISETP.GE.AND P4, PT, R16, c[0x0][0x17c], PT ;  /* 0x00005f0010007a0c */ /* 0x000fe40003f86270 */
[----:B------:R-:W-:Y:S01]  /*84cf0*/  PRMT R19, R23, 0x7632, R19 ;  /* 0x0000763217137816 */ /* 0x000fe20000000013 */
[----:B0-----:R-:W-:Y:S01]  /*84d00*/  IMAD.WIDE R8, R3, 0x2, R14 ;  /* 0x0000000203087825 */ /* 0x001fe200078e020e */
[----:B-1----:R-:W-:-:S03]  /*84d10*/  PRMT R0, R22, 0x7632, R0 ;  /* 0x0000763216007816 */ /* 0x002fc60000000000 */
[----:B------:R-:W-:Y:S01]  /*84d20*/  IMAD.WIDE R10, R3, 0x2, R12 ;  /* 0x00000002030a7825 */ /* 0x000fe200078e020c */
[----:B------:R-:W4:Y:S04]  /*84d30*/  LDL.LU R22, [R1+0x13c] ;  /* 0x00013c0001167983 */ /* 0x000f280000300800 */
[----:B------:R-:W-:Y:S01]  /*84d40*/  @P6 STG.E.U16 [R8.64], R0 ;  /* 0x0000000008006986 */ /* 0x000fe2000c101506 */
[----:B--2---:R-:W-:Y:S01]  /*84d50*/  PRMT R18, R17, 0x7632, R18 ;  /* 0x0000763211127816 */ /* 0x004fe20000000012 */
[----:B------:R-:W-:-:S04]  /*84d60*/  IMAD.WIDE R16, R3, 0x2, R6 ;  /* 0x0000000203107825 */ /* 0x000fc800078e0206 */
[----:B------:R-:W-:Y:S04]  /*84d70*/  @P2 STG.E.U16 [R10.64], R18 ;  /* 0x000000120a002986 */ /* 0x000fe8000c101506 */
[----:B------:R0:W-:Y:S04]  /*84d80*/  @P3 STG.E.U16 [R16.64], R19 ;  /* 0x0000001310003986 */ /* 0x0001e8000c101506 */
[----:B0-----:R-:W2:Y:S01]  /*84d90*/  LDL.LU R17, [R1+0x17c] ;  /* 0x00017c0001117983 */ /* 0x001ea20000300800 */
[----:B------:R-:W-:Y:S02]  /*84da0*/  ISETP.LT.AND P5, PT, R28, c[0x0][0x178], !P0 ;  /* 0x00005e001c007a0c */ /* 0x000fe400047a1270 */
[----:B------:R-:W-:Y:S01]  /*84db0*/  ISETP.LT.AND P6, PT, R26, c[0x0][0x178], !P0 ;  /* 0x00005e001a007a0c */ /* 0x000fe200047c1270 */
[----:B------:R-:W2:Y:S01]  /*84dc0*/  LDL.LU R23, [R1+0x25c] ;  /* 0x00025c0001177983 */ /* 0x000ea20000300800 */
[----:B------:R-:W-:-:S02]  /*84dd0*/  IADD3 R0, R3, c[0x0][0x198], RZ ;  /* 0x0000660003007a10 */ /* 0x000fc40007ffe0ff */
[----:B------:R-:W-:Y:S02]  /*84de0*/  ISETP.LT.AND P2, PT, R27, c[0x0][0x178], !P0 ;  /* 0x00005e001b007a0c */ /* 0x000fe40004741270 */
[----:B------:R-:W-:Y:S01]  /*84df0*/  ISETP.LT.AND P3, PT, R29, c[0x0][0x178], !P0 ;  /* 0x00005e001d007a0c */ /* 0x000fe20004761270 */
[----:B------:R-:W-:-:S04]  /*84e00*/  IMAD.WIDE R10, R0, 0x2, R4 ;  /* 0x00000002000a7825 */ /* 0x000fc800078e0204 */
[----:B------:R-:W-:Y:S01]  /*84e10*/  IMAD.WIDE R8, R0, 0x2, R14 ;  /* 0x0000000200087825 */ /* 0x000fe200078e020e */
[----:B-----5:R0:W-:Y:S01]  /*84e20*/  @P5 STG.E.U16 [R10.64], R25 ;  /* 0x000000190a005986 */ /* 0x0201e2000c101506 */
[----:B------:R-:W-:Y:S02]  /*84e30*/  IADD3 R3, R24, 0x73, RZ ;  /* 0x0000007318037810 */ /* 0x000fe40007ffe0ff */
[----:B0-----:R-:W-:Y:S02]  /*84e40*/  IMAD.WIDE R10, R0, 0x2, R12 ;  /* 0x00000002000a7825 */ /* 0x001fe400078e020c */
[----:B------:R-:W-:Y:S02]  /*84e50*/  ISETP.GE.AND P0, PT, R3, c[0x0][0x17c], PT ;  /* 0x00005f0003007a0c */ /* 0x000fe40003f06270 */
[----:B------:R-:W-:Y:S02]  /*84e60*/  PRMT R3, R25, 0x7632, R3 ;  /* 0x0000763219037816 */ /* 0x000fe40000000003 */
[----:B------:R-:W-:Y:S01]  /*84e70*/  IADD3 R16, R24, 0x74, RZ ;  /* 0x0000007418107810 */ /* 0x000fe20007ffe0ff */
[----:B------:R-:W5:Y:S01]  /*84e80*/  LDL.LU R25, [R1+0x18c] ;  /* 0x00018c0001197983 */ /* 0x000f620000300800 */
[----:B---3--:R-:W-:-:S02]  /*84e90*/  PRMT R18, R2, 0x7632, R18 ;  /* 0x0000763202127816 */ /* 0x008fc40000000012 */
[----:B------:R-:W-:Y:S02]  /*84ea0*/  ISETP.GE.AND P5, PT, R16, c[0x0][0x17c], PT ;  /* 0x00005f0010007a0c */ /* 0x000fe40003fa6270 */
[----:B----4-:R-:W-:Y:S01]  /*84eb0*/  PRMT R19, R22, 0x7632, R19 ;  /* 0x0000763216137816 */ /* 0x010fe20000000013 */
[----:B--2---:R0:W-:Y:S01]  /*84ec0*/  @P6 STG.E.U16 [R8.64], R17 ;  /* 0x0000001108006986 */ /* 0x0041e2000c101506 */
[----:B------:R-:W-:-:S03]  /*84ed0*/  ISETP.LT.AND P6, PT, R28, c[0x0][0x178], !P1 ;  /* 0x00005e001c007a0c */ /* 0x000fc60004fc1270 */
[----:B------:R1:W-:Y:S01]  /*84ee0*/  @P2 STG.E.U16 [R10.64], R2 ;  /* 0x000000020a002986 */ /* 0x0003e2000c101506 */
[----:B------:R-:W-:Y:S01]  /*84ef0*/  ISETP.LT.AND P2, PT, R26, c[0x0][0x178], !P1 ;  /* 0x00005e001a007a0c */ /* 0x000fe20004f41270 */
[C---:B0-----:R-:W-:Y:S01]  /*84f00*/  IMAD.WIDE R8, R0.reuse, 0x2, R6 ;  /* 0x0000000200087825 */ /* 0x041fe200078e0206 */
[----:B------:R-:W-:Y:S02]  /*84f10*/  IADD3 R0, R0, c[0x0][0x198], RZ ;  /* 0x0000660000007a10 */ /* 0x000fe40007ffe0ff */
[----:B------:R-:W-:Y:S01]  /*84f20*/  PRMT R20, R17, 0x7632, R20 ;  /* 0x0000763211147816 */ /* 0x000fe20000000014 */
[----:B-1----:R-:W2:Y:S04]  /*84f30*/  LDL.LU R2, [R1+0x14c] ;  /* 0x00014c0001027983 */ /* 0x002ea80000300800 */
[----:B------:R0:W-:Y:S01]  /*84f40*/  @P3 STG.E.U16 [R8.64], R22 ;  /* 0x0000001608003986 */ /* 0x0001e2000c101506 */
[----:B------:R-:W-:-:S02]  /*84f50*/  ISETP.LT.AND P3, PT, R29, c[0x0][0x178], !P1 ;  /* 0x00005e001d007a0c */ /* 0x000fc40004f61270 */
[----:B------:R-:W-:Y:S01]  /*84f60*/  ISETP.LT.AND P1, PT, R27, c[0x0][0x178], !P1 ;  /* 0x00005e001b007a0c */ /* 0x000fe20004f21270 */
[----:B------:R-:W-:-:S04]  /*84f70*/  IMAD.WIDE R10, R0, 0x2, R14 ;  /* 0x00000002000a7825 */ /* 0x000fc800078e020e */
[----:B0-----:R-:W-:-:S05]  /*84f80*/  IMAD.WIDE R8, R0, 0x2, R4 ;  /* 0x0000000200087825 */ /* 0x001fca00078e0204 */
[----:B------:R0:W-:Y:S01]  /*84f90*/  @P6 STG.E.U16 [R8.64], R3 ;  /* 0x0000000308006986 */ /* 0x0001e2000c101506 */
[----:B------:R-:W-:-:S03]  /*84fa0*/  IMAD.WIDE R16, R0, 0x2, R6 ;  /* 0x0000000200107825 */ /* 0x000fc600078e0206 */
[----:B------:R-:W-:Y:S01]  /*84fb0*/  @P2 STG.E.U16 [R10.64], R20 ;  /* 0x000000140a002986 */ /* 0x000fe2000c101506 */
[----:B0-----:R-:W-:-:S05]  /*84fc0*/  IMAD.WIDE R8, R0, 0x2, R12 ;  /* 0x0000000200087825 */ /* 0x001fca00078e020c */
[----:B------:R-:W-:Y:S04]  /*84fd0*/  @P1 STG.E.U16 [R8.64], R18 ;  /* 0x0000001208001986 */ /* 0x000fe8000c101506 */
[----:B------:R0:W-:Y:S04]  /*84fe0*/  @P3 STG.E.U16 [R16.64], R19 ;  /* 0x0000001310003986 */ /* 0x0001e8000c101506 */
[----:B0-----:R-:W3:Y:S01]  /*84ff0*/  LDL.LU R17, [R1+0x1fc] ;  /* 0x0001fc0001117983 */ /* 0x001ee20000300800 */
[----:B------:R-:W-:Y:S02]  /*85000*/  ISETP.LT.AND P6, PT, R28, c[0x0][0x178], !P4 ;  /* 0x00005e001c007a0c */ /* 0x000fe400067c1270 */
[----:B------:R-:W-:-:S02]  /*85010*/  ISETP.LT.AND P2, PT, R26, c[0x0][0x178], !P4 ;  /* 0x00005e001a007a0c */ /* 0x000fc40006741270 */
[----:B------:R-:W-:Y:S02]  /*85020*/  IADD3 R0, R0, c[0x0][0x198], RZ ;  /* 0x0000660000007a10 */ /* 0x000fe40007ffe0ff */
[----:B------:R-:W-:Y:S02]  /*85030*/  ISETP.LT.AND P1, PT, R27, c[0x0][0x178], !P4 ;  /* 0x00005e001b007a0c */ /* 0x000fe40006721270 */
[----:B------:R-:W-:Y:S01]  /*85040*/  ISETP.LT.AND P4, PT, R29, c[0x0][0x178], !P4 ;  /* 0x00005e001d007a0c */ /* 0x000fe20006781270 */
[----:B------:R-:W-:-:S04]  /*85050*/  IMAD.WIDE R10, R0, 0x2, R4 ;  /* 0x00000002000a7825 */ /* 0x000fc800078e0204 */
[----:B------:R-:W-:Y:S01]  /*85060*/  IMAD.WIDE R8, R0, 0x2, R14 ;  /* 0x0000000200087825 */ /* 0x000fe200078e020e */
[----:B------:R0:W-:Y:S01]  /*85070*/  @P6 STG.E.U16 [R10.64], R23 ;  /* 0x000000170a006986 */ /* 0x0001e2000c101506 */
[----:B------:R-:W-:Y:S02]  /*85080*/  IADD3 R3, R24, 0x75, RZ ;  /* 0x0000007518037810 */ /* 0x000fe40007ffe0ff */
[----:B0-----:R-:W-:Y:S02]  /*85090*/  IMAD.WIDE R10, R0, 0x2, R12 ;  /* 0x00000002000a7825 */ /* 0x001fe400078e020c */
[----:B------:R-:W-:Y:S02]  /*850a0*/  ISETP.GE.AND P3, PT, R3, c[0x0][0x17c], PT ;  /* 0x00005f0003007a0c */ /* 0x000fe40003f66270 */
[----:B------:R-:W-:Y:S02]  /*850b0*/  PRMT R3, R23, 0x7632, R3 ;  /* 0x0000763217037816 */ /* 0x000fe40000000003 */
[----:B------:R-:W-:Y:S01]  /*850c0*/  IADD3 R16, R24, 0x76, RZ ;  /* 0x0000007618107810 */ /* 0x000fe20007ffe0ff */
[----:B------:R-:W4:Y:S01]  /*850d0*/  LDL.LU R23, [R1+0x2ec] ;  /* 0x0002ec0001177983 */ /* 0x000f220000300800 */
[----:B-----5:R-:W-:-:S02]  /*850e0*/  PRMT R18, R25, 0x7632, R18 ;  /* 0x0000763219127816 */ /* 0x020fc40000000012 */
[----:B------:R-:W-:Y:S01]  /*850f0*/  ISETP.GE.AND P6, PT, R16, c[0x0][0x17c], PT ;  /* 0x00005f0010007a0c */ /* 0x000fe20003fc6270 */
[----:B------:R-:W5:Y:S01]  /*85100*/  LDL.LU R22, [R1+0x24c] ;  /* 0x00024c0001167983 */ /* 0x000f620000300800 */
[----:B--2---:R-:W-:-:S03]  /*85110*/  PRMT R19, R2, 0x7632, R19 ;  /* 0x0000763202137816 */ /* 0x004fc60000000013 */
[----:B---3--:R0:W-:Y:S01]  /*85120*/  @P2 STG.E.U16 [R8.64], R17 ;  /* 0x0000001108002986 */ /* 0x0081e2000c101506 */
        /* <DEDUP_REMOVED lines=11> */
[C---:B0-----:R-:W-:Y:S01]  /*851e0*/  IMAD.WIDE R8, R0.reuse, 0x2, R4 ;  /* 0x0000000200087825 */ /* 0x041fe200078e0204 */
[----:B------:R-:W3:Y:S04]  /*851f0*/  LDL.LU R2, [R1+0x42c] ;  /* 0x00042c0001027983 */ /* 0x000ee80000300800 */
        /* <DEDUP_REMOVED lines=14> */
[----:B----4-:R0:W-:Y:S01]  /*852e0*/  @P2 STG.E.U16 [R10.64], R23 ;  /* 0x000000170a002986 */ /* 0x0101e2000c101506 */
[----:B------:R-:W-:-:S04]  /*852f0*/  IADD3 R3, R24, 0x77, RZ ;  /* 0x0000007718037810 */ /* 0x000fc80007ffe0ff */
[----:B------:R-:W-:Y:S01]  /*85300*/  ISETP.GE.AND P0, PT, R3, c[0x0][0x17c], PT ;  /* 0x00005f0003007a0c */ /* 0x000fe20003f06270 */
[----:B0-----:R-:W-:Y:S01]  /*85310*/  IMAD.WIDE R10, R0, 0x2, R12 ;  /* 0x00000002000a7825 */ /* 0x001fe200078e020c */
[----:B------:R-:W-:Y:S02]  /*85320*/  PRMT R3, R23, 0x7632, R3 ;  /* 0x0000763217037816 */ /* 0x000fe40000000003 */
[----:B------:R-:W-:Y:S01]  /*85330*/  IADD3 R16, R24, 0x78, RZ ;  /* 0x0000007818107810 */ /* 0x000fe20007ffe0ff */
[----:B------:R-:W4:Y:S01]  /*85340*/  LDL.LU R23, [R1+0x30c] ;  /* 0x00030c0001177983 */ /* 0x000f220000300800 */
[----:B-----5:R-:W-:Y:S02]  /*85350*/  PRMT R18, R22, 0x7632, R18 ;  /* 0x0000763216127816 */ /* 0x020fe40000000012 */
[----:B------:R-:W-:Y:S02]  /*85360*/  ISETP.GE.AND P2, PT, R16, c[0x0][0x17c], PT ;  /* 0x00005f0010007a0c */ /* 0x000fe40003f46270 */
[----:B--2---:R-:W-:Y:S01]  /*85370*/  PRMT R19, R25, 0x7632, R19 ;  /* 0x0000763219137816 */ /* 0x004fe20000000013 */
[----:B---3--:R0:W-:Y:S01]  /*85380*/  @P1 STG.E.U16 [R8.64], R17 ;  /* 0x0000001108001986 */ /* 0x0081e2000c101506 */
[----:B------:R-:W-:-:S03]  /*85390*/  ISETP.LT.AND P1, PT, R28, c[0x0][0x178], !P3 ;  /* 0x00005e001c007a0c */ /* 0x000fc60005f21270 */
[----:B------:R1:W-:Y:S01]  /*853a0*/  @P4 STG.E.U16 [R10.64], R22 ;  /* 0x000000160a004986 */ /* 0x0003e2000c101506 */
[----:B------:R-:W-:Y:S01]  /*853b0*/  ISETP.LT.AND P4, PT, R26, c[0x0][0x178], !P3 ;  /* 0x00005e001a007a0c */ /* 0x000fe20005f81270 */
[C---:B0-----:R-:W-:Y:S01]  /*853c0*/  IMAD.WIDE R8, R0.reuse, 0x2, R6 ;  /* 0x0000000200087825 */ /* 0x041fe200078e0206 */
[----:B------:R-:W-:-:S04]  /*853d0*/  IADD3 R0, R0, c[0x0][0x198], RZ ;  /* 0x0000660000007a10 */ /* 0x000fc80007ffe0ff */
[----:B------:R0:W-:Y:S01]  /*853e0*/  @P5 STG.E.U16 [R8.64], R25 ;  /* 0x0000001908005986 */ /* 0x0001e2000c101506 */
[----:B------:R-:W-:Y:S02]  /*853f0*/  ISETP.LT.AND P5, PT, R29, c[0x0][0x178], !P3 ;  /* 0x00005e001d007a0c */ /* 0x000fe40005fa1270 */
[----:B------:R-:W-:Y:S01]  /*85400*/  ISETP.LT.AND P3, PT, R27, c[0x0][0x178], !P3 ;  /* 0x00005e001b007a0c */ /* 0x000fe20005f61270 */
[----:B-1----:R-:W-:Y:S01]  /*85410*/  IMAD.WIDE R10, R0, 0x2, R14 ;  /* 0x00000002000a7825 */ /* 0x002fe200078e020e */
[----:B------:R-:W-:-:S03]  /*85420*/  PRMT R20, R17, 0x7632, R20 ;  /* 0x0000763211147816 */ /* 0x000fc60000000014 */
[----:B0-----:R-:W-:-:S05]  /*85430*/  IMAD.WIDE R8, R0, 0x2, R4 ;  /* 0x0000000200087825 */ /* 0x001fca00078e0204 */
[----:B------:R0:W-:Y:S01]  /*85440*/  @P1 STG.E.U16 [R8.64], R3 ;  /* 0x0000000308001986 */ /* 0x0001e2000c101506 */
[----:B------:R-:W-:Y:S01]  /*85450*/  ISETP.LT.AND P1, PT, R28, c[0x0][0x178], !P6 ;  /* 0x00005e001c007a0c */ /* 0x000fe20007721270 */
[C---:B------:R-:W-:Y:S02]  /*85460*/  IMAD.WIDE R16, R0.reuse, 0x2, R6 ;  /* 0x0000000200107825 */ /* 0x040fe400078e0206 */
[----:B------:R1:W-:Y:S02]  /*85470*/  @P4 STG.E.U16 [R10.64], R20 ;  /* 0x000000140a004986 */ /* 0x0003e4000c101506 */
[C---:B0-----:R-:W-:Y:S01]  /*85480*/  IMAD.WIDE R8, R0.reuse, 0x2, R12 ;  /* 0x0000000200087825 */ /* 0x041fe200078e020c */
[----:B------:R-:W-:-:S04]  /*85490*/  IADD3 R0, R0, c[0x0][0x198], RZ ;  /* 0x0000660000007a10 */ /* 0x000fc80007ffe0ff */
[----:B------:R-:W-:Y:S01]  /*854a0*/  @P3 STG.E.U16 [R8.64], R18 ;  /* 0x0000001208003986 */ /* 0x000fe2000c101506 */
[----:B-1----:R-:W-:-:S03]  /*854b0*/  IMAD.WIDE R10, R0, 0x2, R4 ;  /* 0x00000002000a7825 */ /* 0x002fc600078e0204 */
[----:B------:R0:W-:Y:S04]  /*854c0*/  @P5 STG.E.U16 [R16.64], R19 ;  /* 0x0000001310005986 */ /* 0x0001e8000c101506 */
[----:B------:R1:W-:Y:S01]  /*854d0*/  @P1 STG.E.U16 [R10.64], R2 ;  /* 0x000000020a001986 */ /* 0x0003e2000c101506 */
[----:B0-----:R-:W-:-:S03]  /*854e0*/  IADD3 R16, R24, 0x7a, RZ ;  /* 0x0000007a18107810 */ /* 0x001fc60007ffe0ff */
[----:B------:R-:W2:Y:S01]  /*854f0*/  LDL.LU R17, [R1+0x12c] ;  /* 0x00012c0001117983 */ /* 0x000ea20000300800 */
[----:B------:R-:W-:-:S03]  /*85500*/  ISETP.GE.AND P1, PT, R16, c[0x0][0x17c], PT ;  /* 0x00005f0010007a0c */ /* 0x000fc60003f26270 */
[----:B------:R-:W3:Y:S04]  /*85510*/  LDL.LU R16, [R1+0x2cc] ;  /* 0x0002cc0001107983 */ /* 0x000ee80000300800 */
[----:B------:R-:W5:Y:S01]  /*85520*/  LDL.LU R25, [R1+0x4ac] ;  /* 0x0004ac0001197983 */ /* 0x000f620000300800 */
[----:B------:R-:W-:Y:S01]  /*85530*/  ISETP.LT.AND P4, PT, R26, c[0x0][0x178], !P6 ;  /* 0x00005e001a007a0c */ /* 0x000fe20007781270 */
[----:B------:R-:W-:Y:S01]  /*85540*/  IMAD.WIDE R8, R0, 0x2, R14 ;  /* 0x0000000200087825 */ /* 0x000fe200078e020e */
[----:B------:R-:W-:Y:S02]  /*85550*/  ISETP.LT.AND P3, PT, R27, c[0x0][0x178], !P6 ;  /* 0x00005e001b007a0c */ /* 0x000fe40007761270 */
[----:B------:R-:W-:Y:S02]  /*85560*/  IADD3 R3, R24, 0x79, RZ ;  /* 0x0000007918037810 */ /* 0x000fe40007ffe0ff */
[----:B------:R-:W-:-:S02]  /*85570*/  ISETP.LT.AND P6, PT, R29, c[0x0][0x178], !P6 ;  /* 0x00005e001d007a0c */ /* 0x000fc400077c1270 */
[----:B------:R-:W-:Y:S02]  /*85580*/  ISETP.GE.AND P5, PT, R3, c[0x0][0x17c], PT ;  /* 0x00005f0003007a0c */ /* 0x000fe40003fa6270 */
[----:B------:R-:W-:Y:S01]  /*85590*/  PRMT R3, R2, 0x7632, R3 ;  /* 0x0000763202037816 */ /* 0x000fe20000000003 */
[----:B-1----:R-:W-:Y:S01]  /*855a0*/  IMAD.WIDE R10, R0, 0x2, R12 ;  /* 0x00000002000a7825 */ /* 0x002fe200078e020c */
[----:B------:R-:W5:Y:S04]  /*855b0*/  LDL.LU R2, [R1+0x32c] ;  /* 0x00032c0001027983 */ /* 0x000f680000300800 */
[----:B----4-:R0:W-:Y:S01]  /*855c0*/  @P4 STG.E.U16 [R8.64], R23 ;  /* 0x0000001708004986 */ /* 0x0101e2000c101506 */
[----:B------:R-:W-:Y:S02]  /*855d0*/  ISETP.LT.AND P4, PT, R28, c[0x0][0x178], !P0 ;  /* 0x00005e001c007a0c */ /* 0x000fe40004781270 */
[----:B------:R-:W-:Y:S01]  /*855e0*/  PRMT R20, R23, 0x7632, R20 ;  /* 0x0000763217147816 */ /* 0x000fe20000000014 */
[----:B------:R-:W4:Y:S01]  /*855f0*/  LDL.LU R22, [R1+0x31c] ;  /* 0x00031c0001167983 */ /* 0x000f220000300800 */
[C---:B0-----:R-:W-:Y:S01]  /*85600*/  IMAD.WIDE R8, R0.reuse, 0x2, R6 ;  /* 0x0000000200087825 */ /* 0x041fe200078e0206 */
[----:B------:R-:W-:-:S02]  /*85610*/  IADD3 R0, R0, c[0x0][0x198], RZ ;  /* 0x0000660000007a10 */ /* 0x000fc40007ffe0ff */
[----:B------:R-:W4:Y:S04]  /*85620*/  LDL.LU R23, [R1+0x26c] ;  /* 0x00026c0001177983 */ /* 0x000f280000300800 */
[----:B---3--:R-:W-:Y:S01]  /*85630*/  @P3 STG.E.U16 [R10.64], R16 ;  /* 0x000000100a003986 */ /* 0x008fe2000c101506 */
[----:B------:R-:W-:-:S03]  /*85640*/  ISETP.LT.AND P3, PT, R26, c[0x0][0x178], !P0 ;  /* 0x00005e001a007a0c */ /* 0x000fc60004761270 */
[----:B--2---:R0:W-:Y:S01]  /*85650*/  @P6 STG.E.U16 [R8.64], R17 ;  /* 0x0000001108006986 */ /* 0x0041e2000c101506 */
[----:B------:R-:W-:Y:S02]  /*85660*/  ISETP.LT.AND P6, PT, R29, c[0x0][0x178], !P0 ;  /* 0x00005e001d007a0c */ /* 0x000fe400047c1270 */
[----:B------:R-:W-:Y:S02]  /*85670*/  ISETP.LT.AND P0, PT, R27, c[0x0][0x178], !P0 ;  /* 0x00005e001b007a0c */ /* 0x000fe40004701270 */
[----:B------:R-:W-:Y:S01]  /*85680*/  PRMT R18, R16, 0x7632, R18 ;  /* 0x0000763210127816 */ /* 0x000fe20000000012 */
[----:B0-----:R-:W-:Y:S01]  /*85690*/  IMAD.WIDE R8, R0, 0x2, R4 ;  /* 0x0000000200087825 */ /* 0x001fe200078e0204 */
[----:B------:R-:W-:-:S04]  /*856a0*/  PRMT R19, R17, 0x7632, R19 ;  /* 0x0000763211137816 */ /* 0x000fc80000000013 */
[----:B------:R0:W-:Y:S01]  /*856b0*/  @P4 STG.E.U16 [R8.64], R3 ;  /* 0x0000000308004986 */ /* 0x0001e2000c101506 */
[----:B------:R-:W-:Y:S01]  /*856c0*/  ISETP.LT.AND P4, PT, R28, c[0x0][0x178], !P2 ;  /* 0x00005e001c007a0c */ /* 0x000fe20005781270 */
[----:B------:R-:W-:-:S04]  /*856d0*/  IMAD.WIDE R10, R0, 0x2, R14 ;  /* 0x00000002000a7825 */ /* 0x000fc800078e020e */
[C---:B------:R-:W-:Y:S01]  /*856e0*/  IMAD.WIDE R16, R0.reuse, 0x2, R6 ;  /* 0x0000000200107825 */ /* 0x040fe200078e0206 */
[----:B------:R1:W-:Y:S03]  /*856f0*/  @P3 STG.E.U16 [R10.64], R20 ;  /* 0x000000140a003986 */ /* 0x0003e6000c101506 */
[C---:B0-----:R-:W-:Y:S01]  /*85700*/  IMAD.WIDE R8, R0.reuse, 0x2, R12 ;  /* 0x0000000200087825 */ /* 0x041fe200078e020c */
[----:B------:R-:W-:Y:S02]  /*85710*/  IADD3 R0, R0, c[0x0][0x198], RZ ;  /* 0x0000660000007a10 */ /* 0x000fe40007ffe0ff */
[----:B------:R-:W-:-:S03]  /*85720*/  IADD3 R3, R24, 0x7b, RZ ;  /* 0x0000007b18037810 */ /* 0x000fc60007ffe0ff */
[----:B-1----:R-:W-:Y:S01]  /*85730*/  IMAD.WIDE R10, R0, 0x2, R4 ;  /* 0x00000002000a7825 */ /* 0x002fe200078e0204 */
[----:B------:R-:W-:Y:S01]  /*85740*/  @P0 STG.E.U16 [R8.64], R18 ;  /* 0x0000001208000986 */ /* 0x000fe2000c101506 */
[----:B------:R-:W-:Y:S02]  /*85750*/  ISETP.GE.AND P0, PT, R3, c[0x0][0x17c], PT ;  /* 0x00005f0003007a0c */ /* 0x000fe40003f06270 */
[----:B-----5:R-:W-:Y:S01]  /*85760*/  PRMT R3, R25, 0x7632, R3 ;  /* 0x0000763219037816 */ /* 0x020fe20000000003 */
[----:B------:R-:W-:Y:S04]  /*85770*/  @P6 STG.E.U16 [R16.64], R19 ;  /* 0x0000001310006986 */ /* 0x000fe8000c101506 */
[----:B------:R0:W-:Y:S04]  /*85780*/  @P4 STG.E.U16 [R10.64], R25 ;  /* 0x000000190a004986 */ /* 0x0001e8000c101506 */
[----:B0-----:R-:W2:Y:S01]  /*85790*/  LDL.LU R25, [R1+0x4bc] ;  /* 0x0004bc0001197983 */ /* 0x001ea20000300800 */
[----:B------:R-:W-:-:S02]  /*857a0*/  ISETP.LT.AND P3, PT, R26, c[0x0][0x178], !P2 ;  /* 0x00005e001a007a0c */ /* 0x000fc40005761270 */
[----:B------:R-:W-:Y:S01]  /*857b0*/  ISETP.LT.AND P6, PT, R27, c[0x0][0x178], !P2 ;  /* 0x00005e001b007a0c */ /* 0x000fe200057c1270 */
[----:B------:R-:W-:Y:S01]  /*857c0*/  IMAD.WIDE R8, R0, 0x2, R14 ;  /* 0x0000000200087825 */ /* 0x000fe200078e020e */
[----:B------:R-:W-:-:S03]  /*857d0*/  ISETP.LT.AND P2, PT, R29, c[0x0][0x178], !P2 ;  /* 0x00005e001d007a0c */ /* 0x000fc60005741270 */
[----:B------:R-:W-:-:S06]  /*857e0*/  IMAD.WIDE R10, R0, 0x2, R12 ;  /* 0x00000002000a7825 */ /* 0x000fcc00078e020c */
[----:B------:R0:W-:Y:S01]  /*857f0*/  @P3 STG.E.U16 [R8.64], R2 ;  /* 0x0000000208003986 */ /* 0x0001e2000c101506 */
[----:B------:R-:W-:-:S03]  /*85800*/  ISETP.LT.AND P3, PT, R28, c[0x0][0x178], !P5 ;  /* 0x00005e001c007a0c */ /* 0x000fc60006f61270 */
[----:B----4-:R-:W-:Y:S01]  /*85810*/  @P6 STG.E.U16 [R10.64], R22 ;  /* 0x000000160a006986 */ /* 0x010fe2000c101506 */
[----:B------:R-:W-:Y:S01]  /*85820*/  ISETP.LT.AND P6, PT, R26, c[0x0][0x178], !P5 ;  /* 0x00005e001a007a0c */ /* 0x000fe20006fc1270 */
[C---:B0-----:R-:W-:Y:S01]  /*85830*/  IMAD.WIDE R8, R0.reuse, 0x2, R6 ;  /* 0x0000000200087825 */ /* 0x041fe200078e0206 */
[----:B------:R-:W-:-:S04]  /*85840*/  IADD3 R0, R0, c[0x0][0x198], RZ ;  /* 0x0000660000007a10 */ /* 0x000fc80007ffe0ff */
[----:B------:R0:W-:Y:S01]  /*85850*/  @P2 STG.E.U16 [R8.64], R23 ;  /* 0x0000001708002986 */ /* 0x0001e2000c101506 */
[----:B------:R-:W-:Y:S02]  /*85860*/  ISETP.LT.AND P2, PT, R29, c[0x0][0x178], !P5 ;  /* 0x00005e001d007a0c */ /* 0x000fe40006f41270 */
[----:B------:R-:W-:Y:S02]  /*85870*/  ISETP.LT.AND P5, PT, R27, c[0x0][0x178], !P5 ;  /* 0x00005e001b007a0c */ /* 0x000fe40006fa1270 */
[----:B------:R-:W-:Y:S01]  /*85880*/  IADD3 R16, R24, 0x7c, RZ ;  /* 0x0000007c18107810 */ /* 0x000fe20007ffe0ff */
[----:B0-----:R-:W-:-:S03]  /*85890*/  IMAD.WIDE R8, R0, 0x2, R4 ;  /* 0x0000000200087825 */ /* 0x001fc600078e0204 */
[----:B------:R-:W-:Y:S02]  /*858a0*/  ISETP.GE.AND P4, PT, R16, c[0x0][0x17c], PT ;  /* 0x00005f0010007a0c */ /* 0x000fe40003f86270 */
[----:B------:R-:W-:Y:S01]  /*858b0*/  PRMT R20, R2, 0x7632, R20 ;  /* 0x0000763202147816 */ /* 0x000fe20000000014 */
[----:B------:R0:W-:Y:S01]  /*858c0*/  @P3 STG.E.U16 [R8.64], R3 ;  /* 0x0000000308003986 */ /* 0x0001e2000c101506 */
[----:B------:R-:W-:Y:S01]  /*858d0*/  ISETP.LT.AND P3, PT, R28, c[0x0][0x178], !P1 ;  /* 0x00005e001c007a0c */ /* 0x000fe20004f61270 */
[----:B------:R-:W-:Y:S01]  /*858e0*/  IMAD.WIDE R10, R0, 0x2, R14 ;  /* 0x00000002000a7825 */ /* 0x000fe200078e020e */
[----:B------:R-:W-:Y:S01]  /*858f0*/  PRMT R18, R22, 0x7632, R18 ;  /* 0x0000763216127816 */ /* 0x000fe20000000012 */
[----:B------:R-:W3:Y:S01]  /*85900*/  LDL.LU R2, [R1+0x33c] ;  /* 0x00033c0001027983 */ /* 0x000ee20000300800 */
[----:B------:R-:W-:Y:S01]  /*85910*/  PRMT R19, R23, 0x7632, R19 ;  /* 0x0000763217137816 */ /* 0x000fe20000000013 */
[C---:B------:R-:W-:Y:S02]  /*85920*/  IMAD.WIDE R16, R0.reuse, 0x2, R6 ;  /* 0x0000000200107825 */ /* 0x040fe400078e0206 */
[----:B------:R1:W-:Y:S02]  /*85930*/  @P6 STG.E.U16 [R10.64], R20 ;  /* 0x000000140a006986 */ /* 0x0003e4000c101506 */
[C---:B0-----:R-:W-:Y:S01]  /*85940*/  IMAD.WIDE R8, R0.reuse, 0x2, R12 ;  /* 0x0000000200087825 */ /* 0x041fe200078e020c */
[----:B------:R-:W-:Y:S01]  /*85950*/  IADD3 R0, R0, c[0x0][0x198], RZ ;  /* 0x0000660000007a10 */ /* 0x000fe20007ffe0ff */
[----:B------:R-:W4:Y:S04]  /*85960*/  LDL.LU R22, [R1+0x53c] ;  /* 0x00053c0001167983 */ /* 0x000f280000300800 */
[----:B------:R-:W-:Y:S01]  /*85970*/  @P5 STG.E.U16 [R8.64], R18 ;  /* 0x0000001208005986 */ /* 0x000fe2000c101506 */
[----:B-1----:R-:W-:-:S03]  /*85980*/  IMAD.WIDE R10, R0, 0x2, R4 ;  /* 0x00000002000a7825 */ /* 0x002fc600078e0204 */
[----:B------:R0:W-:Y:S02]  /*85990*/  @P2 STG.E.U16 [R16.64], R19 ;  /* 0x0000001310002986 */ /* 0x0001e4000c101506 */
[----:B0-----:R-:W-:Y:S02]  /*859a0*/  IADD3 R16, R24, 0x7e, RZ ;  /* 0x0000007e18107810 */ /* 0x001fe40007ffe0ff */
[----:B------:R-:W5:Y:S04]  /*859b0*/  LDL.LU R17, [R1+0x2fc] ;  /* 0x0002fc0001117983 */ /* 0x000f680000300800 */
[----:B--2---:R0:W-:Y:S01]  /*859c0*/  @P3 STG.E.U16 [R10.64], R25 ;  /* 0x000000190a003986 */ /* 0x0041e2000c101506 */
[----:B------:R-:W-:-:S03]  /*859d0*/  ISETP.GE.AND P3, PT, R16, c[0x0][0x17c], PT ;  /* 0x00005f0010007a0c */ /* 0x000fc60003f66270 */
[----:B------:R-:W2:Y:S01]  /*859e0*/  LDL.LU R16, [R1+0x35c] ;  /* 0x00035c0001107983 */ /* 0x000ea20000300800 */
[----:B------:R-:W-:Y:S02]  /*859f0*/  ISETP.LT.AND P6, PT, R26, c[0x0][0x178], !P1 ;  /* 0x00005e001a007a0c */ /* 0x000fe40004fc1270 */
[----:B------:R-:W-:Y:S01]  /*85a00*/  ISETP.LT.AND P2, PT, R27, c[0x0][0x178], !P1 ;  /* 0x00005e001b007a0c */ /* 0x000fe20004f41270 */
[----:B------:R-:W-:Y:S01]  /*85a10*/  IMAD.WIDE R8, R0, 0x2, R14 ;  /* 0x0000000200087825 */ /* 0x000fe200078e020e */
[----:B------:R-:W-:Y:S01]  /*85a20*/  IADD3 R3, R24, 0x7d, RZ ;  /* 0x0000007d18037810 */ /* 0x000fe20007ffe0ff */
[----:B------:R-:W4:Y:S02]  /*85a30*/  LDL.LU R23, [R1+0x37c] ;  /* 0x00037c0001177983 */ /* 0x000f240000300800 */
[----:B0-----:R-:W-:Y:S01]  /*85a40*/  IMAD.WIDE R10, R0, 0x2, R12 ;  /* 0x00000002000a7825 */ /* 0x001fe200078e020c */
[----:B------:R-:W-:Y:S02]  /*85a50*/  ISETP.GE.AND P5, PT, R3, c[0x0][0x17c], PT ;  /* 0x00005f0003007a0c */ /* 0x000fe40003fa6270 */
[----:B------:R-:W-:-:S02]  /*85a60*/  PRMT R3, R25, 0x7632, R3 ;  /* 0x0000763219037816 */ /* 0x000fc40000000003 */
[----:B------:R-:W4:Y:S01]  /*85a70*/  LDL.LU R25, [R1+0x34c] ;  /* 0x00034c0001197983 */ /* 0x000f220000300800 */
[----:B---3--:R-:W-:-:S03]  /*85a80*/  PRMT R18, R2, 0x7632, R18 ;  /* 0x0000763202127816 */ /* 0x008fc60000000012 */
[----:B--2---:R-:W-:Y:S04]  /*85a90*/  @P6 STG.E.U16 [R8.64], R16 ;  /* 0x0000001008006986 */ /* 0x004fe8000c101506 */
[----:B------:R0:W-:Y:S04]  /*85aa0*/  @P2 STG.E.U16 [R10.64], R2 ;  /* 0x000000020a002986 */ /* 0x0001e8000c101506 */
[----:B0-----:R-:W2:Y:S01]  /*85ab0*/  LDL.LU R2, [R1+0x1ec] ;  /* 0x0001ec0001027983 */ /* 0x001ea20000300800 */
[----:B------:R-:W-:Y:S01]  /*85ac0*/  ISETP.LT.AND P1, PT, R29, c[0x0][0x178], !P1 ;  /* 0x00005e001d007a0c */ /* 0x000fe20004f21270 */
[----:B------:R-:W-:Y:S01]  /*85ad0*/  IMAD.WIDE R8, R0, 0x2, R6 ;  /* 0x0000000200087825 */ /* 0x000fe200078e0206 */
[----:B------:R-:W-:-:S02]  /*85ae0*/  ISETP.LT.AND P6, PT, R28, c[0x0][0x178], !P0 ;  /* 0x00005e001c007a0c */ /* 0x000fc400047c1270 */
[----:B------:R-:W-:Y:S02]  /*85af0*/  IADD3 R0, R0, c[0x0][0x198], RZ ;  /* 0x0000660000007a10 */ /* 0x000fe40007ffe0ff */
[----:B------:R-:W-:-:S07]  /*85b00*/  ISETP.LT.AND P2, PT, R26, c[0x0][0x178], !P0 ;  /* 0x00005e001a007a0c */ /* 0x000fce0004741270 */
[----:B-----5:R0:W-:Y:S01]  /*85b10*/  @P1 STG.E.U16 [R8.64], R17 ;  /* 0x0000001108001986 */ /* 0x0201e2000c101506 */
[----:B------:R-:W-:Y:S02]  /*85b20*/  ISETP.LT.AND P1, PT, R29, c[0x0][0x178], !P0 ;  /* 0x00005e001d007a0c */ /* 0x000fe40004721270 */
[----:B------:R-:W-:Y:S01]  /*85b30*/  ISETP.LT.AND P0, PT, R27, c[0x0][0x178], !P0 ;  /* 0x00005e001b007a0c */ /* 0x000fe20004701270 */
[----:B------:R-:W-:Y:S01]  /*85b40*/  IMAD.WIDE R10, R0, 0x2, R14 ;  /* 0x00000002000a7825 */ /* 0x000fe200078e020e */
[----:B------:R-:W-:-:S03]  /*85b50*/  PRMT R20, R16, 0x7632, R20 ;  /* 0x0000763210147816 */ /* 0x000fc60000000014 */
[----:B0-----:R-:W-:Y:S01]  /*85b60*/  IMAD.WIDE R8, R0, 0x2, R4 ;  /* 0x0000000200087825 */ /* 0x001fe200078e0204 */
[----:B------:R-:W-:-:S04]  /*85b70*/  PRMT R19, R17, 0x7632, R19 ;  /* 0x0000763211137816 */ /* 0x000fc80000000013 */
[----:B------:R0:W-:Y:S01]  /*85b80*/  @P6 STG.E.U16 [R8.64], R3 ;  /* 0x0000000308006986 */ /* 0x0001e2000c101506 */
[----:B------:R-:W-:Y:S01]  /*85b90*/  IMAD.WIDE R16, R0, 0x2, R6 ;  /* 0x0000000200107825 */ /* 0x000fe200078e0206 */
[----:B------:R-:W-:Y:S02]  /*85ba0*/  ISETP.LT.AND P6, PT, R28, c[0x0][0x178], !P4 ;  /* 0x00005e001c007a0c */ /* 0x000fe400067c1270 */
[----:B------:R1:W-:Y:S01]  /*85bb0*/  @P2 STG.E.U16 [R10.64], R20 ;  /* 0x000000140a002986 */ /* 0x0003e2000c101506 */
[----:B------:R-:W-:Y:S01]  /*85bc0*/  ISETP.LT.AND P2, PT, R26, c[0x0][0x178], !P4 ;  /* 0x00005e001a007a0c */ /* 0x000fe20006741270 */
[C---:B0-----:R-:W-:Y:S01]  /*85bd0*/  IMAD.WIDE R8, R0.reuse, 0x2, R12 ;  /* 0x0000000200087825 */ /* 0x041fe200078e020c */
[----:B------:R-:W-:Y:S02]  /*85be0*/  IADD3 R0, R0, c[0x0][0x198], RZ ;  /* 0x0000660000007a10 */ /* 0x000fe40007ffe0ff */
[----:B------:R-:W-:Y:S01]  /*85bf0*/  IADD3 R3, R24, 0x7f, RZ ;  /* 0x0000007f18037810 */ /* 0x000fe20007ffe0ff */
[----:B-1----:R-:W3:Y:S04]  /*85c00*/  LDL.LU R20, [R1+0x54c] ;  /* 0x00054c0001147983 */ /* 0x002ee80000300800 */
[----:B------:R0:W-:Y:S04]  /*85c10*/  @P0 STG.E.U16 [R8.64], R18 ;  /* 0x0000001208000986 */ /* 0x0001e8000c101506 */
[----:B------:R1:W-:Y:S01]  /*85c20*/  @P1 STG.E.U16 [R16.64], R19 ;  /* 0x0000001310001986 */ /* 0x0003e2000c101506 */
[----:B------:R-:W-:-:S02]  /*85c30*/  ISETP.LT.AND P1, PT, R29, c[0x0][0x178], !P4 ;  /* 0x00005e001d007a0c */ /* 0x000fc40006721270 */
[----:B------:R-:W-:Y:S01]  /*85c40*/  ISETP.LT.AND P4, PT, R27, c[0x0][0x178], !P4 ;  /* 0x00005e001b007a0c */ /* 0x000fe20006781270 */
[----:B------:R-:W-:-:S04]  /*85c50*/  IMAD.WIDE R10, R0, 0x2, R14 ;  /* 0x00000002000a7825 */ /* 0x000fc800078e020e */
[----:B0-----:R-:W-:-:S05]  /*85c60*/  IMAD.WIDE R8, R0, 0x2, R4 ;  /* 0x0000000200087825 */ /* 0x001fca00078e0204 */
[----:B----4-:R0:W-:Y:S01]  /*85c70*/  @P6 STG.E.U16 [R8.64], R22 ;  /* 0x0000001608006986 */ /* 0x0101e2000c101506 */
[----:B------:R-:W-:-:S03]  /*85c80*/  ISETP.LT.AND P6, PT, R26, c[0x0][0x178], !P5 ;  /* 0x00005e001a007a0c */ /* 0x000fc60006fc1270 */
[----:B------:R4:W-:Y:S01]  /*85c90*/  @P2 STG.E.U16 [R10.64], R23 ;  /* 0x000000170a002986 */ /* 0x0009e2000c101506 */
[----:B------:R-:W-:Y:S02]  /*85ca0*/  ISETP.LT.AND P2, PT, R28, c[0x0][0x178], !P5 ;  /* 0x00005e001c007a0c */ /* 0x000fe40006f41270 */
[C---:B-1----:R-:W-:Y:S01]  /*85cb0*/  IADD3 R17, R0.reuse, c[0x0][0x198], RZ ;  /* 0x0000660000117a10 */ /* 0x042fe20007ffe0ff */
[----:B0-----:R-:W-:-:S04]  /*85cc0*/  IMAD.WIDE R8, R0, 0x2, R12 ;  /* 0x0000000200087825 */ /* 0x001fc800078e020c */
[----:B----4-:R-:W-:Y:S01]  /*85cd0*/  IMAD.WIDE R10, R0, 0x2, R6 ;  /* 0x00000002000a7825 */ /* 0x010fe200078e0206 */
[----:B------:R0:W-:Y:S01]  /*85ce0*/  @P4 STG.E.U16 [R8.64], R25 ;  /* 0x0000001908004986 */ /* 0x0001e2000c101506 */
[----:B------:R-:W-:Y:S02]  /*85cf0*/  ISETP.GE.AND P0, PT, R3, c[0x0][0x17c], PT ;  /* 0x00005f0003007a0c */ /* 0x000fe40003f06270 */
[----:B------:R-:W-:Y:S02]  /*85d00*/  PRMT R3, R22, 0x7632, R3 ;  /* 0x0000763216037816 */ /* 0x000fe40000000003 */
[----:B------:R-:W-:Y:S01]  /*85d10*/  PRMT R16, R23, 0x7632, R16 ;  /* 0x0000763217107816 */ /* 0x000fe20000000010 */
[----:B------:R-:W4:Y:S01]  /*85d20*/  LDL.LU R22, [R1+0x38c] ;  /* 0x00038c0001167983 */ /* 0x000f220000300800 */
[----:B------:R-:W-:-:S03]  /*85d30*/  PRMT R0, R25, 0x7632, R0 ;  /* 0x0000763219007816 */ /* 0x000fc60000000000 */
[----:B------:R-:W5:Y:S01]  /*85d40*/  LDL.LU R23, [R1+0x36c] ;  /* 0x00036c0001177983 */ /* 0x000f620000300800 */
[----:B0-----:R-:W-:-:S03]  /*85d50*/  IMAD.WIDE R8, R17, 0x2, R4 ;  /* 0x0000000211087825 */ /* 0x001fc600078e0204 */
[----:B------:R-:W3:Y:S04]  /*85d60*/  LDL.LU R25, [R1+0x3f0] ;  /* 0x0003f00001197983 */ /* 0x000ee80000300800 */
[----:B--2---:R0:W-:Y:S01]  /*85d70*/  @P1 STG.E.U16 [R10.64], R2 ;  /* 0x000000020a001986 */ /* 0x0041e2000c101506 */
[----:B------:R-:W-:Y:S02]  /*85d80*/  ISETP.LT.AND P1, PT, R29, c[0x0][0x178], !P5 ;  /* 0x00005e001d007a0c */ /* 0x000fe40006f21270 */
[----:B------:R-:W-:Y:S01]  /*85d90*/  ISETP.LT.AND P5, PT, R27, c[0x0][0x178], !P5 ;  /* 0x00005e001b007a0c */ /* 0x000fe20006fa1270 */
[----:B------:R1:W-:Y:S01]  /*85da0*/  @P2 STG.E.U16 [R8.64], R3 ;  /* 0x0000000308002986 */ /* 0x0003e2000c101506 */
[----:B------:R-:W-:Y:S01]  /*85db0*/  PRMT R18, R2, 0x7632, R18 ;  /* 0x0000763202127816 */ /* 0x000fe20000000012 */
[----:B0-----:R-:W-:-:S02]  /*85dc0*/  IMAD.WIDE R10, R17, 0x2, R14 ;  /* 0x00000002110a7825 */ /* 0x001fc400078e020e */
[----:B------:R-:W2:Y:S02]  /*85dd0*/  LDL.LU R2, [R1+0x3d0] ;  /* 0x0003d00001027983 */ /* 0x000ea40000300800 */
[C---:B-1----:R-:W-:Y:S02]  /*85de0*/  IMAD.WIDE R8, R17.reuse, 0x2, R12 ;  /* 0x0000000211087825 */ /* 0x042fe400078e020c */
[----:B------:R0:W-:Y:S04]  /*85df0*/  @P6 STG.E.U16 [R10.64], R16 ;  /* 0x000000100a006986 */ /* 0x0001e8000c101506 */
[----:B------:R-:W-:Y:S01]  /*85e00*/  @P5 STG.E.U16 [R8.64], R0 ;  /* 0x0000000008005986 */ /* 0x000fe2000c101506 */
[----:B0-----:R-:W-:-:S05]  /*85e10*/  IMAD.WIDE R10, R17, 0x2, R6 ;  /* 0x00000002110a7825 */ /* 0x001fca00078e0206 */
[----:B------:R0:W-:Y:S04]  /*85e20*/  @P1 STG.E.U16 [R10.64], R18 ;  /* 0x000000120a001986 */ /* 0x0001e8000c101506 */
[----:B0-----:R-:W2:Y:S01]  /*85e30*/  LDL.LU R11, [R1+0x55c] ;  /* 0x00055c00010b7983 */ /* 0x001ea20000300800 */
[----:B------:R-:W-:Y:S02]  /*85e40*/  ISETP.LT.AND P4, PT, R28, c[0x0][0x178], !P3 ;  /* 0x00005e001c007a0c */ /* 0x000fe40005f81270 */
[----:B------:R-:W-:Y:S02]  /*85e50*/  IADD3 R3, R17, c[0x0][0x198], RZ ;  /* 0x0000660011037a10 */ /* 0x000fe40007ffe0ff */
[----:B------:R-:W-:-:S03]  /*85e60*/  ISETP.LT.AND P6, PT, R26, c[0x0][0x178], !P3 ;  /* 0x00005e001a007a0c */ /* 0x000fc60005fc1270 */
[----:B------:R-:W-:-:S04]  /*85e70*/  IMAD.WIDE R16, R3, 0x2, R4 ;  /* 0x0000000203107825 */ /* 0x000fc800078e0204 */
[C---:B------:R-:W-:Y:S01]  /*85e80*/  IMAD.WIDE R8, R3.reuse, 0x2, R14 ;  /* 0x0000000203087825 */ /* 0x040fe200078e020e */
[----:B------:R-:W-:Y:S02]  /*85e90*/  ISETP.LT.AND P5, PT, R28, c[0x0][0x178], !P0 ;  /* 0x00005e001c007a0c */ /* 0x000fe400047a1270 */
[C---:B------:R-:W-:Y:S02]  /*85ea0*/  IADD3 R19, R24.reuse, 0x80, RZ ;  /* 0x0000008018137810 */ /* 0x040fe40007ffe0ff */
[----:B------:R-:W-:Y:S02]  /*85eb0*/  IADD3 R18, R3, c[0x0][0x198], RZ ;  /* 0x0000660003127a10 */ /* 0x000fe40007ffe0ff */
[----:B------:R-:W-:Y:S02]  /*85ec0*/  ISETP.GE.AND P2, PT, R19, c[0x0][0x17c], PT ;  /* 0x00005f0013007a0c */ /* 0x000fe40003f46270 */
[----:B------:R-:W-:-:S04]  /*85ed0*/  IADD3 R0, R24, 0x81, RZ ;  /* 0x0000008118007810 */ /* 0x000fc80007ffe0ff */
[----:B------:R-:W-:Y:S01]  /*85ee0*/  ISETP.GE.AND P1, PT, R0, c[0x0][0x17c], PT ;  /* 0x00005f0000007a0c */ /* 0x000fe20003f26270 */
[----:B------:R-:W-:Y:S01]  /*85ef0*/  STL [R1+0x23dc], R27 ;  /* 0x0023dc1b01007387 */ /* 0x000fe20000100800 */
[----:B----4-:R-:W-:-:S03]  /*85f00*/  PRMT R0, R22, 0x7632, R0 ;  /* 0x0000763216007816 */ /* 0x010fc60000000000 */
[----:B--2---:R-:W-:Y:S01]  /*85f10*/  @P4 STG.E.U16 [R16.64], R11 ;  /* 0x0000000b10004986 */ /* 0x004fe2000c101506 */
[----:B------:R-:W-:Y:S02]  /*85f20*/  ISETP.LT.AND P4, PT, R29, c[0x0][0x178], !P3 ;  /* 0x00005e001d007a0c */ /* 0x000fe40005f81270 */
[----:B------:R-:W-:Y:S01]  /*85f30*/  ISETP.LT.AND P3, PT, R27, c[0x0][0x178], !P3 ;  /* 0x00005e001b007a0c */ /* 0x000fe20005f61270 */
[----:B---3--:R0:W-:Y:S01]  /*85f40*/  @P6 STG.E.U16 [R8.64], R20 ;  /* 0x0000001408006986 */ /* 0x0081e2000c101506 */
[----:B------:R-:W-:Y:S02]  /*85f50*/  ISETP.LT.AND P6, PT, R26, c[0x0][0x178], !P0 ;  /* 0x00005e001a007a0c */ /* 0x000fe400047c1270 */
[----:B------:R-:W-:Y:S01]  /*85f60*/  PRMT R19, R11, 0x7632, R19 ;  /* 0x000076320b137816 */ /* 0x000fe20000000013 */
[----:B0-----:R-:W-:-:S08]  /*85f70*/  IMAD.WIDE R8, R3, 0x2, R12 ;  /* 0x0000000203087825 */ /* 0x001fd000078e020c */
[----:B------:R0:W-:Y:S01]  /*85f80*/  @P3 STG.E.U16 [R8.64], R22 ;  /* 0x0000001608003986 */ /* 0x0001e2000c101506 */
[----:B------:R-:W-:Y:S01]  /*85f90*/  ISETP.LT.AND P3, PT, R29, c[0x0][0x178], !P0 ;  /* 0x00005e001d007a0c */ /* 0x000fe20004761270 */
[----:B------:R-:W-:Y:S01]  /*85fa0*/  IMAD.WIDE R10, R3, 0x2, R6 ;  /* 0x00000002030a7825 */ /* 0x000fe200078e0206 */
[----:B------:R-:W-:Y:S02]  /*85fb0*/  ISETP.LT.AND P0, PT, R27, c[0x0][0x178], !P0 ;  /* 0x00005e001b007a0c */ /* 0x000fe40004701270 */
[----:B------:R-:W-:Y:S01]  /*85fc0*/  PRMT R3, R20, 0x7632, R3 ;  /* 0x0000763214037816 */ /* 0x000fe20000000003 */
[C---:B------:R-:W-:Y:S01]  /*85fd0*/  IMAD.WIDE R16, R18.reuse, 0x2, R4 ;  /* 0x0000000212107825 */ /* 0x040fe200078e0204 */
[----:B-----5:R-:W-:Y:S03]  /*85fe0*/  @P4 STG.E.U16 [R10.64], R23 ;  /* 0x000000170a004986 */ /* 0x020fe6000c101506 */
[C---:B0-----:R-:W-:Y:S01]  /*85ff0*/  IMAD.WIDE R8, R18.reuse, 0x2, R14 ;  /* 0x0000000212087825 */ /* 0x041fe200078e020e */
[----:B------:R-:W-:Y:S04]  /*86000*/  @P5 STG.E.U16 [R16.64], R19 ;  /* 0x0000001310005986 */ /* 0x000fe8000c101506 */
[----:B------:R0:W-:Y:S02]  /*86010*/  @P6 STG.E.U16 [R8.64], R3 ;  /* 0x0000000308006986 */ /* 0x0001e4000c101506 */
[----:B0-----:R-:W-:-:S05]  /*86020*/  IMAD.WIDE R8, R18, 0x2, R12 ;  /* 0x0000000212087825 */ /* 0x001fca00078e020c */
[----:B------:R0:W-:Y:S01]  /*86030*/  @P0 STG.E.U16 [R8.64], R0 ;  /* 0x0000000008000986 */ /* 0x0001e2000c101506 */
[----:B------:R-:W-:-:S03]  /*86040*/  ISETP.LT.AND P0, PT, R27, c[0x0][0x178], !P2 ;  /* 0x00005e001b007a0c */ /* 0x000fc60005701270 */
[----:B------:R-:W2:Y:S01]  /*86050*/  LDL R27, [R1+0x3c0] ;  /* 0x0003c000011b7983 */ /* 0x000ea20000100800 */
[----:B------:R-:W-:Y:S02]  /*86060*/  ISETP.LT.AND P5, PT, R28, c[0x0][0x178], !P2 ;  /* 0x00005e001c007a0c */ /* 0x000fe400057a1270 */
[----:B------:R-:W-:Y:S02]  /*86070*/  ISETP.LT.AND P4, PT, R26, c[0x0][0x178], !P2 ;  /* 0x00005e001a007a0c */ /* 0x000fe40005781270 */
[C---:B------:R-:W-:Y:S01]  /*86080*/  IADD3 R20, R18.reuse, c[0x0][0x198], RZ ;  /* 0x0000660012147a10 */ /* 0x040fe20007ffe0ff */
[----:B------:R-:W-:Y:S01]  /*86090*/  IMAD.WIDE R10, R18, 0x2, R6 ;  /* 0x00000002120a7825 */ /* 0x000fe200078e0206 */
[----:B------:R-:W-:Y:S02]  /*860a0*/  PRMT R21, R23, 0x7632, R21 ;  /* 0x0000763217157816 */ /* 0x000fe40000000015 */
[----:B------:R-:W-:Y:S01]  /*860b0*/  IADD3 R3, R24, 0x82, RZ ;  /* 0x0000008218037810 */ /* 0x000fe20007ffe0ff */
[----:B------:R-:W-:Y:S01]  /*860c0*/  IMAD.WIDE R16, R20, 0x2, R4 ;  /* 0x0000000214107825 */ /* 0x000fe200078e0204 */
[----:B------:R-:W-:-:S03]  /*860d0*/  IADD3 R22, R24, 0x83, RZ ;  /* 0x0000008318167810 */ /* 0x000fc60007ffe0ff */
[C---:B------:R-:W-:Y:S01]  /*860e0*/  IMAD.WIDE R18, R20.reuse, 0x2, R14 ;  /* 0x0000000214127825 */ /* 0x040fe200078e020e */
[----:B------:R-:W-:Y:S01]  /*860f0*/  ISETP.GE.AND P6, PT, R3, c[0x0][0x17c], PT ;  /* 0x00005f0003007a0c */ /* 0x000fe20003fc6270 */
[----:B------:R1:W-:Y:S02]  /*86100*/  @P3 STG.E.U16 [R10.64], R21 ;  /* 0x000000150a003986 */ /* 0x0003e4000c101506 */
[----:B0-----:R-:W-:Y:S01]  /*86110*/  IMAD.WIDE R8, R20, 0x2, R12 ;  /* 0x0000000214087825 */ /* 0x001fe200078e020c */
[----:B------:R-:W-:Y:S01]  /*86120*/  PRMT R3, R25, 0x7632, R3 ;  /* 0x0000763219037816 */ /* 0x000fe20000000003 */
[----:B------:R0:W-:Y:S01]  /*86130*/  @P5 STG.E.U16 [R16.64], R25 ;  /* 0x0000001910005986 */ /* 0x0001e2000c101506 */
[----:B------:R-:W-:-:S03]  /*86140*/  ISETP.GE.AND P3, PT, R22, c[0x0][0x17c], PT ;  /* 0x00005f0016007a0c */ /* 0x000fc60003f66270 */
[----:B------:R-:W3:Y:S04]  /*86150*/  LDL.LU R23, [R1+0x400] ;  /* 0x0004000001177983 */ /* 0x000ee80000300800 */
[----:B------:R4:W-:Y:S01]  /*86160*/  @P4 STG.E.U16 [R18.64], R2 ;  /* 0x0000000212004986 */ /* 0x0009e2000c101506 */
[----:B-1----:R-:W-:-:S03]  /*86170*/  PRMT R21, R2, 0x7632, R21 ;  /* 0x0000763202157816 */ /* 0x002fc60000000015 */
[----:B0-----:R-:W5:Y:S04]  /*86180*/  LDL.LU R25, [R1+0x3e0] ;  /* 0x0003e00001197983 */ /* 0x001f680000300800 */
[----:B----4-:R-:W4:Y:S04]  /*86190*/  LDL.LU R2, [R1+0x3b0] ;  /* 0x0003b00001027983 */ /* 0x010f280000300800 */
[----:B------:R-:W3:Y:S04]  /*861a0*/  LDL.LU R22, [R1+0x3a0] ;  /* 0x0003a00001167983 */ /* 0x000ee80000300800 */
[----:B--2---:R0:W-:Y:S04]  /*861b0*/  @P0 STG.E.U16 [R8.64], R27 ;  /* 0x0000001b08000986 */ /* 0x0041e8000c101506 */
[----:B0-----:R-:W2:Y:S04]  /*861c0*/  LDL.LU R27, [R1+0x23dc] ;  /* 0x0023dc00011b7983 */ /* 0x001ea80000300800 */
[----:B------:R-:W2:Y:S01]  /*861d0*/  LDL.LU R9, [R1+0x3c0] ;  /* 0x0003c00001097983 */ /* 0x000ea20000300800 */
[----:B------:R-:W-:-:S02]  /*861e0*/  ISETP.LT.AND P2, PT, R29, c[0x0][0x178], !P2 ;  /* 0x00005e001d007a0c */ /* 0x000fc40005741270 */
[----:B------:R-:W-:Y:S02]  /*861f0*/  ISETP.LT.AND P5, PT, R28, c[0x0][0x178], !P1 ;  /* 0x00005e001c007a0c */ /* 0x000fe40004fa1270 */
[C---:B------:R-:W-:Y:S01]  /*86200*/  IADD3 R0, R20.reuse, c[0x0][0x198], RZ ;  /* 0x0000660014007a10 */ /* 0x040fe20007ffe0ff */
[----:B------:R-:W-:-:S04]  /*86210*/  IMAD.WIDE R10, R20, 0x2, R6 ;  /* 0x00000002140a7825 */ /* 0x000fc800078e0206 */
[----:B------:R-:W-:-:S04]  /*86220*/  IMAD.WIDE R16, R0, 0x2, R4 ;  /* 0x0000000200107825 */ /* 0x000fc800078e0204 */
[C---:B------:R-:W-:Y:S01]  /*86230*/  IMAD.WIDE R18, R0.reuse, 0x2, R14 ;  /* 0x0000000200127825 */ /* 0x040fe200078e020e */
[----:B---3--:R0:W-:Y:S04]  /*86240*/  @P2 STG.E.U16 [R10.64], R22 ;  /* 0x000000160a002986 */ /* 0x0081e8000c101506 */
[----:B------:R1:W-:Y:S01]  /*86250*/  @P5 STG.E.U16 [R16.64], R3 ;  /* 0x0000000310005986 */ /* 0x0003e2000c101506 */
[C---:B0-----:R-:W-:Y:S01]  /*86260*/  IMAD.WIDE R10, R0.reuse, 0x2, R6 ;  /* 0x00000002000a7825 */ /* 0x041fe200078e0206 */
[C---:B-1----:R-:W-:Y:S02]  /*86270*/  IADD3 R3, R0.reuse, c[0x0][0x198], RZ ;  /* 0x0000660000037a10 */ /* 0x042fe40007ffe0ff */
[----:B--2---:R-:W-:Y:S01]  /*86280*/  PRMT R20, R9, 0x7632, R20 ;  /* 0x0000763209147816 */ /* 0x004fe20000000014 */
[----:B------:R-:W-:-:S02]  /*86290*/  IMAD.WIDE R8, R0, 0x2, R12 ;  /* 0x0000000200087825 */ /* 0x000fc400078e020c */
[----:B------:R-:W2:Y:S01]  /*862a0*/  LDL.LU R0, [R1+0x430] ;  /* 0x0004300001007983 */ /* 0x000ea20000300800 */
[----:B------:R-:W-:Y:S02]  /*862b0*/  ISETP.LT.AND P4, PT, R26, c[0x0][0x178], !P1 ;  /* 0x00005e001a007a0c */ /* 0x000fe40004f81270 */
[----:B------:R-:W-:Y:S02]  /*862c0*/  ISETP.LT.AND P2, PT, R27, c[0x0][0x178], !P1 ;  /* 0x00005e001b007a0c */ /* 0x000fe40004f41270 */
[----:B------:R-:W-:Y:S02]  /*862d0*/  ISETP.LT.AND P1, PT, R29, c[0x0][0x178], !P1 ;  /* 0x00005e001d007a0c */ /* 0x000fe40004f21270 */
[----:B------:R-:W-:-:S07]  /*862e0*/  ISETP.LT.AND P5, PT, R28, c[0x0][0x178], !P6 ;  /* 0x00005e001c007a0c */ /* 0x000fce00077a1270 */
[----:B------:R0:W-:Y:S01]  /*862f0*/  @P4 STG.E.U16 [R18.64], R21 ;  /* 0x0000001512004986 */ /* 0x0001e2000c101506 */
[----:B------:R-:W-:Y:S01]  /*86300*/  ISETP.LT.AND P4, PT, R26, c[0x0][0x178], !P6 ;  /* 0x00005e001a007a0c */ /* 0x000fe20007781270 */
[C---:B------:R-:W-:Y:S02]  /*86310*/  IMAD.WIDE R16, R3.reuse, 0x2, R4 ;  /* 0x0000000203107825 */ /* 0x040fe400078e0204 */
[----:B------:R1:W-:Y:S01]  /*86320*/  @P2 STG.E.U16 [R8.64], R20 ;  /* 0x0000001408002986 */ /* 0x0003e2000c101506 */
[----:B0-----:R-:W-:Y:S01]  /*86330*/  PRMT R21, R22, 0x7632, R21 ;  /* 0x0000763216157816 */ /* 0x001fe20000000015 */
[----:B------:R-:W-:-:S04]  /*86340*/  IMAD.WIDE R18, R3, 0x2, R14 ;  /* 0x0000000203127825 */ /* 0x000fc800078e020e */
[----:B------:R0:W-:Y:S01]  /*86350*/  @P1 STG.E.U16 [R10.64], R21 ;  /* 0x000000150a001986 */ /* 0x0001e2000c101506 */
[----:B------:R-:W-:Y:S02]  /*86360*/  ISETP.LT.AND P1, PT, R27, c[0x0][0x178], !P6 ;  /* 0x00005e001b007a0c */ /* 0x000fe40007721270 */
[----:B------:R-:W-:Y:S01]  /*86370*/  ISETP.LT.AND P6, PT, R29, c[0x0][0x178], !P6 ;  /* 0x00005e001d007a0c */ /* 0x000fe200077c1270 */
[----:B-1----:R-:W-:-:S04]  /*86380*/  IMAD.WIDE R8, R3, 0x2, R12 ;  /* 0x0000000203087825 */ /* 0x002fc800078e020c */
[----:B0-----:R-:W-:Y:S01]  /*86390*/  IMAD.WIDE R10, R3, 0x2, R6 ;  /* 0x00000002030a7825 */ /* 0x001fe200078e0206 */
[----:B------:R-:W-:Y:S01]  /*863a0*/  PRMT R21, R23, 0x7632, R21 ;  /* 0x0000763217157816 */ /* 0x000fe20000000015 */
[----:B--2---:R0:W-:Y:S01]  /*863b0*/  @P5 STG.E.U16 [R16.64], R0 ;  /* 0x0000000010005986 */ /* 0x0041e2000c101506 */
[----:B------:R-:W-:-:S03]  /*863c0*/  ISETP.LT.AND P5, PT, R28, c[0x0][0x178], !P3 ;  /* 0x00005e001c007a0c */ /* 0x000fc60005fa1270 */
[----:B------:R1:W-:Y:S01]  /*863d0*/  @P4 STG.E.U16 [R18.64], R23 ;  /* 0x0000001712004986 */ /* 0x0003e2000c101506 */
[----:B------:R-:W-:Y:S02]  /*863e0*/  ISETP.LT.AND P4, PT, R26, c[0x0][0x178], !P3 ;  /* 0x00005e001a007a0c */ /* 0x000fe40005f81270 */
[----:B------:R-:W-:Y:S02]  /*863f0*/  PRMT R20, R0, 0x7632, R20 ;  /* 0x0000763200147816 */ /* 0x000fe40000000014 */
[----:B0-----:R-:W-:Y:S01]  /*86400*/  IADD3 R0, R3, c[0x0][0x198], RZ ;  /* 0x0000660003007a10 */ /* 0x001fe20007ffe0ff */
[----:B-----5:R0:W-:Y:S04]  /*86410*/  @P1 STG.E.U16 [R8.64], R25 ;  /* 0x0000001908001986 */ /* 0x0201e8000c101506 */
[C---:B------:R-:W-:Y:S01]  /*86420*/  IMAD.WIDE R16, R0.reuse, 0x2, R4 ;  /* 0x0000000200107825 */ /* 0x040fe200078e0204 */
[----:B----4-:R2:W-:Y:S03]  /*86430*/  @P6 STG.E.U16 [R10.64], R2 ;  /* 0x000000020a006986 */ /* 0x0105e6000c101506 */
[C---:B-1----:R-:W-:Y:S01]  /*86440*/  IMAD.WIDE R18, R0.reuse, 0x2, R14 ;  /* 0x0000000200127825 */ /* 0x042fe200078e020e */
[----:B------:R1:W-:Y:S01]  /*86450*/  @P5 STG.E.U16 [R16.64], R20 ;  /* 0x0000001410005986 */ /* 0x0003e2000c101506 */
[----:B------:R-:W-:-:S03]  /*86460*/  IADD3 R3, R0, c[0x0][0x198], RZ ;  /* 0x0000660000037a10 */ /* 0x000fc60007ffe0ff */
[----:B------:R-:W3:Y:S01]  /*86470*/  LDL.LU R23, [R1+0x390] ;  /* 0x0003900001177983 */ /* 0x000ee20000300800 */
[----:B0-----:R-:W-:-:S03]  /*86480*/  IMAD.WIDE R8, R0, 0x2, R12 ;  /* 0x0000000200087825 */ /* 0x001fc600078e020c */
[----:B------:R0:W-:Y:S01]  /*86490*/  @P4 STG.E.U16 [R18.64], R21 ;  /* 0x0000001512004986 */ /* 0x0001e2000c101506 */
[----:B--2---:R-:W-:Y:S01]  /*864a0*/  IMAD.WIDE R10, R0, 0x2, R6 ;  /* 0x00000002000a7825 */ /* 0x004fe200078e0206 */
[----:B-1----:R-:W-:Y:S02]  /*864b0*/  PRMT R20, R25, 0x7632, R20 ;  /* 0x0000763219147816 */ /* 0x002fe40000000014 */
[----:B------:R-:W2:Y:S01]  /*864c0*/  LDL.LU R25, [R1+0x4e0] ;  /* 0x0004e00001197983 */ /* 0x000ea20000300800 */
[----:B0-----:R-:W-:-:S03]  /*864d0*/  PRMT R21, R2, 0x7632, R21 ;  /* 0x0000763202157816 */ /* 0x001fc60000000015 */
[----:B------:R-:W4:Y:S04]  /*864e0*/  LDL.LU R2, [R1+0x4c0] ;  /* 0x0004c00001027983 */ /* 0x000f280000300800 */
[----:B------:R-:W5:Y:S01]  /*864f0*/  LDL.LU R0, [R1+0x480] ;  /* 0x0004800001007983 */ /* 0x000f620000300800 */
[----:B------:R-:W-:-:S04]  /*86500*/  IADD3 R22, R24, 0x84, RZ ;  /* 0x0000008418167810 */ /* 0x000fc80007ffe0ff */
[----:B------:R-:W-:Y:S02]  /*86510*/  ISETP.GE.AND P0, PT, R22, c[0x0][0x17c], PT ;  /* 0x00005f0016007a0c */ /* 0x000fe40003f06270 */
[----:B------:R-:W-:Y:S02]  /*86520*/  IADD3 R22, R24, 0x85, RZ ;  /* 0x0000008518167810 */ /* 0x000fe40007ffe0ff */
[----:B------:R-:W-:Y:S02]  /*86530*/  ISETP.LT.AND P4, PT, R27, c[0x0][0x178], !P3 ;  /* 0x00005e001b007a0c */ /* 0x000fe40005f81270 */
[----:B------:R-:W-:Y:S02]  /*86540*/  ISETP.GE.AND P2, PT, R22, c[0x0][0x17c], PT ;  /* 0x00005f0016007a0c */ /* 0x000fe40003f46270 */
[----:B------:R-:W-:Y:S02]  /*86550*/  IADD3 R22, R24, 0x86, RZ ;  /* 0x0000008618167810 */ /* 0x000fe40007ffe0ff */
[----:B------:R-:W-:-:S02]  /*86560*/  ISETP.LT.AND P3, PT, R29, c[0x0][0x178], !P3 ;  /* 0x00005e001d007a0c */ /* 0x000fc40005f61270 */
[----:B------:R-:W-:Y:S02]  /*86570*/  ISETP.LT.AND P6, PT, R28, c[0x0][0x178], !P0 ;  /* 0x00005e001c007a0c */ /* 0x000fe400047c1270 */
[----:B------:R-:W-:Y:S02]  /*86580*/  ISETP.GE.AND P1, PT, R22, c[0x0][0x17c], PT ;  /* 0x00005f0016007a0c */ /* 0x000fe40003f26270 */
[----:B------:R-:W2:Y:S01]  /*86590*/  LDL.LU R22, [R1+0x440] ;  /* 0x0004400001167983 */ /* 0x000ea20000300800 */
[----:B------:R-:W-:-:S03]  /*865a0*/  IMAD.WIDE R16, R3, 0x2, R4 ;  /* 0x0000000203107825 */ /* 0x000fc600078e0204 */
[----:B------:R0:W-:Y:S01]  /*865b0*/  @P4 STG.E.U16 [R8.64], R20 ;  /* 0x0000001408004986 */ /* 0x0001e2000c101506 */
[----:B------:R-:W-:-:S03]  /*865c0*/  IMAD.WIDE R18, R3, 0x2, R14 ;  /* 0x0000000203127825 */ /* 0x000fc600078e020e */
[----:B------:R1:W-:Y:S01]  /*865d0*/  @P3 STG.E.U16 [R10.64], R21 ;  /* 0x000000150a003986 */ /* 0x0003e2000c101506 */
[----:B0-----:R-:W-:-:S04]  /*865e0*/  IMAD.WIDE R8, R3, 0x2, R12 ;  /* 0x0000000203087825 */ /* 0x001fc800078e020c */
[C---:B-1----:R-:W-:Y:S01]  /*865f0*/  IMAD.WIDE R10, R3.reuse, 0x2, R6 ;  /* 0x00000002030a7825 */ /* 0x042fe200078e0206 */
[----:B-----5:R0:W-:Y:S01]  /*86600*/  @P6 STG.E.U16 [R16.64], R0 ;  /* 0x0000000010006986 */ /* 0x0201e2000c101506 */
[----:B------:R-:W-:Y:S02]  /*86610*/  PRMT R20, R0, 0x7632, R20 ;  /* 0x0000763200147816 */ /* 0x000fe40000000014 */
[----:B0-----:R-:W-:Y:S02]  /*86620*/  IADD3 R0, R3, c[0x0][0x198], RZ ;  /* 0x0000660003007a10 */ /* 0x001fe40007ffe0ff */
[----:B------:R-:W5:Y:S01]  /*86630*/  LDL.LU R3, [R1+0x410] ;  /* 0x0004100001037983 */ /* 0x000f620000300800 */
[----:B------:R-:W-:Y:S02]  /*86640*/  ISETP.LT.AND P5, PT, R26, c[0x0][0x178], !P0 ;  /* 0x00005e001a007a0c */ /* 0x000fe400047a1270 */
[----:B------:R-:W-:Y:S02]  /*86650*/  ISETP.LT.AND P4, PT, R27, c[0x0][0x178], !P0 ;  /* 0x00005e001b007a0c */ /* 0x000fe40004781270 */
[----:B------:R-:W-:-:S02]  /*86660*/  ISETP.LT.AND P3, PT, R29, c[0x0][0x178], !P0 ;  /* 0x00005e001d007a0c */ /* 0x000fc40004761270 */
[----:B------:R-:W-:-:S07]  /*86670*/  ISETP.LT.AND P6, PT, R28, c[0x0][0x178], !P2 ;  /* 0x00005e001c007a0c */ /* 0x000fce00057c1270 */
[----:B--2---:R0:W-:Y:S01]  /*86680*/  @P5 STG.E.U16 [R18.64], R22 ;  /* 0x0000001612005986 */ /* 0x0041e2000c101506 */
[----:B------:R-:W-:Y:S01]  /*86690*/  ISETP.LT.AND P5, PT, R26, c[0x0][0x178], !P2 ;  /* 0x00005e001a007a0c */ /* 0x000fe200057a1270 */
[----:B------:R-:W-:Y:S01]  /*866a0*/  IMAD.WIDE R16, R0, 0x2, R4 ;  /* 0x0000000200107825 */ /* 0x000fe200078e0204 */
[----:B------:R-:W-:-:S03]  /*866b0*/  PRMT R21, R22, 0x7632, R21 ;  /* 0x0000763216157816 */ /* 0x000fc60000000015 */
[----:B0-----:R-:W-:Y:S01]  /*866c0*/  IMAD.WIDE R18, R0, 0x2, R14 ;  /* 0x0000000200127825 */ /* 0x001fe200078e020e */
[----:B------:R-:W-:-:S04]  /*866d0*/  IADD3 R22, R24, 0x87, RZ ;  /* 0x0000008718167810 */ /* 0x000fc80007ffe0ff */
[----:B------:R-:W-:Y:S02]  /*866e0*/  ISETP.GE.AND P0, PT, R22, c[0x0][0x17c], PT ;  /* 0x00005f0016007a0c */ /* 0x000fe40003f06270 */
[----:B------:R-:W-:Y:S01]  /*866f0*/  IADD3 R22, R24, 0x88, RZ ;  /* 0x0000008818167810 */ /* 0x000fe20007ffe0ff */
[----:B-----5:R0:W-:Y:S01]  /*86700*/  @P4 STG.E.U16 [R8.64], R3 ;  /* 0x0000000308004986 */ /* 0x0201e2000c101506 */
[----:B------:R-:W-:-:S03]  /*86710*/  ISETP.LT.AND P4, PT, R27, c[0x0][0x178], !P2 ;  /* 0x00005e001b007a0c */ /* 0x000fc60005781270 */
[----:B---3--:R-:W-:Y:S01]  /*86720*/  @P3 STG.E.U16 [R10.64], R23 ;  /* 0x000000170a003986 */ /* 0x008fe2000c101506 */
[----:B------:R-:W-:-:S03]  /*86730*/  ISETP.LT.AND P3, PT, R29, c[0x0][0x178], !P2 ;  /* 0x00005e001d007a0c */ /* 0x000fc60005761270 */
[----:B------:R1:W-:Y:S01]  /*86740*/  @P6 STG.E.U16 [R16.64], R20 ;  /* 0x0000001410006986 */ /* 0x0003e2000c101506 */
[----:B------:R-:W-:-:S03]  /*86750*/  ISETP.LT.AND P6, PT, R28, c[0x0][0x178], !P1 ;  /* 0x00005e001c007a0c */ /* 0x000fc60004fc1270 */
[----:B------:R2:W-:Y:S01]  /*86760*/  @P5 STG.E.U16 [R18.64], R21 ;  /* 0x0000001512005986 */ /* 0x0005e2000c101506 */
[----:B------:R-:W-:Y:S01]  /*86770*/  ISETP.LT.AND P5, PT, R26, c[0x0][0x178], !P1 ;  /* 0x00005e001a007a0c */ /* 0x000fe20004fa1270 */
[C---:B0-----:R-:W-:Y:S01]  /*86780*/  IMAD.WIDE R8, R0.reuse, 0x2, R12 ;  /* 0x0000000200087825 */ /* 0x041fe200078e020c */
[----:B-1----:R-:W-:Y:S02]  /*86790*/  PRMT R20, R3, 0x7632, R20 ;  /* 0x0000763203147816 */ /* 0x002fe40000000014 */
[C---:B------:R-:W-:Y:S01]  /*867a0*/  IADD3 R3, R0.reuse, c[0x0][0x198], RZ ;  /* 0x0000660000037a10 */ /* 0x040fe20007ffe0ff */
[----:B------:R-:W-:Y:S01]  /*867b0*/  IMAD.WIDE R10, R0, 0x2, R6 ;  /* 0x00000002000a7825 */ /* 0x000fe200078e0206 */
[----:B--2---:R-:W-:Y:S01]  /*867c0*/  PRMT R21, R23, 0x7632, R21 ;  /* 0x0000763217157816 */ /* 0x004fe20000000015 */
[----:B------:R0:W-:Y:S02]  /*867d0*/  @P4 STG.E.U16 [R8.64], R20 ;  /* 0x0000001408004986 */ /* 0x0001e4000c101506 */
[----:B------:R-:W-:Y:S01]  /*867e0*/  IMAD.WIDE R16, R3, 0x2, R4 ;  /* 0x0000000203107825 */ /* 0x000fe200078e0204 */
[----:B------:R-:W-:-:S03]  /*867f0*/  ISETP.GE.AND P2, PT, R22, c[0x0][0x17c], PT ;  /* 0x00005f0016007a0c */ /* 0x000fc60003f46270 */
[----:B------:R-:W-:Y:S01]  /*86800*/  IMAD.WIDE R18, R3, 0x2, R14 ;  /* 0x0000000203127825 */ /* 0x000fe200078e020e */
[----:B------:R-:W-:Y:S01]  /*86810*/  IADD3 R22, R24, 0x89, RZ ;  /* 0x0000008918167810 */ /* 0x000fe20007ffe0ff */
[----:B------:R1:W-:Y:S01]  /*86820*/  @P3 STG.E.U16 [R10.64], R21 ;  /* 0x000000150a003986 */ /* 0x0003e2000c101506 */
[----:B------:R-:W-:-:S03]  /*86830*/  ISETP.LT.AND P4, PT, R27, c[0x0][0x178], !P1 ;  /* 0x00005e001b007a0c */ /* 0x000fc60004f81270 */
[----:B------:R2:W-:Y:S01]  /*86840*/  @P6 STG.E.U16 [R16.64], R25 ;  /* 0x0000001910006986 */ /* 0x0005e2000c101506 */
[----:B0-----:R-:W-:Y:S01]  /*86850*/  PRMT R20, R25, 0x7632, R20 ;  /* 0x0000763219147816 */ /* 0x001fe20000000014 */
[----:B------:R-:W-:Y:S02]  /*86860*/  IMAD.WIDE R8, R3, 0x2, R12 ;  /* 0x0000000203087825 */ /* 0x000fe400078e020c */
[----:B------:R-:W3:Y:S01]  /*86870*/  LDL.LU R23, [R1+0x500] ;  /* 0x0005000001177983 */ /* 0x000ee20000300800 */
[----:B------:R-:W-:Y:S02]  /*86880*/  ISETP.LT.AND P3, PT, R29, c[0x0][0x178], !P1 ;  /* 0x00005e001d007a0c */ /* 0x000fe40004f61270 */
[C---:B------:R-:W-:Y:S01]  /*86890*/  IADD3 R0, R3.reuse, c[0x0][0x198], RZ ;  /* 0x0000660003007a10 */ /* 0x040fe20007ffe0ff */
[----:B----4-:R0:W-:Y:S01]  /*868a0*/  @P5 STG.E.U16 [R18.64], R2 ;  /* 0x0000000212005986 */ /* 0x0101e2000c101506 */
[----:B-1----:R-:W-:Y:S01]  /*868b0*/  PRMT R21, R2, 0x7632, R21 ;  /* 0x0000763202157816 */ /* 0x002fe20000000015 */
[----:B------:R-:W-:-:S02]  /*868c0*/  IMAD.WIDE R10, R3, 0x2, R6 ;  /* 0x00000002030a7825 */ /* 0x000fc400078e0206 */
[----:B--2---:R-:W2:Y:S01]  /*868d0*/  LDL.LU R25, [R1+0x4d0] ;  /* 0x0004d00001197983 */ /* 0x004ea20000300800 */
[----:B------:R-:W-:-:S03]  /*868e0*/  ISETP.GE.AND P1, PT, R22, c[0x0][0x17c], PT ;  /* 0x00005f0016007a0c */ /* 0x000fc60003f26270 */
[----:B0-----:R-:W4:Y:S04]  /*868f0*/  LDL.LU R2, [R1+0x470] ;  /* 0x0004700001027983 */ /* 0x001f280000300800 */
[----:B------:R-:W5:Y:S04]  /*86900*/  LDL.LU R3, [R1+0x490] ;  /* 0x0004900001037983 */ /* 0x000f680000300800 */
[----:B------:R-:W2:Y:S01]  /*86910*/  LDL.LU R22, [R1+0x450] ;  /* 0x0004500001167983 */ /* 0x000ea20000300800 */
[----:B------:R-:W-:Y:S01]  /*86920*/  ISETP.LT.AND P6, PT, R28, c[0x0][0x178], !P0 ;  /* 0x00005e001c007a0c */ /* 0x000fe200047c1270 */
[----:B------:R-:W-:-:S04]  /*86930*/  IMAD.WIDE R16, R0, 0x2, R4 ;  /* 0x0000000200107825 */ /* 0x000fc800078e0204 */
[----:B------:R-:W-:Y:S01]  /*86940*/  IMAD.WIDE R18, R0, 0x2, R14 ;  /* 0x0000000200127825 */ /* 0x000fe200078e020e */
[----:B------:R-:W-:Y:S01]  /*86950*/  ISETP.LT.AND P5, PT, R26, c[0x0][0x178], !P0 ;  /* 0x00005e001a007a0c */ /* 0x000fe200047a1270 */
[----:B-----5:R0:W-:Y:S04]  /*86960*/  @P4 STG.E.U16 [R8.64], R3 ;  /* 0x0000000308004986 */ /* 0x0201e8000c101506 */
[----:B--2---:R1:W-:Y:S04]  /*86970*/  @P3 STG.E.U16 [R10.64], R22 ;  /* 0x000000160a003986 */ /* 0x0043e8000c101506 */
[----:B------:R2:W-:Y:S01]  /*86980*/  @P6 STG.E.U16 [R16.64], R20 ;  /* 0x0000001410006986 */ /* 0x0005e2000c101506 */
[----:B0-----:R-:W-:-:S04]  /*86990*/  IMAD.WIDE R8, R0, 0x2, R12 ;  /* 0x0000000200087825 */ /* 0x001fc800078e020c */
[C---:B-1----:R-:W-:Y:S01]  /*869a0*/  IMAD.WIDE R10, R0.reuse, 0x2, R6 ;  /* 0x00000002000a7825 */ /* 0x042fe200078e0206 */
[----:B--2---:R-:W-:Y:S02]  /*869b0*/  PRMT R20, R3, 0x7632, R20 ;  /* 0x0000763203147816 */ /* 0x004fe40000000014 */
[----:B------:R-:W-:Y:S02]  /*869c0*/  IADD3 R3, R0, c[0x0][0x198], RZ ;  /* 0x0000660000037a10 */ /* 0x000fe40007ffe0ff */
[----:B------:R-:W2:Y:S01]  /*869d0*/  LDL.LU R0, [R1+0x520] ;  /* 0x0005200001007983 */ /* 0x000ea20000300800 */
[----:B------:R-:W-:Y:S02]  /*869e0*/  ISETP.LT.AND P4, PT, R27, c[0x0][0x178], !P0 ;  /* 0x00005e001b007a0c */ /* 0x000fe40004781270 */
[----:B------:R-:W-:Y:S01]  /*869f0*/  ISETP.LT.AND P3, PT, R29, c[0x0][0x178], !P0 ;  /* 0x00005e001d007a0c */ /* 0x000fe20004761270 */
[----:B------:R0:W-:Y:S01]  /*86a00*/  @P5 STG.E.U16 [R18.64], R21 ;  /* 0x0000001512005986 */ /* 0x0001e2000c101506 */
[----:B------:R-:W-:-:S02]  /*86a10*/  ISETP.LT.AND P6, PT, R28, c[0x0][0x178], !P2 ;  /* 0x00005e001c007a0c */ /* 0x000fc400057c1270 */
[----:B------:R-:W-:Y:S01]  /*86a20*/  ISETP.LT.AND P5, PT, R26, c[0x0][0x178], !P2 ;  /* 0x00005e001a007a0c */ /* 0x000fe200057a1270 */
[----:B------:R-:W-:Y:S01]  /*86a30*/  IMAD.WIDE R16, R3, 0x2, R4 ;  /* 0x0000000203107825 */ /* 0x000fe200078e0204 */
[----:B0-----:R-:W-:-:S03]  /*86a40*/  PRMT R21, R22, 0x7632, R21 ;  /* 0x0000763216157816 */ /* 0x001fc60000000015 */
[----:B------:R-:W-:Y:S02]  /*86a50*/  IMAD.WIDE R18, R3, 0x2, R14 ;  /* 0x0000000203127825 */ /* 0x000fe400078e020e */
[----:B------:R0:W-:Y:S01]  /*86a60*/  @P4 STG.E.U16 [R8.64], R20 ;  /* 0x0000001408004986 */ /* 0x0001e2000c101506 */
[----:B------:R-:W-:-:S03]  /*86a70*/  ISETP.LT.AND P4, PT, R27, c[0x0][0x178], !P2 ;  /* 0x00005e001b007a0c */ /* 0x000fc60005781270 */
[----:B------:R1:W-:Y:S01]  /*86a80*/  @P3 STG.E.U16 [R10.64], R21 ;  /* 0x000000150a003986 */ /* 0x0003e2000c101506 */
[----:B------:R-:W-:Y:S01]  /*86a90*/  ISETP.LT.AND P3, PT, R29, c[0x0][0x178], !P2 ;  /* 0x00005e001d007a0c */ /* 0x000fe20005761270 */
[----:B0-----:R-:W-:-:S04]  /*86aa0*/  IMAD.WIDE R8, R3, 0x2, R12 ;  /* 0x0000000203087825 */ /* 0x001fc800078e020c */
[----:B-1----:R-:W-:Y:S01]  /*86ab0*/  IMAD.WIDE R10, R3, 0x2, R6 ;  /* 0x00000002030a7825 */ /* 0x002fe200078e0206 */
[----:B---3--:R-:W-:Y:S01]  /*86ac0*/  PRMT R21, R23, 0x7632, R21 ;  /* 0x0000763217157816 */ /* 0x008fe20000000015 */
[----:B--2---:R0:W-:Y:S01]  /*86ad0*/  @P6 STG.E.U16 [R16.64], R0 ;  /* 0x0000000010006986 */ /* 0x0041e2000c101506 */
[----:B------:R-:W-:-:S03]  /*86ae0*/  ISETP.LT.AND P6, PT, R28, c[0x0][0x178], !P1 ;  /* 0x00005e001c007a0c */ /* 0x000fc60004fc1270 */
[----:B------:R1:W-:Y:S01]  /*86af0*/  @P5 STG.E.U16 [R18.64], R23 ;  /* 0x0000001712005986 */ /* 0x0003e2000c101506 */
[----:B------:R-:W-:Y:S02]  /*86b00*/  ISETP.LT.AND P5, PT, R26, c[0x0][0x178], !P1 ;  /* 0x00005e001a007a0c */ /* 0x000fe40004fa1270 */
[----:B------:R-:W-:Y:S02]  /*86b10*/  PRMT R20, R0, 0x7632, R20 ;  /* 0x0000763200147816 */ /* 0x000fe40000000014 */
[----:B0-----:R-:W-:Y:S01]  /*86b20*/  IADD3 R0, R3, c[0x0][0x198], RZ ;  /* 0x0000660003007a10 */ /* 0x001fe20007ffe0ff */
[----:B------:R0:W-:Y:S04]  /*86b30*/  @P4 STG.E.U16 [R8.64], R25 ;  /* 0x0000001908004986 */ /* 0x0001e8000c101506 */
        /* <DEDUP_REMOVED lines=404> */
[C---:B------:R-:W-:Y:S01]  /*88480*/  IMAD.WIDE R18, R3.reuse, 0x2, R14 ;  /* 0x0000000203127825 */ /* 0x040fe200078e020e */
[----:B------:R-:W-:Y:S01]  /*88490*/  IADD3 R22, R24, 0xff, RZ ;  /* 0x000000ff18167810 */ /* 0x000fe20007ffe0ff */
[----:B------:R1:W-:Y:S01]  /*884a0*/  @P0 STG.E.U16 [R10.64], R21 ;  /* 0x000000150a000986 */ /* 0x0003e2000c101506 */
[----:B------:R-:W-:-:S03]  /*884b0*/  IADD3 R0, R3, c[0x0][0x198], RZ ;  /* 0x0000660003007a10 */ /* 0x000fc60007ffe0ff */
[----:B------:R2:W-:Y:S01]  /*884c0*/  @P5 STG.E.U16 [R16.64], R25 ;  /* 0x0000001910005986 */ /* 0x0005e2000c101506 */
[----:B0-----:R-:W-:Y:S01]  /*884d0*/  PRMT R20, R25, 0x7632, R20 ;  /* 0x0000763219147816 */ /* 0x001fe20000000014 */
[----:B------:R-:W-:Y:S02]  /*884e0*/  IMAD.WIDE R8, R3, 0x2, R12 ;  /* 0x0000000203087825 */ /* 0x000fe400078e020c */
[----:B------:R-:W3:Y:S01]  /*884f0*/  LDL.LU R23, [R1+0x3d8] ;  /* 0x0003d80001177983 */ /* 0x000ee20000300800 */
[----:B------:R-:W-:-:S03]  /*88500*/  ISETP.GE.AND P0, PT, R22, c[0x0][0x17c], PT ;  /* 0x00005f0016007a0c */ /* 0x000fc60003f06270 */
[----:B----4-:R0:W-:Y:S01]  /*88510*/  @P6 STG.E.U16 [R18.64], R2 ;  /* 0x0000000212006986 */ /* 0x0101e2000c101506 */
[----:B-1----:R-:W-:Y:S01]  /*88520*/  PRMT R21, R2, 0x7632, R21 ;  /* 0x0000763202157816 */ /* 0x002fe20000000015 */
[----:B------:R-:W-:Y:S02]  /*88530*/  IMAD.WIDE R10, R3, 0x2, R6 ;  /* 0x00000002030a7825 */ /* 0x000fe400078e0206 */
[----:B--2---:R-:W2:Y:S04]  /*88540*/  LDL.LU R25, [R1+0x3c8] ;  /* 0x0003c80001197983 */ /* 0x004ea80000300800 */
[----:B0-----:R-:W4:Y:S04]  /*88550*/  LDL.LU R2, [R1+0x3a8] ;  /* 0x0003a80001027983 */ /* 0x001f280000300800 */
[----:B------:R-:W5:Y:S04]  /*88560*/  LDL.LU R3, [R1+0x5c4] ;  /* 0x0005c40001037983 */ /* 0x000f680000300800 */
[----:B------:R-:W2:Y:S01]  /*88570*/  LDL.LU R22, [R1+0x5a4] ;  /* 0x0005a40001167983 */ /* 0x000ea20000300800 */
[----:B------:R-:W-:-:S02]  /*88580*/  ISETP.LT.AND P4, PT, R27, c[0x0][0x178], !P1 ;  /* 0x00005e001b007a0c */ /* 0x000fc40004f81270 */
[----:B------:R-:W-:Y:S02]  /*88590*/  ISETP.LT.AND P1, PT, R29, c[0x0][0x178], !P1 ;  /* 0x00005e001d007a0c */ /* 0x000fe40004f21270 */
[----:B------:R-:W-:Y:S01]  /*885a0*/  ISETP.LT.AND P5, PT, R28, c[0x0][0x178], !P3 ;  /* 0x00005e001c007a0c */ /* 0x000fe20005fa1270 */
[----:B------:R-:W-:-:S04]  /*885b0*/  IMAD.WIDE R16, R0, 0x2, R4 ;  /* 0x0000000200107825 */ /* 0x000fc800078e0204 */
[----:B------:R-:W-:Y:S01]  /*885c0*/  IMAD.WIDE R18, R0, 0x2, R14 ;  /* 0x0000000200127825 */ /* 0x000fe200078e020e */
[----:B------:R-:W-:-:S03]  /*885d0*/  ISETP.LT.AND P6, PT, R26, c[0x0][0x178], !P3 ;  /* 0x00005e001a007a0c */ /* 0x000fc60005fc1270 */
        /* <DEDUP_REMOVED lines=13> */
[C---:B------:R-:W-:Y:S01]  /*886b0*/  IMAD.WIDE R16, R3.reuse, 0x2, R4 ;  /* 0x0000000203107825 */ /* 0x040fe200078e0204 */
[----:B0-----:R-:W-:Y:S02]  /*886c0*/  PRMT R21, R22, 0x7632, R21 ;  /* 0x0000763216157816 */ /* 0x001fe40000000015 */
[----:B------:R-:W-:Y:S01]  /*886d0*/  IADD3 R22, R24, 0xa1, RZ ;  /* 0x000000a118167810 */ /* 0x000fe20007ffe0ff */
[----:B------:R-:W-:Y:S02]  /*886e0*/  IMAD.WIDE R18, R3, 0x2, R14 ;  /* 0x0000000203127825 */ /* 0x000fe400078e020e */
[----:B------:R0:W-:Y:S01]  /*886f0*/  @P4 STG.E.U16 [R8.64], R20 ;  /* 0x0000001408004986 */ /* 0x0001e2000c101506 */
[----:B------:R-:W-:-:S03]  /*88700*/  ISETP.GE.AND P1, PT, R22, c[0x0][0x17c], PT ;  /* 0x00005f0016007a0c */ /* 0x000fc60003f26270 */
[----:B------:R1:W-:Y:S01]  /*88710*/  @P3 STG.E.U16 [R10.64], R21 ;  /* 0x000000150a003986 */ /* 0x0003e2000c101506 */
[----:B------:R-:W-:Y:S02]  /*88720*/  ISETP.LT.AND P4, PT, R27, c[0x0][0x178], !P2 ;  /* 0x00005e001b007a0c */ /* 0x000fe40005781270 */
        /* <DEDUP_REMOVED lines=25> */
[----:B------:R-:W-:Y:S02]  /*888c0*/  IADD3 R22, R24, 0xa2, RZ ;  /* 0x000000a218167810 */ /* 0x000fe40007ffe0ff */
[----:B------:R-:W-:Y:S02]  /*888d0*/  ISETP.LT.AND P4, PT, R27, c[0x0][0x178], !P1 ;  /* 0x00005e001b007a0c */ /* 0x000fe40004f81270 */
[----:B------:R-:W-:Y:S02]  /*888e0*/  ISETP.GE.AND P2, PT, R22, c[0x0][0x17c], PT ;  /* 0x00005f0016007a0c */ /* 0x000fe40003f46270 */
[----:B------:R-:W-:-:S02]  /*888f0*/  IADD3 R22, R24, 0xa3, RZ ;  /* 0x000000a318167810 */ /* 0x000fc40007ffe0ff */
[----:B------:R-:W-:Y:S02]  /*88900*/  ISETP.LT.AND P3, PT, R29, c[0x0][0x178], !P1 ;  /* 0x00005e001d007a0c */ /* 0x000fe40004f61270 */
        /* <DEDUP_REMOVED lines=16> */
[----:B------:R-:W-:Y:S02]  /*88a10*/  ISETP.LT.AND P5, PT, R28, c[0x0][0x178], !P1 ;  /* 0x00005e001c007a0c */ /* 0x000fe40004fa1270 */
[----:B--2---:R-:W-:-:S05]  /*88a20*/  PRMT R21, R22, 0x7632, R21 ;  /* 0x0000763216157816 */ /* 0x004fca0000000015 */
[----:B------:R0:W-:Y:S01]  /*88a30*/  @P6 STG.E.U16 [R18.64], R22 ;  /* 0x0000001612006986 */ /* 0x0001e2000c101506 */
[----:B------:R-:W-:Y:S01]  /*88a40*/  ISETP.LT.AND P6, PT, R26, c[0x0][0x178], !P1 ;  /* 0x00005e001a007a0c */ /* 0x000fe20004fc1270 */
[----:B------:R-:W-:Y:S01]  /*88a50*/  IMAD.WIDE R16, R0, 0x2, R4 ;  /* 0x0000000200107825 */ /* 0x000fe200078e0204 */
[----:B0-----:R-:W-:-:S03]  /*88a60*/  IADD3 R22, R24, 0xa4, RZ ;  /* 0x000000a418167810 */ /* 0x001fc60007ffe0ff */
[----:B------:R-:W-:Y:S01]  /*88a70*/  IMAD.WIDE R18, R0, 0x2, R14 ;  /* 0x0000000200127825 */ /* 0x000fe200078e020e */
        /* <DEDUP_REMOVED lines=89> */
[----:B------:R-:W-:-:S02]  /*89010*/  ISETP.LT.AND P3, PT, R29, c[0x0][0x178], !P1 ;  /* 0x00005e001d007a0c */ /* 0x000fc40004f61270 */
[----:B------:R-:W-:Y:S02]  /*89020*/  IADD3 R22, R24, 0xa9, RZ ;  /* 0x000000a918167810 */ /* 0x000fe40007ffe0ff */
        /* <DEDUP_REMOVED lines=23> */
[----:B------:R-:W-:Y:S01]  /*891a0*/  ISETP.GE.AND P4, PT, R22, c[0x0][0x17c], PT ;  /* 0x00005f0016007a0c */ /* 0x000fe20003f86270 */
[----:B-----5:R0:W-:Y:S01]  /*891b0*/  @P3 STG.E.U16 [R8.64], R3 ;  /* 0x0000000308003986 */ /* 0x0201e2000c101506 */
[----:B------:R-:W-:Y:S02]  /*891c0*/  ISETP.LT.AND P3, PT, R27, c[0x0][0x178], !P1 ;  /* 0x00005e001b007a0c */ /* 0x000fe40004f61270 */
[----:B------:R-:W-:Y:S01]  /*891d0*/  ISETP.LT.AND P1, PT, R29, c[0x0][0x178], !P1 ;  /* 0x00005e001d007a0c */ /* 0x000fe20004f21270 */
[----:B---3--:R-:W-:Y:S04]  /*891e0*/  @P2 STG.E.U16 [R10.64], R23 ;  /* 0x000000170a002986 */ /* 0x008fe8000c101506 */
        /* <DEDUP_REMOVED lines=8> */
[----:B--2---:R-:W-:-:S03]  /*89270*/  PRMT R21, R23, 0x7632, R21 ;  /* 0x0000763217157816 */ /* 0x004fc60000000015 */
[C---:B------:R-:W-:Y:S01]  /*89280*/  IMAD.WIDE R16, R3.reuse, 0x2, R4 ;  /* 0x0000000203107825 */ /* 0x040fe200078e0204 */
[----:B------:R0:W-:Y:S03]  /*89290*/  @P3 STG.E.U16 [R8.64], R20 ;  /* 0x0000001408003986 */ /* 0x0001e6000c101506 */
[C---:B------:R-:W-:Y:S01]  /*892a0*/  IMAD.WIDE R18, R3.reuse, 0x2, R14 ;  /* 0x0000000203127825 */ /* 0x040fe200078e020e */
[----:B------:R1:W-:Y:S01]  /*892b0*/  @P1 STG.E.U16 [R10.64], R21 ;  /* 0x000000150a001986 */ /* 0x0003e2000c101506 */
[----:B------:R-:W-:-:S03]  /*892c0*/  IADD3 R0, R3, c[0x0][0x198], RZ ;  /* 0x0000660003007a10 */ /* 0x000fc60007ffe0ff */
[----:B------:R2:W-:Y:S01]  /*892d0*/  @P5 STG.E.U16 [R16.64], R25 ;  /* 0x0000001910005986 */ /* 0x0005e2000c101506 */
[----:B0-----:R-:W-:-:S03]  /*892e0*/  PRMT R20, R25, 0x7632, R20 ;  /* 0x0000763219147816 */ /* 0x001fc60000000014 */
[----:B----4-:R0:W-:Y:S01]  /*892f0*/  @P6 STG.E.U16 [R18.64], R2 ;  /* 0x0000000212006986 */ /* 0x0101e2000c101506 */
[----:B------:R-:W-:Y:S01]  /*89300*/  IMAD.WIDE R8, R3, 0x2, R12 ;  /* 0x0000000203087825 */ /* 0x000fe200078e020c */
[----:B-1----:R-:W-:-:S03]  /*89310*/  PRMT R21, R2, 0x7632, R21 ;  /* 0x0000763202157816 */ /* 0x002fc60000000015 */
[----:B------:R-:W-:Y:S01]  /*89320*/  IMAD.WIDE R10, R3, 0x2, R6 ;  /* 0x00000002030a7825 */ /* 0x000fe200078e0206 */
[----:B--2---:R-:W2:Y:S04]  /*89330*/  LDL.LU R25, [R1+0x5b8] ;  /* 0x0005b80001197983 */ /* 0x004ea80000300800 */
[----:B------:R-:W3:Y:S04]  /*89340*/  LDL.LU R23, [R1+0x598] ;  /* 0x0005980001177983 */ /* 0x000ee80000300800 */
[----:B0-----:R-:W4:Y:S04]  /*89350*/  LDL.LU R2, [R1+0x578] ;  /* 0x0005780001027983 */ /* 0x001f280000300800 */
[----:B------:R-:W5:Y:S01]  /*89360*/  LDL.LU R3, [R1+0x4f8] ;  /* 0x0004f80001037983 */ /* 0x000f620000300800 */
[----:B------:R-:W-:-:S02]  /*89370*/  ISETP.LT.AND P1, PT, R27, c[0x0][0x178], !P4 ;  /* 0x00005e001b007a0c */ /* 0x000fc40006721270 */
[----:B------:R-:W-:-:S11]  /*89380*/  ISETP.LT.AND P4, PT, R29, c[0x0][0x178], !P4 ;  /* 0x00005e001d007a0c */ /* 0x000fd60006781270 */
[----:B-----5:R0:W-:Y:S04]  /*89390*/  @P1 STG.E.U16 [R8.64], R3 ;  /* 0x0000000308001986 */ /* 0x0201e8000c101506 */
[----:B0-----:R-:W5:Y:S01]  /*893a0*/  LDL R9, [R1+0x468] ;  /* 0x0004680001097983 */ /* 0x001f620000100800 */
[----:B------:R-:W-:-:S04]  /*893b0*/  IADD3 R22, R24, 0xab, RZ ;  /* 0x000000ab18167810 */ /* 0x000fc80007ffe0ff */
[----:B------:R-:W-:-:S04]  /*893c0*/  ISETP.GE.AND P2, PT, R22, c[0x0][0x17c], PT ;  /* 0x00005f0016007a0c */ /* 0x000fc80003f46270 */
[----:B------:R-:W-:Y:S02]  /*893d0*/  ISETP.LT.AND P5, PT, R28, c[0x0][0x178], !P2 ;  /* 0x00005e001c007a0c */ /* 0x000fe400057a1270 */
[----:B------:R-:W-:Y:S02]  /*893e0*/  ISETP.LT.AND P6, PT, R26, c[0x0][0x178], !P2 ;  /* 0x00005e001a007a0c */ /* 0x000fe400057c1270 */
[----:B------:R-:W-:Y:S01]  /*893f0*/  IADD3 R22, R24, 0xac, RZ ;  /* 0x000000ac18167810 */ /* 0x000fe20007ffe0ff */
[----:B-----5:R0:W-:Y:S04]  /*89400*/  @P4 STG.E.U16 [R10.64], R9 ;  /* 0x000000090a004986 */ /* 0x0201e8000c101506 */
[----:B0-----:R-:W5:Y:S01]  /*89410*/  LDL.LU R11, [R1+0x468] ;  /* 0x00046800010b7983 */ /* 0x001f620000300800 */
[----:B------:R-:W-:Y:S01]  /*89420*/  ISETP.LT.AND P3, PT, R27, c[0x0][0x178], !P2 ;  /* 0x00005e001b007a0c */ /* 0x000fe20005761270 */
[----:B------:R-:W-:Y:S01]  /*89430*/  IMAD.WIDE R16, R0, 0x2, R4 ;  /* 0x0000000200107825 */ /* 0x000fe200078e0204 */
[----:B------:R-:W-:-:S03]  /*89440*/  ISETP.GE.AND P1, PT, R22, c[0x0][0x17c], PT ;  /* 0x00005f0016007a0c */ /* 0x000fc60003f26270 */
[----:B------:R-:W-:Y:S01]  /*89450*/  IMAD.WIDE R18, R0, 0x2, R14 ;  /* 0x0000000200127825 */ /* 0x000fe200078e020e */
[----:B------:R-:W-:Y:S01]  /*89460*/  ISETP.LT.AND P2, PT, R29, c[0x0][0x178], !P2 ;  /* 0x00005e001d007a0c */ /* 0x000fe20005741270 */
[----:B------:R0:W-:Y:S01]  /*89470*/  @P5 STG.E.U16 [R16.64], R20 ;  /* 0x0000001410005986 */ /* 0x0001e2000c101506 */
[----:B------:R-:W-:Y:S01]  /*89480*/  ISETP.LT.AND P4, PT, R28, c[0x0][0x178], !P1 ;  /* 0x00005e001c007a0c */ /* 0x000fe20004f81270 */
[----:B------:R-:W-:Y:S01]  /*89490*/  IMAD.WIDE R8, R0, 0x2, R12 ;  /* 0x0000000200087825 */ /* 0x000fe200078e020c */
[----:B------:R-:W-:Y:S01]  /*894a0*/  PRMT R10, R3, 0x7632, R10 ;  /* 0x00007632030a7816 */ /* 0x000fe2000000000a */
[----:B------:R1:W-:Y:S01]  /*894b0*/  @P6 STG.E.U16 [R18.64], R21 ;  /* 0x0000001512006986 */ /* 0x0003e2000c101506 */
[----:B------:R-:W-:Y:S02]  /*894c0*/  ISETP.LT.AND P5, PT, R26, c[0x0][0x178], !P1 ;  /* 0x00005e001a007a0c */ /* 0x000fe40004fa1270 */
[----:B------:R-:W-:Y:S02]  /*894d0*/  ISETP.LT.AND P6, PT, R27, c[0x0][0x178], !P1 ;  /* 0x00005e001b007a0c */ /* 0x000fe40004fc1270 */
[----:B------:R-:W-:Y:S01]  /*894e0*/  IADD3 R3, R0, c[0x0][0x198], RZ ;  /* 0x0000660000037a10 */ /* 0x000fe20007ffe0ff */
[----:B------:R2:W-:Y:S04]  /*894f0*/  @P3 STG.E.U16 [R8.64], R10 ;  /* 0x0000000a08003986 */ /* 0x0005e8000c101506 */
[----:B0-----:R-:W-:-:S04]  /*89500*/  IMAD.WIDE R16, R3, 0x2, R14 ;  /* 0x0000000203107825 */ /* 0x001fc800078e020e */
[----:B-1----:R-:W-:-:S04]  /*89510*/  IMAD.WIDE R18, R3, 0x2, R12 ;  /* 0x0000000203127825 */ /* 0x002fc800078e020c */
[----:B--2---:R-:W-:Y:S01]  /*89520*/  IMAD.WIDE R8, R0, 0x2, R6 ;  /* 0x0000000200087825 */ /* 0x004fe200078e0206 */
[----:B----4-:R-:W-:Y:S02]  /*89530*/  PRMT R22, R2, 0x7632, R22 ;  /* 0x0000763202167816 */ /* 0x010fe40000000016 */
[----:B------:R-:W-:Y:S02]  /*89540*/  IADD3 R0, R3, c[0x0][0x198], RZ ;  /* 0x0000660003007a10 */ /* 0x000fe40007ffe0ff */
[----:B-----5:R-:W-:Y:S01]  /*89550*/  PRMT R20, R11, 0x7632, R20 ;  /* 0x000076320b147816 */ /* 0x020fe20000000014 */
[----:B------:R-:W-:-:S04]  /*89560*/  IMAD.WIDE R10, R3, 0x2, R4 ;  /* 0x00000002030a7825 */ /* 0x000fc800078e0204 */
[----:B------:R0:W-:Y:S04]  /*89570*/  @P2 STG.E.U16 [R8.64], R20 ;  /* 0x0000001408002986 */ /* 0x0001e8000c101506 */
[----:B------:R1:W-:Y:S04]  /*89580*/  @P4 STG.E.U16 [R10.64], R25 ;  /* 0x000000190a004986 */ /* 0x0003e8000c101506 */
[----:B---3--:R-:W-:Y:S01]  /*89590*/  @P5 STG.E.U16 [R16.64], R23 ;  /* 0x0000001710005986 */ /* 0x008fe2000c101506 */
[----:B0-----:R-:W-:-:S03]  /*895a0*/  PRMT R20, R25, 0x7632, R20 ;  /* 0x0000763219147816 */ /* 0x001fc60000000014 */
[----:B------:R0:W-:Y:S01]  /*895b0*/  @P6 STG.E.U16 [R18.64], R2 ;  /* 0x0000000212006986 */ /* 0x0001e2000c101506 */
[----:B------:R-:W-:-:S03]  /*895c0*/  IMAD.WIDE R8, R3, 0x2, R6 ;  /* 0x0000000203087825 */ /* 0x000fc600078e0206 */
[----:B-1----:R-:W2:Y:S04]  /*895d0*/  LDL.LU R25, [R1+0x5c8] ;  /* 0x0005c80001197983 */ /* 0x002ea80000300800 */
[----:B0-----:R-:W3:Y:S04]  /*895e0*/  LDL.LU R2, [R1+0x5a8] ;  /* 0x0005a80001027983 */ /* 0x001ee80000300800 */
[----:B------:R-:W4:Y:S01]  /*895f0*/  LDL R3, [R1+0x568] ;  /* 0x0005680001037983 */ /* 0x000f220000100800 */
[----:B------:R-:W-:Y:S02]  /*89600*/  IADD3 R21, R24, 0xad, RZ ;  /* 0x000000ad18157810 */ /* 0x000fe40007ffe0ff */
[----:B------:R-:W-:-:S02]  /*89610*/  ISETP.LT.AND P2, PT, R29, c[0x0][0x178], !P1 ;  /* 0x00005e001d007a0c */ /* 0x000fc40004f41270 */
[----:B------:R-:W-:Y:S02]  /*89620*/  ISETP.GE.AND P3, PT, R21, c[0x0][0x17c], PT ;  /* 0x00005f0015007a0c */ /* 0x000fe40003f66270 */
[----:B------:R-:W-:Y:S02]  /*89630*/  PRMT R21, R23, 0x7632, R21 ;  /* 0x0000763217157816 */ /* 0x000fe40000000015 */
[----:B------:R-:W-:Y:S02]  /*89640*/  ISETP.LT.AND P4, PT, R28, c[0x0][0x178], !P3 ;  /* 0x00005e001c007a0c */ /* 0x000fe40005f81270 */
[----:B------:R-:W-:Y:S02]  /*89650*/  ISETP.LT.AND P5, PT, R26, c[0x0][0x178], !P3 ;  /* 0x00005e001a007a0c */ /* 0x000fe40005fa1270 */
[----:B------:R-:W-:Y:S01]  /*89660*/  IADD3 R23, R24, 0xae, RZ ;  /* 0x000000ae18177810 */ /* 0x000fe20007ffe0ff */
[----:B------:R-:W-:-:S03]  /*89670*/  IMAD.WIDE R10, R0, 0x2, R4 ;  /* 0x00000002000a7825 */ /* 0x000fc600078e0204 */
[----:B------:R-:W-:Y:S02]  /*89680*/  ISETP.GE.AND P1, PT, R23, c[0x0][0x17c], PT ;  /* 0x00005f0017007a0c */ /* 0x000fe40003f26270 */
[----:B------:R-:W5:Y:S01]  /*89690*/  LDL.LU R23, [R1+0x5d8] ;  /* 0x0005d80001177983 */ /* 0x000f620000300800 */
[----:B------:R-:W-:-:S03]  /*896a0*/  IMAD.WIDE R16, R0, 0x2, R14 ;  /* 0x0000000200107825 */ /* 0x000fc600078e020e */
[----:B----4-:R0:W-:Y:S04]  /*896b0*/  @P2 STG.E.U16 [R8.64], R3 ;  /* 0x0000000308002986 */ /* 0x0101e8000c101506 */
[----:B------:R-:W-:Y:S04]  /*896c0*/  @P4 STG.E.U16 [R10.64], R20 ;  /* 0x000000140a004986 */ /* 0x000fe8000c101506 */
[----:B0-----:R-:W4:Y:S04]  /*896d0*/  LDL.LU R9, [R1+0x568] ;  /* 0x0005680001097983 */ /* 0x001f280000300800 */
[----:B------:R0:W-:Y:S04]  /*896e0*/  @P5 STG.E.U16 [R16.64], R21 ;  /* 0x0000001510005986 */ /* 0x0001e8000c101506 */
[----:B0-----:R-:W2:Y:S01]  /*896f0*/  LDL.LU R21, [R1+0x5e8] ;  /* 0x0005e80001157983 */ /* 0x001ea20000300800 */
[----:B------:R-:W-:Y:S01]  /*89700*/  ISETP.LT.AND P6, PT, R27, c[0x0][0x178], !P3 ;  /* 0x00005e001b007a0c */ /* 0x000fe20005fc1270 */
[----:B------:R-:W-:Y:S01]  /*89710*/  IMAD.WIDE R18, R0, 0x2, R12 ;  /* 0x0000000200127825 */ /* 0x000fe200078e020c */
[----:B------:R-:W-:-:S02]  /*89720*/  ISETP.LT.AND P2, PT, R29, c[0x0][0x178], !P3 ;  /* 0x00005e001d007a0c */ /* 0x000fc40005f41270 */
[----:B------:R-:W-:Y:S02]  /*89730*/  ISETP.LT.AND P3, PT, R28, c[0x0][0x178], !P1 ;  /* 0x00005e001c007a0c */ /* 0x000fe40004f61270 */
[----:B------:R-:W-:Y:S02]  /*89740*/  ISETP.LT.AND P5, PT, R26, c[0x0][0x178], !P1 ;  /* 0x00005e001a007a0c */ /* 0x000fe40004fa1270 */
[----:B------:R-:W-:Y:S02]  /*89750*/  IADD3 R8, R24, 0xaf, RZ ;  /* 0x000000af18087810 */ /* 0x000fe40007ffe0ff */
[----:B------:R-:W-:-:S03]  /*89760*/  IADD3 R3, R0, c[0x0][0x198], RZ ;  /* 0x0000660000037a10 */ /* 0x000fc60007ffe0ff */
[----:B------:R0:W-:Y:S01]  /*89770*/  @P6 STG.E.U16 [R18.64], R22 ;  /* 0x0000001612006986 */ /* 0x0001e2000c101506 */
[----:B------:R-:W-:Y:S02]  /*89780*/  ISETP.LT.AND P6, PT, R27, c[0x0][0x178], !P1 ;  /* 0x00005e001b007a0c */ /* 0x000fe40004fc1270 */
[----:B------:R-:W-:Y:S01]  /*89790*/  ISETP.GE.AND P4, PT, R8, c[0x0][0x17c], PT ;  /* 0x00005f0008007a0c */ /* 0x000fe20003f86270 */
[----:B------:R-:W-:-:S04]  /*897a0*/  IMAD.WIDE R10, R3, 0x2, R4 ;  /* 0x00000002030a7825 */ /* 0x000fc800078e0204 */
[----:B------:R-:W-:-:S04]  /*897b0*/  IMAD.WIDE R16, R3, 0x2, R14 ;  /* 0x0000000203107825 */ /* 0x000fc800078e020e */
[----:B0-----:R-:W-:Y:S01]  /*897c0*/  IMAD.WIDE R18, R3, 0x2, R12 ;  /* 0x0000000203127825 */ /* 0x001fe200078e020c */
[----:B----4-:R-:W-:-:S03]  /*897d0*/  PRMT R20, R9, 0x7632, R20 ;  /* 0x0000763209147816 */ /* 0x010fc60000000014 */
[----:B------:R-:W-:-:S05]  /*897e0*/  IMAD.WIDE R8, R0, 0x2, R6 ;  /* 0x0000000200087825 */ /* 0x000fca00078e0206 */
[----:B------:R-:W-:Y:S04]  /*897f0*/  @P2 STG.E.U16 [R8.64], R20 ;  /* 0x0000001408002986 */ /* 0x000fe8000c101506 */
[----:B--2---:R0:W-:Y:S01]  /*89800*/  @P3 STG.E.U16 [R10.64], R21 ;  /* 0x000000150a003986 */ /* 0x0041e2000c101506 */
[----:B------:R-:W-:-:S03]  /*89810*/  ISETP.LT.AND P3, PT, R29, c[0x0][0x178], !P1 ;  /* 0x00005e001d007a0c */ /* 0x000fc60004f61270 */
[----:B-----5:R-:W-:Y:S01]  /*89820*/  @P5 STG.E.U16 [R16.64], R23 ;  /* 0x0000001710005986 */ /* 0x020fe2000c101506 */
[----:B------:R-:W-:Y:S02]  /*89830*/  ISETP.LT.AND P1, PT, R28, c[0x0][0x178], !P4 ;  /* 0x00005e001c007a0c */ /* 0x000fe40006721270 */
[----:B------:R-:W-:Y:S01]  /*89840*/  ISETP.LT.AND P5, PT, R26, c[0x0][0x178], !P4 ;  /* 0x00005e001a007a0c */ /* 0x000fe200067a1270 */
[----:B------:R-:W-:Y:S01]  /*89850*/  @P6 STG.E.U16 [R18.64], R25 ;  /* 0x0000001912006986 */ /* 0x000fe2000c101506 */
[----:B------:R-:W-:Y:S02]  /*89860*/  ISETP.LT.AND P6, PT, R27, c[0x0][0x178], !P4 ;  /* 0x00005e001b007a0c */ /* 0x000fe400067c1270 */
[----:B------:R-:W-:Y:S02]  /*89870*/  ISETP.LT.AND P4, PT, R29, c[0x0][0x178], !P4 ;  /* 0x00005e001d007a0c */ /* 0x000fe40006781270 */
[----:B------:R-:W2:Y:S01]  /*89880*/  LDL.LU R29, [R1+0x3dc] ;  /* 0x0003dc00011d7983 */ /* 0x000ea20000300800 */
[----:B------:R-:W-:-:S04]  /*89890*/  IADD3 R0, R24, 0xb0, RZ ;  /* 0x000000b018007810 */ /* 0x000fc80007ffe0ff */
[----:B------:R-:W-:Y:S02]  /*898a0*/  ISETP.GE.AND P2, PT, R0, c[0x0][0x17c], PT ;  /* 0x00005f0000007a0c */ /* 0x000fe40003f46270 */
[----:B------:R-:W-:Y:S02]  /*898b0*/  PRMT R0, R21, 0x7632, R0 ;  /* 0x0000763215007816 */ /* 0x000fe40000000000 */
[C---:B0-----:R-:W-:Y:S01]  /*898c0*/  IADD3 R21, R3.reuse, c[0x0][0x198], RZ ;  /* 0x0000660003157a10 */ /* 0x041fe20007ffe0ff */
[----:B------:R-:W-:-:S04]  /*898d0*/  IMAD.WIDE R8, R3, 0x2, R6 ;  /* 0x0000000203087825 */ /* 0x000fc800078e0206 */
[----:B------:R-:W-:Y:S01]  /*898e0*/  IMAD.WIDE R10, R21, 0x2, R4 ;  /* 0x00000002150a7825 */ /* 0x000fe200078e0204 */
[----:B--2---:R0:W-:Y:S04]  /*898f0*/  STL [R1+0x23d8], R29 ;  /* 0x0023d81d01007387 */ /* 0x0041e80000100800 */
[----:B0-----:R-:W2:Y:S04]  /*89900*/  LDL R29, [R1+0x3fc] ;  /* 0x0003fc00011d7983 */ /* 0x001ea80000100800 */
[----:B---3--:R-:W-:Y:S01]  /*89910*/  @P3 STG.E.U16 [R8.64], R2 ;  /* 0x0000000208003986 */ /* 0x008fe2000c101506 */
[----:B------:R-:W-:-:S03]  /*89920*/  PRMT R20, R23, 0x7632, R20 ;  /* 0x0000763217147816 */ /* 0x000fc60000000014 */
[----:B------:R0:W-:Y:S01]  /*89930*/  @P1 STG.E.U16 [R10.64], R0 ;  /* 0x000000000a001986 */ /* 0x0001e2000c101506 */
[----:B------:R-:W-:Y:S01]  /*89940*/  ISETP.LT.AND P1, PT, R28, c[0x0][0x178], !P2 ;  /* 0x00005e001c007a0c */ /* 0x000fe20005721270 */
[----:B------:R-:W-:Y:S01]  /*89950*/  IMAD.WIDE R16, R21, 0x2, R14 ;  /* 0x0000000215107825 */ /* 0x000fe200078e020e */
[----:B------:R-:W-:Y:S02]  /*89960*/  PRMT R22, R25, 0x7632, R22 ;  /* 0x0000763219167816 */ /* 0x000fe40000000016 */
[----:B------:R-:W-:Y:S01]  /*89970*/  IADD3 R23, R24, 0xb1, RZ ;  /* 0x000000b118177810 */ /* 0x000fe20007ffe0ff */
[C---:B------:R-:W-:Y:S01]  /*89980*/  IMAD.WIDE R18, R21.reuse, 0x2, R12 ;  /* 0x0000000215127825 */ /* 0x040fe200078e020c */
[----:B------:R1:W-:Y:S01]  /*89990*/  @P5 STG.E.U16 [R16.64], R20 ;  /* 0x0000001410005986 */ /* 0x0003e2000c101506 */
[C---:B0-----:R-:W-:Y:S02]  /*899a0*/  IADD3 R0, R21.reuse, c[0x0][0x198], RZ ;  /* 0x0000660015007a10 */ /* 0x041fe40007ffe0ff */
[----:B------:R-:W-:Y:S01]  /*899b0*/  IMAD.WIDE R8, R21, 0x2, R6 ;  /* 0x0000000215087825 */ /* 0x000fe200078e0206 */
[----:B------:R-:W-:Y:S01]  /*899c0*/  PRMT R10, R2, 0x7632, R10 ;  /* 0x00007632020a7816 */ /* 0x000fe2000000000a */
[----:B------:R-:W3:Y:S01]  /*899d0*/  LDL.LU R25, [R1+0x3ac] ;  /* 0x0003ac0001197983 */ /* 0x000ee20000300800 */
[----:B------:R-:W-:Y:S01]  /*899e0*/  ISETP.GE.AND P3, PT, R23, c[0x0][0x17c], PT ;  /* 0x00005f0017007a0c */ /* 0x000fe20003f66270 */
[----:B-1----:R-:W-:-:S02]  /*899f0*/  IMAD.WIDE R16, R0, 0x2, R4 ;  /* 0x0000000200107825 */ /* 0x002fc400078e0204 */
[----:B------:R0:W-:Y:S04]  /*89a00*/  STL [R1+0x239c], R23 ;  /* 0x00239c1701007387 */ /* 0x0001e80000100800 */
[----:B------:R1:W-:Y:S04]  /*89a10*/  @P6 STG.E.U16 [R18.64], R22 ;  /* 0x0000001612006986 */ /* 0x0003e8000c101506 */
[----:B------:R-:W-:Y:S04]  /*89a20*/  @P4 STG.E.U16 [R8.64], R10 ;  /* 0x0000000a08004986 */ /* 0x000fe8000c101506 */
[----:B0-----:R-:W4:Y:S04]  /*89a30*/  LDL R23, [R1+0x1770] ;  /* 0x0017700001177983 */ /* 0x001f280000100800 */
[----:B-1----:R-:W5:Y:S04]  /*89a40*/  LDL R22, [R1+0x1740] ;  /* 0x0017400001167983 */ /* 0x002f680000100800 */
[----:B------:R-:W3:Y:S04]  /*89a50*/  LDL.LU R24, [R1+0x43c] ;  /* 0x00043c0001187983 */ /* 0x000ee80000300800 */
[----:B------:R-:W3:Y:S04]  /*89a60*/  LDL.LU R2, [R1+0x40c] ;  /* 0x00040c0001027983 */ /* 0x000ee80000300800 */
[----:B------:R-:W3:Y:S04]  /*89a70*/  LDL.LU R21, [R1+0x3cc] ;  /* 0x0003cc0001157983 */ /* 0x000ee80000300800 */
[----:B--2---:R0:W-:Y:S04]  /*89a80*/  @P1 STG.E.U16 [R16.64], R29 ;  /* 0x0000001d10001986 */ /* 0x0041e8000c101506 */
[----:B0-----:R-:W2:Y:S01]  /*89a90*/  LDL.LU R29, [R1+0x23d8] ;  /* 0x0023d800011d7983 */ /* 0x001ea20000300800 */
[----:B------:R-:W-:Y:S01]  /*89aa0*/  ISETP.LT.AND P5, PT, R26, c[0x0][0x178], !P2 ;  /* 0x00005e001a007a0c */ /* 0x000fe200057a1270 */
[----:B------:R-:W-:Y:S01]  /*89ab0*/  IMAD.WIDE R10, R0, 0x2, R14 ;  /* 0x00000002000a7825 */ /* 0x000fe200078e020e */
[----:B------:R-:W-:-:S03]  /*89ac0*/  ISETP.LT.AND P6, PT, R27, c[0x0][0x178], !P2 ;  /* 0x00005e001b007a0c */ /* 0x000fc600057c1270 */
[----:B------:R-:W-:-:S08]  /*89ad0*/  IMAD.WIDE R8, R0, 0x2, R12 ;  /* 0x0000000200087825 */ /* 0x000fd000078e020c */
[----:B--2---:R0:W-:Y:S04]  /*89ae0*/  @P5 STG.E.U16 [R10.64], R29 ;  /* 0x0000001d0a005986 */ /* 0x0041e8000c101506 */
[----:B0-----:R-:W2:Y:S01]  /*89af0*/  LDL.LU R11, [R1+0x3fc] ;  /* 0x0003fc00010b7983 */ /* 0x001ea20000300800 */
[----:B----4-:R-:W-:Y:S01]  /*89b00*/  ISETP.LT.AND P2, PT, R23, c[0x0][0x178], !P2 ;  /* 0x00005e0017007a0c */ /* 0x010fe20005741270 */
[----:B------:R-:W-:Y:S01]  /*89b10*/  IMAD.WIDE R16, R0, 0x2, R6 ;  /* 0x0000000200107825 */ /* 0x000fe200078e0206 */
[----:B------:R-:W-:Y:S01]  /*89b20*/  ISETP.LT.AND P5, PT, R28, c[0x0][0x178], !P3 ;  /* 0x00005e001c007a0c */ /* 0x000fe20005fa1270 */
[----:B---3--:R0:W-:Y:S01]  /*89b30*/  @P6 STG.E.U16 [R8.64], R21 ;  /* 0x0000001508006986 */ /* 0x0081e2000c101506 */
[----:B------:R-:W-:Y:S02]  /*89b40*/  ISETP.LT.AND P6, PT, R26, c[0x0][0x178], !P3 ;  /* 0x00005e001a007a0c */ /* 0x000fe40005fc1270 */
[----:B------:R-:W-:-:S02]  /*89b50*/  IADD3 R0, R0, c[0x0][0x198], RZ ;  /* 0x0000660000007a10 */ /* 0x000fc40007ffe0ff */
[----:B------:R-:W-:Y:S02]  /*89b60*/  PRMT R20, R29, 0x7632, R20 ;  /* 0x000076321d147816 */ /* 0x000fe40000000014 */
[----:B-----5:R-:W-:Y:S01]  /*89b70*/  IADD3 R3, R22, 0xb2, RZ ;  /* 0x000000b216037810 */ /* 0x020fe20007ffe0ff */
[----:B------:R-:W3:Y:S04]  /*89b80*/  LDL.LU R29, [R1+0x3ec] ;  /* 0x0003ec00011d7983 */ /* 0x000ee80000300800 */
[----:B------:R1:W-:Y:S01]  /*89b90*/  @P2 STG.E.U16 [R16.64], R25 ;  /* 0x0000001910002986 */ /* 0x0003e2000c101506 */
[----:B------:R-:W-:Y:S02]  /*89ba0*/  ISETP.LT.AND P2, PT, R27, c[0x0][0x178], !P3 ;  /* 0x00005e001b007a0c */ /* 0x000fe40005f41270 */
[----:B------:R-:W-:-:S02]  /*89bb0*/  PRMT R18, R21, 0x7632, R18 ;  /* 0x0000763215127816 */ /* 0x000fc40000000012 */
[----:B0-----:R-:W4:Y:S01]  /*89bc0*/  LDL.LU R21, [R1+0x3bc] ;  /* 0x0003bc0001157983 */ /* 0x001f220000300800 */
[----:B------:R-:W-:Y:S01]  /*89bd0*/  ISETP.LT.AND P3, PT, R23, c[0x0][0x178], !P3 ;  /* 0x00005e0017007a0c */ /* 0x000fe20005f61270 */
[----:B------:R-:W-:Y:S01]  /*89be0*/  IMAD.WIDE R8, R0, 0x2, R14 ;  /* 0x0000000200087825 */ /* 0x000fe200078e020e */
[----:B------:R-:W-:Y:S02]  /*89bf0*/  ISETP.GE.AND P4, PT, R3, c[0x0][0x17c], PT ;  /* 0x00005f0003007a0c */ /* 0x000fe40003f86270 */
[----:B------:R-:W-:Y:S01]  /*89c00*/  IADD3 R3, R22, 0xb3, RZ ;  /* 0x000000b316037810 */ /* 0x000fe20007ffe0ff */
[----:B-1----:R-:W-:-:S03]  /*89c10*/  IMAD.WIDE R16, R0, 0x2, R12 ;  /* 0x0000000200107825 */ /* 0x002fc600078e020c */
[----:B------:R-:W-:Y:S02]  /*89c20*/  ISETP.GE.AND P1, PT, R3, c[0x0][0x17c], PT ;  /* 0x00005f0003007a0c */ /* 0x000fe40003f26270 */
[----:B------:R-:W-:Y:S02]  /*89c30*/  PRMT R3, R25, 0x7632, R3 ;  /* 0x0000763219037816 */ /* 0x000fe40000000003 */
[----:B------:R-:W5:Y:S01]  /*89c40*/  LDL.LU R25, [R1+0x48c] ;  /* 0x00048c0001197983 */ /* 0x000f620000300800 */
[----:B--2---:R-:W-:Y:S01]  /*89c50*/  PRMT R19, R11, 0x7632, R19 ;  /* 0x000076320b137816 */ /* 0x004fe20000000013 */
[----:B------:R-:W-:-:S05]  /*89c60*/  IMAD.WIDE R10, R0, 0x2, R4 ;  /* 0x00000002000a7825 */ /* 0x000fca00078e0204 */
[----:B------:R-:W-:Y:S01]  /*89c70*/  @P5 STG.E.U16 [R10.64], R19 ;  /* 0x000000130a005986 */ /* 0x000fe2000c101506 */
[----:B------:R-:W-:-:S03]  /*89c80*/  ISETP.LT.AND P5, PT, R28, c[0x0][0x178], !P4 ;  /* 0x00005e001c007a0c */ /* 0x000fc600067a1270 */
[----:B------:R0:W-:Y:S04]  /*89c90*/  @P6 STG.E.U16 [R8.64], R20 ;  /* 0x0000001408006986 */ /* 0x0001e8000c101506 */
[----:B------:R1:W-:Y:S01]  /*89ca0*/  @P2 STG.E.U16 [R16.64], R18 ;  /* 0x0000001210002986 */ /* 0x0003e2000c101506 */
[C---:B0-----:R-:W-:Y:S01]  /*89cb0*/  IMAD.WIDE R8, R0.reuse, 0x2, R6 ;  /* 0x0000000200087825 */ /* 0x041fe200078e0206 */
[----:B-1----:R-:W-:-:S04]  /*89cc0*/  IADD3 R16, R0, c[0x0][0x198], RZ ;  /* 0x0000660000107a10 */ /* 0x002fc80007ffe0ff */
[----:B------:R0:W-:Y:S01]  /*89cd0*/  @P3 STG.E.U16 [R8.64], R3 ;  /* 0x0000000308003986 */ /* 0x0001e2000c101506 */
[----:B------:R-:W-:-:S04]  /*89ce0*/  IADD3 R0, R22, 0xb4, RZ ;  /* 0x000000b416007810 */ /* 0x000fc80007ffe0ff */
[----:B------:R-:W-:Y:S02]  /*89cf0*/  ISETP.GE.AND P6, PT, R0, c[0x0][0x17c], PT ;  /* 0x00005f0000007a0c */ /* 0x000fe40003fc6270 */
[----:B------:R-:W-:Y:S01]  /*89d00*/  PRMT R0, R24, 0x7632, R0 ;  /* 0x0000763218007816 */ /* 0x000fe20000000000 */
[----:B0-----:R-:W-:-:S05]  /*89d10*/  IMAD.WIDE R8, R16, 0x2, R4 ;  /* 0x0000000210087825 */ /* 0x001fca00078e0204 */
[----:B------:R0:W-:Y:S04]  /*89d20*/  @P5 STG.E.U16 [R8.64], R24 ;  /* 0x0000001808005986 */ /* 0x0001e8000c101506 */
[----:B0-----:R-:W2:Y:S01]  /*89d30*/  LDL.LU R24, [R1+0x44c] ;  /* 0x00044c0001187983 */ /* 0x001ea20000300800 */
[----:B------:R-:W-:Y:S01]  /*89d40*/  ISETP.LT.AND P2, PT, R26, c[0x0][0x178], !P4 ;  /* 0x00005e001a007a0c */ /* 0x000fe20006741270 */
[----:B------:R-:W-:Y:S01]  /*89d50*/  IMAD.WIDE R10, R16, 0x2, R14 ;  /* 0x00000002100a7825 */ /* 0x000fe200078e020e */
[----:B------:R-:W-:Y:S02]  /*89d60*/  ISETP.LT.AND P3, PT, R27, c[0x0][0x178], !P4 ;  /* 0x00005e001b007a0c */ /* 0x000fe40006761270 */
[----:B------:R-:W-:Y:S02]  /*89d70*/  ISETP.LT.AND P4, PT, R23, c[0x0][0x178], !P4 ;  /* 0x00005e0017007a0c */ /* 0x000fe40006781270 */
[----:B------:R-:W-:Y:S01]  /*89d80*/  ISETP.LT.AND P5, PT, R28, c[0x0][0x178], !P1 ;  /* 0x00005e001c007a0c */ /* 0x000fe20004fa1270 */
[C---:B------:R-:W-:Y:S01]  /*89d90*/  IMAD.WIDE R8, R16.reuse, 0x2, R12 ;  /* 0x0000000210087825 */ /* 0x040fe200078e020c */
[----:B------:R-:W-:-:S05]  /*89da0*/  IADD3 R17, R16, c[0x0][0x198], RZ ;  /* 0x0000660010117a10 */ /* 0x000fca0007ffe0ff */
[----:B------:R0:W-:Y:S01]  /*89db0*/  @P2 STG.E.U16 [R10.64], R2 ;  /* 0x000000020a002986 */ /* 0x0001e2000c101506 */
[----:B------:R-:W-:Y:S02]  /*89dc0*/  ISETP.LT.AND P2, PT, R26, c[0x0][0x178], !P1 ;  /* 0x00005e001a007a0c */ /* 0x000fe40004f41270 */
[----:B------:R-:W-:Y:S01]  /*89dd0*/  PRMT R3, R2, 0x7632, R3 ;  /* 0x0000763202037816 */ /* 0x000fe20000000003 */
[----:B---3--:R1:W-:Y:S01]  /*89de0*/  @P3 STG.E.U16 [R8.64], R29 ;  /* 0x0000001d08003986 */ /* 0x0083e2000c101506 */
[----:B------:R-:W-:Y:S01]  /*89df0*/  ISETP.LT.AND P3, PT, R27, c[0x0][0x178], !P1 ;  /* 0x00005e001b007a0c */ /* 0x000fe20004f61270 */
[----:B0-----:R-:W-:Y:S02]  /*89e00*/  IMAD.WIDE R10, R16, 0x2, R6 ;  /* 0x00000002100a7825 */ /* 0x001fe400078e0206 */
[----:B------:R-:W3:Y:S01]  /*89e10*/  LDL.LU R2, [R1+0x41c] ;  /* 0x00041c0001027983 */ /* 0x000ee20000300800 */
[----:B------:R-:W-:Y:S01]  /*89e20*/  IADD3 R16, R22, 0xb5, RZ ;  /* 0x000000b516107810 */ /* 0x000fe20007ffe0ff */
[----:B-1----:R-:W-:-:S02]  /*89e30*/  IMAD.WIDE R8, R17, 0x2, R4 ;  /* 0x0000000211087825 */ /* 0x002fc400078e0204 */
[----:B----4-:R0:W-:Y:S01]  /*89e40*/  @P4 STG.E.U16 [R10.64], R21 ;  /* 0x000000150a004986 */ /* 0x0101e2000c101506 */
[----:B------:R-:W-:Y:S02]  /*89e50*/  ISETP.GE.AND P4, PT, R16, c[0x0][0x17c], PT ;  /* 0x00005f0010007a0c */ /* 0x000fe40003f86270 */
[----:B------:R-:W-:Y:S01]  /*89e60*/  PRMT R16, R29, 0x7632, R16 ;  /* 0x000076321d107816 */ /* 0x000fe20000000010 */
[----:B------:R1:W-:Y:S01]  /*89e70*/  @P5 STG.E.U16 [R8.64], R0 ;  /* 0x0000000008005986 */ /* 0x0003e2000c101506 */
[----:B------:R-:W-:-:S03]  /*89e80*/  ISETP.LT.AND P1, PT, R23, c[0x0][0x178], !P1 ;  /* 0x00005e0017007a0c */ /* 0x000fc60004f21270 */
[----:B------:R-:W4:Y:S01]  /*89e90*/  LDL.LU R29, [R1+0x39c] ;  /* 0x00039c00011d7983 */ /* 0x000f220000300800 */
[----:B0-----:R-:W-:Y:S01]  /*89ea0*/  IMAD.WIDE R10, R17, 0x2, R14 ;  /* 0x00000002110a7825 */ /* 0x001fe200078e020e */
[----:B------:R-:W-:-:S04]  /*89eb0*/  ISETP.LT.AND P5, PT, R26, c[0x0][0x178], !P6 ;  /* 0x00005e001a007a0c */ /* 0x000fc800077a1270 */
[----:B------:R0:W-:Y:S01]  /*89ec0*/  @P2 STG.E.U16 [R10.64], R3 ;  /* 0x000000030a002986 */ /* 0x0001e2000c101506 */
[----:B------:R-:W-:Y:S01]  /*89ed0*/  ISETP.LT.AND P2, PT, R28, c[0x0][0x178], !P6 ;  /* 0x00005e001c007a0c */ /* 0x000fe20007741270 */
[----:B-1----:R-:W-:Y:S01]  /*89ee0*/  IMAD.WIDE R8, R17, 0x2, R12 ;  /* 0x0000000211087825 */ /* 0x002fe200078e020c */
[----:B------:R-:W-:-:S04]  /*89ef0*/  PRMT R0, R21, 0x7632, R0 ;  /* 0x0000763215007816 */ /* 0x000fc80000000000 */
[----:B------:R1:W-:Y:S01]  /*89f00*/  @P3 STG.E.U16 [R8.64], R16 ;  /* 0x0000001008003986 */ /* 0x0003e2000c101506 */
[----:B0-----:R-:W-:-:S05]  /*89f10*/  IADD3 R3, R17, c[0x0][0x198], RZ ;  /* 0x0000660011037a10 */ /* 0x001fca0007ffe0ff */
[----:B------:R-:W-:-:S04]  /*89f20*/  IMAD.WIDE R10, R3, 0x2, R14 ;  /* 0x00000002030a7825 */ /* 0x000fc800078e020e */
[----:B-1----:R-:W-:-:S04]  /*89f30*/  IMAD.WIDE R16, R17, 0x2, R6 ;  /* 0x0000000211107825 */ /* 0x002fc800078e0206 */
[----:B------:R-:W-:Y:S01]  /*89f40*/  IMAD.WIDE R8, R3, 0x2, R4 ;  /* 0x0000000203087825 */ /* 0x000fe200078e0204 */
[----:B------:R0:W-:Y:S04]  /*89f50*/  @P1 STG.E.U16 [R16.64], R0 ;  /* 0x0000000010001986 */ /* 0x0001e8000c101506 */
[----:B-----5:R1:W-:Y:S01]  /*89f60*/  @P2 STG.E.U16 [R8.64], R25 ;  /* 0x0000001908002986 */ /* 0x0203e2000c101506 */
[----:B0-----:R-:W-:-:S03]  /*89f70*/  PRMT R0, R25, 0x7632, R0 ;  /* 0x0000763219007816 */ /* 0x001fc60000000000 */
[----:B-1----:R-:W5:Y:S04]  /*89f80*/  LDL.LU R25, [R1+0x4ec] ;  /* 0x0004ec0001197983 */ /* 0x002f680000300800 */
[----:B--2---:R0:W-:Y:S01]  /*89f90*/  @P5 STG.E.U16 [R10.64], R24 ;  /* 0x000000180a005986 */ /* 0x0041e2000c101506 */
[----:B------:R-:W-:-:S03]  /*89fa0*/  PRMT R20, R24, 0x7632, R20 ;  /* 0x0000763218147816 */ /* 0x000fc60000000014 */
[----:B0-----:R-:W2:Y:S01]  /*89fb0*/  LDL.LU R24, [R1+0x4cc] ;  /* 0x0004cc0001187983 */ /* 0x001ea20000300800 */
[----:B------:R-:W-:Y:S01]  /*89fc0*/  ISETP.LT.AND P3, PT, R27, c[0x0][0x178], !P6 ;  /* 0x00005e001b007a0c */ /* 0x000fe20007761270 */
[----:B------:R-:W-:Y:S01]  /*89fd0*/  IMAD.WIDE R8, R3, 0x2, R12 ;  /* 0x0000000203087825 */ /* 0x000fe200078e020c */
[----:B------:R-:W-:Y:S02]  /*89fe0*/  ISETP.LT.AND P6, PT, R23, c[0x0][0x178], !P6 ;  /* 0x00005e0017007a0c */ /* 0x000fe400077c1270 */
[----:B------:R-:W-:Y:S02]  /*89ff0*/  ISETP.LT.AND P2, PT, R28, c[0x0][0x178], !P4 ;  /* 0x00005e001c007a0c */ /* 0x000fe40006741270 */
[----:B------:R-:W-:Y:S02]  /*8a000*/  ISETP.LT.AND P5, PT, R26, c[0x0][0x178], !P4 ;  /* 0x00005e001a007a0c */ /* 0x000fe400067a1270 */
[----:B------:R-:W-:Y:S02]  /*8a010*/  IADD3 R19, R3, c[0x0][0x198], RZ ;  /* 0x0000660003137a10 */ /* 0x000fe40007ffe0ff */
[----:B------:R-:W-:-:S03]  /*8a020*/  IADD3 R18, R22, 0xb6, RZ ;  /* 0x000000b616127810 */ /* 0x000fc60007ffe0ff */
[----:B---3--:R0:W-:Y:S01]  /*8a030*/  @P3 STG.E.U16 [R8.64], R2 ;  /* 0x0000000208003986 */ /* 0x0081e2000c101506 */
[----:B------:R-:W-:Y:S01]  /*8a040*/  ISETP.LT.AND P3, PT, R27, c[0x0][0x178], !P4 ;  /* 0x00005e001b007a0c */ /* 0x000fe20006761270 */
[----:B------:R-:W-:Y:S01]  /*8a050*/  IMAD.WIDE R10, R19, 0x2, R4 ;  /* 0x00000002130a7825 */ /* 0x000fe200078e0204 */
[----:B------:R-:W-:Y:S02]  /*8a060*/  ISETP.LT.AND P4, PT, R23, c[0x0][0x178], !P4 ;  /* 0x00005e0017007a0c */ /* 0x000fe40006781270 */
[----:B------:R-:W-:Y:S01]  /*8a070*/  ISETP.GE.AND P1, PT, R18, c[0x0][0x17c], PT ;  /* 0x00005f0012007a0c */ /* 0x000fe20003f26270 */
[----:B------:R-:W-:-:S04]  /*8a080*/  IMAD.WIDE R16, R19, 0x2, R14 ;  /* 0x0000000213107825 */ /* 0x000fc800078e020e */
[----:B0-----:R-:W-:Y:S01]  /*8a090*/  IMAD.WIDE R8, R3, 0x2, R6 ;  /* 0x0000000203087825 */ /* 0x001fe200078e0206 */
[----:B------:R-:W-:Y:S02]  /*8a0a0*/  PRMT R18, R2, 0x7632, R18 ;  /* 0x0000763202127816 */ /* 0x000fe40000000012 */
[----:B----4-:R-:W-:Y:S01]  /*8a0b0*/  PRMT R3, R29, 0x7632, R3 ;  /* 0x000076321d037816 */ /* 0x010fe20000000003 */
[----:B------:R-:W3:Y:S04]  /*8a0c0*/  LDL.LU R2, [R1+0x49c] ;  /* 0x00049c0001027983 */ /* 0x000ee80000300800 */
[----:B------:R0:W-:Y:S04]  /*8a0d0*/  @P6 STG.E.U16 [R8.64], R29 ;  /* 0x0000001d08006986 */ /* 0x0001e8000c101506 */
[----:B------:R1:W-:Y:S01]  /*8a0e0*/  @P2 STG.E.U16 [R10.64], R0 ;  /* 0x000000000a002986 */ /* 0x0003e2000c101506 */
[----:B------:R-:W-:-:S03]  /*8a0f0*/  ISETP.LT.AND P2, PT, R28, c[0x0][0x178], !P1 ;  /* 0x00005e001c007a0c */ /* 0x000fc60004f41270 */
[----:B------:R4:W-:Y:S01]  /*8a100*/  @P5 STG.E.U16 [R16.64], R20 ;  /* 0x0000001410005986 */ /* 0x0009e2000c101506 */
[----:B------:R-:W-:Y:S01]  /*8a110*/  ISETP.LT.AND P5, PT, R26, c[0x0][0x178], !P1 ;  /* 0x00005e001a007a0c */ /* 0x000fe20004fa1270 */
[C---:B0-----:R-:W-:Y:S02]  /*8a120*/  IMAD.WIDE R8, R19.reuse, 0x2, R12 ;  /* 0x0000000213087825 */ /* 0x041fe400078e020c */
[----:B------:R-:W3:Y:S02]  /*8a130*/  LDL.LU R29, [R1+0x45c] ;  /* 0x00045c00011d7983 */ /* 0x000ee40000300800 */
[C---:B-1----:R-:W-:Y:S01]  /*8a140*/  IMAD.WIDE R10, R19.reuse, 0x2, R6 ;  /* 0x00000002130a7825 */ /* 0x042fe200078e0206 */
[----:B------:R-:W-:Y:S01]  /*8a150*/  IADD3 R0, R19, c[0x0][0x198], RZ ;  /* 0x0000660013007a10 */ /* 0x000fe20007ffe0ff */
[----:B------:R0:W-:Y:S01]  /*8a160*/  @P3 STG.E.U16 [R8.64], R18 ;  /* 0x0000001208003986 */ /* 0x0001e2000c101506 */
[C---:B----4-:R-:W-:Y:S02]  /*8a170*/  IADD3 R16, R22.reuse, 0xb7, RZ ;  /* 0x000000b716107810 */ /* 0x050fe40007ffe0ff */
[----:B------:R-:W-:Y:S01]  /*8a180*/  IADD3 R17, R22, 0xb8, RZ ;  /* 0x000000b816117810 */ /* 0x000fe20007ffe0ff */
[----:B------:R-:W-:Y:S01]  /*8a190*/  @P4 STG.E.U16 [R10.64], R3 ;  /* 0x000000030a004986 */ /* 0x000fe2000c101506 */
[----:B------:R-:W-:-:S02]  /*8a1a0*/  ISETP.GE.AND P3, PT, R16, c[0x0][0x17c], PT ;  /* 0x00005f0010007a0c */ /* 0x000fc40003f66270 */
[----:B------:R-:W-:Y:S01]  /*8a1b0*/  ISETP.GE.AND P4, PT, R17, c[0x0][0x17c], PT ;  /* 0x00005f0011007a0c */ /* 0x000fe20003f86270 */
[----:B------:R-:W-:-:S04]  /*8a1c0*/  IMAD.WIDE R16, R0, 0x2, R4 ;  /* 0x0000000200107825 */ /* 0x000fc800078e0204 */
[----:B0-----:R-:W-:Y:S01]  /*8a1d0*/  IMAD.WIDE R8, R0, 0x2, R14 ;  /* 0x0000000200087825 */ /* 0x001fe200078e020e */
[----:B-----5:R-:W-:Y:S01]  /*8a1e0*/  @P2 STG.E.U16 [R16.64], R25 ;  /* 0x0000001910002986 */ /* 0x020fe2000c101506 */
[----:B--2---:R-:W-:-:S03]  /*8a1f0*/  PRMT R18, R24, 0x7632, R18 ;  /* 0x0000763218127816 */ /* 0x004fc60000000012 */
[----:B------:R0:W-:Y:S04]  /*8a200*/  @P5 STG.E.U16 [R8.64], R24 ;  /* 0x0000001808005986 */ /* 0x0001e8000c101506 */
[----:B0-----:R-:W2:Y:S01]  /*8a210*/  LDL.LU R24, [R1+0x50c] ;  /* 0x00050c0001187983 */ /* 0x001ea20000300800 */
[----:B------:R-:W-:Y:S02]  /*8a220*/  ISETP.LT.AND P6, PT, R27, c[0x0][0x178], !P1 ;  /* 0x00005e001b007a0c */ /* 0x000fe40004fc1270 */
[----:B------:R-:W-:Y:S01]  /*8a230*/  ISETP.LT.AND P1, PT, R23, c[0x0][0x178], !P1 ;  /* 0x00005e0017007a0c */ /* 0x000fe20004f21270 */
[----:B------:R-:W-:Y:S01]  /*8a240*/  IMAD.WIDE R10, R0, 0x2, R12 ;  /* 0x00000002000a7825 */ /* 0x000fe200078e020c */
[----:B------:R-:W-:-:S03]  /*8a250*/  ISETP.LT.AND P2, PT, R28, c[0x0][0x178], !P3 ;  /* 0x00005e001c007a0c */ /* 0x000fc60005f41270 */
[C---:B------:R-:W-:Y:S01]  /*8a260*/  IMAD.WIDE R8, R0.reuse, 0x2, R6 ;  /* 0x0000000200087825 */ /* 0x040fe200078e0206 */
[----:B------:R-:W-:Y:S02]  /*8a270*/  IADD3 R0, R0, c[0x0][0x198], RZ ;  /* 0x0000660000007a10 */ /* 0x000fe40007ffe0ff */
[----:B------:R-:W-:Y:S02]  /*8a280*/  ISETP.LT.AND P5, PT, R26, c[0x0][0x178], !P3 ;  /* 0x00005e001a007a0c */ /* 0x000fe40005fa1270 */
[----:B------:R-:W-:Y:S01]  /*8a290*/  PRMT R3, R25, 0x7632, R3 ;  /* 0x0000763219037816 */ /* 0x000fe20000000003 */
[----:B---3--:R-:W-:Y:S04]  /*8a2a0*/  @P6 STG.E.U16 [R10.64], R2 ;  /* 0x000000020a006986 */ /* 0x008fe8000c101506 */
[----:B--2---:R0:W-:Y:S04]  /*8a2b0*/  STL [R1+0x23d4], R24 ;  /* 0x0023d41801007387 */ /* 0x0041e80000100800 */
[----:B0-----:R-:W2:Y:S01]  /*8a2c0*/  LDL R24, [R1+0x52c] ;  /* 0x00052c0001187983 */ /* 0x001ea20000100800 */
[----:B------:R-:W-:-:S03]  /*8a2d0*/  ISETP.LT.AND P6, PT, R27, c[0x0][0x178], !P3 ;  /* 0x00005e001b007a0c */ /* 0x000fc60005fc1270 */
[----:B------:R0:W-:Y:S01]  /*8a2e0*/  @P1 STG.E.U16 [R8.64], R29 ;  /* 0x0000001d08001986 */ /* 0x0001e2000c101506 */
[----:B------:R-:W-:Y:S01]  /*8a2f0*/  ISETP.LT.AND P3, PT, R23, c[0x0][0x178], !P3 ;  /* 0x00005e0017007a0c */ /* 0x000fe20005f61270 */
[----:B------:R-:W-:Y:S01]  /*8a300*/  IMAD.WIDE R10, R0, 0x2, R14 ;  /* 0x00000002000a7825 */ /* 0x000fe200078e020e */
[----:B------:R-:W-:Y:S02]  /*8a310*/  PRMT R19, R2, 0x7632, R19 ;  /* 0x0000763202137816 */ /* 0x000fe40000000013 */
[----:B------:R-:W-:Y:S01]  /*8a320*/  IADD3 R20, R22, 0xb9, RZ ;  /* 0x000000b916147810 */ /* 0x000fe20007ffe0ff */
[C---:B------:R-:W-:Y:S01]  /*8a330*/  IMAD.WIDE R16, R0.reuse, 0x2, R12 ;  /* 0x0000000200107825 */ /* 0x040fe200078e020c */
[----:B------:R-:W3:Y:S03]  /*8a340*/  LDL.LU R2, [R1+0x4dc] ;  /* 0x0004dc0001027983 */ /* 0x000ee60000300800 */
[----:B0-----:R-:W-:Y:S01]  /*8a350*/  IMAD.WIDE R8, R0, 0x2, R4 ;  /* 0x0000000200087825 */ /* 0x001fe200078e0204 */
[----:B------:R-:W-:Y:S01]  /*8a360*/  ISETP.GE.AND P1, PT, R20, c[0x0][0x17c], PT ;  /* 0x00005f0014007a0c */ /* 0x000fe20003f26270 */
[----:B------:R-:W4:Y:S04]  /*8a370*/  LDL.LU R21, [R1+0x47c] ;  /* 0x00047c0001157983 */ /* 0x000f280000300800 */
[----:B------:R0:W-:Y:S01]  /*8a380*/  @P2 STG.E.U16 [R8.64], R3 ;  /* 0x0000000308002986 */ /* 0x0001e2000c101506 */
[----:B------:R-:W-:-:S02]  /*8a390*/  ISETP.LT.AND P2, PT, R28, c[0x0][0x178], !P4 ;  /* 0x00005e001c007a0c */ /* 0x000fc40006741270 */
[----:B------:R-:W-:Y:S01]  /*8a3a0*/  PRMT R20, R29, 0x7632, R20 ;  /* 0x000076321d147816 */ /* 0x000fe20000000014 */
[----:B------:R-:W-:Y:S04]  /*8a3b0*/  @P5 STG.E.U16 [R10.64], R18 ;  /* 0x000000120a005986 */ /* 0x000fe8000c101506 */
[----:B------:R-:W5:Y:S01]  /*8a3c0*/  LDL.LU R25, [R1+0x58c] ;  /* 0x00058c0001197983 */ /* 0x000f620000300800 */
[C---:B0-----:R-:W-:Y:S01]  /*8a3d0*/  IMAD.WIDE R8, R0.reuse, 0x2, R6 ;  /* 0x0000000200087825 */ /* 0x041fe200078e0206 */
[----:B------:R-:W-:Y:S02]  /*8a3e0*/  IADD3 R0, R0, c[0x0][0x198], RZ ;  /* 0x0000660000007a10 */ /* 0x000fe40007ffe0ff */
[----:B------:R0:W-:Y:S04]  /*8a3f0*/  @P6 STG.E.U16 [R16.64], R19 ;  /* 0x0000001310006986 */ /* 0x0001e8000c101506 */
[----:B------:R-:W-:Y:S04]  /*8a400*/  @P3 STG.E.U16 [R8.64], R20 ;  /* 0x0000001408003986 */ /* 0x000fe8000c101506 */
[----:B------:R-:W3:Y:S01]  /*8a410*/  LDL.LU R29, [R1+0x51c] ;  /* 0x00051c00011d7983 */ /* 0x000ee20000300800 */
[----:B0-----:R-:W-:-:S05]  /*8a420*/  IMAD.WIDE R16, R0, 0x2, R4 ;  /* 0x0000000200107825 */ /* 0x001fca00078e0204 */
[----:B--2---:R0:W-:Y:S04]  /*8a430*/  @P2 STG.E.U16 [R16.64], R24 ;  /* 0x0000001810002986 */ /* 0x0041e8000c101506 */
[----:B0-----:R-:W2:Y:S01]  /*8a440*/  LDL.LU R24, [R1+0x23d4] ;  /* 0x0023d40001187983 */ /* 0x001ea20000300800 */
[----:B------:R-:W-:Y:S01]  /*8a450*/  ISETP.LT.AND P5, PT, R26, c[0x0][0x178], !P4 ;  /* 0x00005e001a007a0c */ /* 0x000fe200067a1270 */
[----:B------:R-:W-:Y:S01]  /*8a460*/  IMAD.WIDE R10, R0, 0x2, R14 ;  /* 0x00000002000a7825 */ /* 0x000fe200078e020e */
[----:B------:R-:W-:Y:S02]  /*8a470*/  ISETP.LT.AND P6, PT, R27, c[0x0][0x178], !P4 ;  /* 0x00005e001b007a0c */ /* 0x000fe400067c1270 */
[----:B------:R-:W-:-:S09]  /*8a480*/  ISETP.LT.AND P4, PT, R23, c[0x0][0x178], !P4 ;  /* 0x00005e0017007a0c */ /* 0x000fd20006781270 */
[----:B--2---:R0:W-:Y:S04]  /*8a490*/  @P5 STG.E.U16 [R10.64], R24 ;  /* 0x000000180a005986 */ /* 0x0041e8000c101506 */
[----:B0-----:R-:W2:Y:S01]  /*8a4a0*/  LDL.LU R11, [R1+0x52c] ;  /* 0x00052c00010b7983 */ /* 0x001ea20000300800 */
[----:B------:R-:W-:Y:S01]  /*8a4b0*/  ISETP.LT.AND P5, PT, R28, c[0x0][0x178], !P1 ;  /* 0x00005e001c007a0c */ /* 0x000fe20004fa1270 */
[----:B------:R-:W-:-:S04]  /*8a4c0*/  IMAD.WIDE R8, R0, 0x2, R12 ;  /* 0x0000000200087825 */ /* 0x000fc800078e020c */
[C---:B------:R-:W-:Y:S01]  /*8a4d0*/  IMAD.WIDE R16, R0.reuse, 0x2, R6 ;  /* 0x0000000200107825 */ /* 0x040fe200078e0206 */
[----:B------:R-:W-:Y:S01]  /*8a4e0*/  IADD3 R0, R0, c[0x0][0x198], RZ ;  /* 0x0000660000007a10 */ /* 0x000fe20007ffe0ff */
[----:B---3--:R0:W-:Y:S01]  /*8a4f0*/  @P6 STG.E.U16 [R8.64], R2 ;  /* 0x0000000208006986 */ /* 0x0081e2000c101506 */
[----:B------:R-:W-:Y:S02]  /*8a500*/  PRMT R20, R24, 0x7632, R20 ;  /* 0x0000763218147816 */ /* 0x000fe40000000014 */
[----:B------:R-:W-:Y:S01]  /*8a510*/  PRMT R18, R2, 0x7632, R18 ;  /* 0x0000763202127816 */ /* 0x000fe20000000012 */
[----:B----4-:R-:W-:Y:S04]  /*8a520*/  @P4 STG.E.U16 [R16.64], R21 ;  /* 0x0000001510004986 */ /* 0x010fe8000c101506 */
[----:B------:R-:W3:Y:S01]  /*8a530*/  LDL.LU R24, [R1+0x4fc] ;  /* 0x0004fc0001187983 */ /* 0x000ee20000300800 */
[----:B0-----:R-:W-:-:S03]  /*8a540*/  IMAD.WIDE R8, R0, 0x2, R4 ;  /* 0x0000000200087825 */ /* 0x001fc600078e0204 */
[----:B------:R-:W4:Y:S01]  /*8a550*/  LDL.LU R2, [R1+0x23d0] ;  /* 0x0023d00001027983 */ /* 0x000f220000300800 */
[----:B------:R-:W-:Y:S02]  /*8a560*/  ISETP.LT.AND P6, PT, R26, c[0x0][0x178], !P1 ;  /* 0x00005e001a007a0c */ /* 0x000fe40004fc1270 */
[----:B------:R-:W-:Y:S02]  /*8a570*/  ISETP.LT.AND P4, PT, R27, c[0x0][0x178], !P1 ;  /* 0x00005e001b007a0c */ /* 0x000fe40004f81270 */
[----:B------:R-:W-:Y:S02]  /*8a580*/  IADD3 R3, R22, 0xba, RZ ;  /* 0x000000ba16037810 */ /* 0x000fe40007ffe0ff */
[----:B--2---:R-:W-:-:S05]  /*8a590*/  PRMT R19, R11, 0x7632, R19 ;  /* 0x000076320b137816 */ /* 0x004fca0000000013 */
[----:B------:R0:W-:Y:S04]  /*8a5a0*/  @P5 STG.E.U16 [R8.64], R19 ;  /* 0x0000001308005986 */ /* 0x0001e8000c101506 */
[----:B0-----:R-:W2:Y:S01]  /*8a5b0*/  LDL.LU R19, [R1+0x46c] ;  /* 0x00046c0001137983 */ /* 0x001ea20000300800 */
[----:B------:R-:W-:Y:S01]  /*8a5c0*/  ISETP.LT.AND P1, PT, R23, c[0x0][0x178], !P1 ;  /* 0x00005e0017007a0c */ /* 0x000fe20004f21270 */
[----:B------:R-:W-:Y:S01]  /*8a5d0*/  IMAD.WIDE R10, R0, 0x2, R14 ;  /* 0x00000002000a7825 */ /* 0x000fe200078e020e */
[----:B------:R-:W-:-:S03]  /*8a5e0*/  ISETP.GE.AND P3, PT, R3, c[0x0][0x17c], PT ;  /* 0x00005f0003007a0c */ /* 0x000fc60003f66270 */
[----:B------:R-:W-:Y:S01]  /*8a5f0*/  IMAD.WIDE R16, R0, 0x2, R12 ;  /* 0x0000000200107825 */ /* 0x000fe200078e020c */
[----:B------:R-:W-:Y:S01]  /*8a600*/  IADD3 R3, R22, 0xbb, RZ ;  /* 0x000000bb16037810 */ /* 0x000fe20007ffe0ff */
[----:B------:R-:W-:Y:S01]  /*8a610*/  @P6 STG.E.U16 [R10.64], R20 ;  /* 0x000000140a006986 */ /* 0x000fe2000c101506 */
[----:B------:R-:W-:Y:S01]  /*8a620*/  ISETP.LT.AND P5, PT, R28, c[0x0][0x178], !P3 ;  /* 0x00005e001c007a0c */ /* 0x000fe20005fa1270 */
[----:B------:R-:W-:Y:S01]  /*8a630*/  IMAD.WIDE R8, R0, 0x2, R6 ;  /* 0x0000000200087825 */ /* 0x000fe200078e0206 */
[----:B------:R-:W-:Y:S01]  /*8a640*/  ISETP.GE.AND P2, PT, R3, c[0x0][0x17c], PT ;  /* 0x00005f0003007a0c */ /* 0x000fe20003f46270 */
[----:B------:R0:W-:Y:S01]  /*8a650*/  @P4 STG.E.U16 [R16.64], R18 ;  /* 0x0000001210004986 */ /* 0x0001e2000c101506 */
[----:B------:R-:W-:Y:S02]  /*8a660*/  ISETP.LT.AND P4, PT, R26, c[0x0][0x178], !P3 ;  /* 0x00005e001a007a0c */ /* 0x000fe40005f81270 */
[----:B------:R-:W-:Y:S02]  /*8a670*/  PRMT R3, R21, 0x7632, R3 ;  /* 0x0000763215037816 */ /* 0x000fe40000000003 */
[----:B------:R-:W4:Y:S01]  /*8a680*/  LDL.LU R21, [R1+0x5bc] ;  /* 0x0005bc0001157983 */ /* 0x000f220000300800 */
[----:B0-----:R-:W-:-:S03]  /*8a690*/  IADD3 R16, R0, c[0x0][0x198], RZ ;  /* 0x0000660000107a10 */ /* 0x001fc60007ffe0ff */
[----:B------:R0:W-:Y:S01]  /*8a6a0*/  @P1 STG.E.U16 [R8.64], R3 ;  /* 0x0000000308001986 */ /* 0x0001e2000c101506 */
[----:B------:R-:W-:Y:S01]  /*8a6b0*/  ISETP.LT.AND P1, PT, R27, c[0x0][0x178], !P3 ;  /* 0x00005e001b007a0c */ /* 0x000fe20005f21270 */
[----:B------:R-:W-:Y:S01]  /*8a6c0*/  IMAD.WIDE R10, R16, 0x2, R14 ;  /* 0x00000002100a7825 */ /* 0x000fe200078e020e */
[----:B------:R-:W-:-:S03]  /*8a6d0*/  ISETP.LT.AND P3, PT, R23, c[0x0][0x178], !P3 ;  /* 0x00005e0017007a0c */ /* 0x000fc60005f61270 */
[----:B0-----:R-:W-:Y:S01]  /*8a6e0*/  IMAD.WIDE R8, R16, 0x2, R4 ;  /* 0x0000000210087825 */ /* 0x001fe200078e0204 */
[----:B------:R-:W-:-:S04]  /*8a6f0*/  PRMT R3, R29, 0x7632, R3 ;  /* 0x000076321d037816 */ /* 0x000fc80000000003 */
[----:B-----5:R0:W-:Y:S01]  /*8a700*/  @P5 STG.E.U16 [R8.64], R25 ;  /* 0x0000001908005986 */ /* 0x0201e2000c101506 */
[----:B------:R-:W-:-:S03]  /*8a710*/  IADD3 R0, R22, 0xbc, RZ ;  /* 0x000000bc16007810 */ /* 0x000fc60007ffe0ff */
[----:B------:R1:W-:Y:S01]  /*8a720*/  @P4 STG.E.U16 [R10.64], R29 ;  /* 0x0000001d0a004986 */ /* 0x0003e2000c101506 */
[----:B------:R-:W-:Y:S02]  /*8a730*/  IADD3 R17, R16, c[0x0][0x198], RZ ;  /* 0x0000660010117a10 */ /* 0x000fe40007ffe0ff */
[----:B------:R-:W-:Y:S01]  /*8a740*/  ISETP.GE.AND P6, PT, R0, c[0x0][0x17c], PT ;  /* 0x00005f0000007a0c */ /* 0x000fe20003fc6270 */
[C---:B0-----:R-:W-:Y:S01]  /*8a750*/  IMAD.WIDE R8, R16.reuse, 0x2, R12 ;  /* 0x0000000210087825 */ /* 0x041fe200078e020c */
[----:B-1----:R-:W5:Y:S03]  /*8a760*/  LDL.LU R29, [R1+0x59c] ;  /* 0x00059c00011d7983 */ /* 0x002f660000300800 */
[----:B------:R-:W-:Y:S01]  /*8a770*/  IMAD.WIDE R10, R16, 0x2, R6 ;  /* 0x00000002100a7825 */ /* 0x000fe200078e0206 */
[----:B------:R-:W-:Y:S02]  /*8a780*/  IADD3 R16, R22, 0xbd, RZ ;  /* 0x000000bd16107810 */ /* 0x000fe40007ffe0ff */
[----:B------:R-:W-:Y:S01]  /*8a790*/  PRMT R0, R25, 0x7632, R0 ;  /* 0x0000763219007816 */ /* 0x000fe20000000000 */
[----:B---3--:R0:W-:Y:S04]  /*8a7a0*/  @P1 STG.E.U16 [R8.64], R24 ;  /* 0x0000001808001986 */ /* 0x0081e8000c101506 */
[----:B------:R-:W3:Y:S04]  /*8a7b0*/  LDL.LU R25, [R1+0x57c] ;  /* 0x00057c0001197983 */ /* 0x000ee80000300800 */
[----:B--2---:R1:W-:Y:S01]  /*8a7c0*/  @P3 STG.E.U16 [R10.64], R19 ;  /* 0x000000130a003986 */ /* 0x0043e2000c101506 */
[----:B------:R-:W-:-:S02]  /*8a7d0*/  ISETP.GE.AND P3, PT, R16, c[0x0][0x17c], PT ;  /* 0x00005f0010007a0c */ /* 0x000fc40003f66270 */
[----:B------:R-:W-:Y:S02]  /*8a7e0*/  PRMT R16, R24, 0x7632, R16 ;  /* 0x0000763218107816 */ /* 0x000fe40000000010 */
[----:B0-----:R-:W2:Y:S01]  /*8a7f0*/  LDL.LU R24, [R1+0x56c] ;  /* 0x00056c0001187983 */ /* 0x001ea20000300800 */
[----:B------:R-:W-:Y:S02]  /*8a800*/  ISETP.LT.AND P5, PT, R28, c[0x0][0x178], !P2 ;  /* 0x00005e001c007a0c */ /* 0x000fe400057a1270 */
[----:B------:R-:W-:Y:S01]  /*8a810*/  ISETP.LT.AND P4, PT, R26, c[0x0][0x178], !P2 ;  /* 0x00005e001a007a0c */ /* 0x000fe20005781270 */
[----:B------:R-:W-:Y:S01]  /*8a820*/  IMAD.WIDE R8, R17, 0x2, R4 ;  /* 0x0000000211087825 */ /* 0x000fe200078e0204 */
[----:B------:R-:W-:-:S03]  /*8a830*/  ISETP.LT.AND P1, PT, R27, c[0x0][0x178], !P2 ;  /* 0x00005e001b007a0c */ /* 0x000fc60005721270 */
[----:B-1----:R-:W-:Y:S01]  /*8a840*/  IMAD.WIDE R10, R17, 0x2, R14 ;  /* 0x00000002110a7825 */ /* 0x002fe200078e020e */
[----:B------:R-:W-:-:S05]  /*8a850*/  ISETP.LT.AND P2, PT, R23, c[0x0][0x178], !P2 ;  /* 0x00005e0017007a0c */ /* 0x000fca0005741270 */
[----:B------:R0:W-:Y:S01]  /*8a860*/  @P5 STG.E.U16 [R8.64], R0 ;  /* 0x0000000008005986 */ /* 0x0001e2000c101506 */
[----:B------:R-:W-:-:S03]  /*8a870*/  ISETP.LT.AND P5, PT, R26, c[0x0][0x178], !P6 ;  /* 0x00005e001a007a0c */ /* 0x000fc600077a1270 */
[----:B------:R1:W-:Y:S01]  /*8a880*/  @P4 STG.E.U16 [R10.64], R3 ;  /* 0x000000030a004986 */ /* 0x0003e2000c101506 */
[----:B------:R-:W-:Y:S01]  /*8a890*/  ISETP.LT.AND P4, PT, R28, c[0x0][0x178], !P6 ;  /* 0x00005e001c007a0c */ /* 0x000fe20007781270 */
[C---:B0-----:R-:W-:Y:S01]  /*8a8a0*/  IMAD.WIDE R8, R17.reuse, 0x2, R12 ;  /* 0x0000000211087825 */ /* 0x041fe200078e020c */
[----:B-1----:R-:W-:-:S04]  /*8a8b0*/  IADD3 R3, R17, c[0x0][0x198], RZ ;  /* 0x0000660011037a10 */ /* 0x002fc80007ffe0ff */
[----:B------:R0:W-:Y:S01]  /*8a8c0*/  @P1 STG.E.U16 [R8.64], R16 ;  /* 0x0000001008001986 */ /* 0x0001e2000c101506 */
[----:B------:R-:W-:Y:S02]  /*8a8d0*/  PRMT R0, R19, 0x7632, R0 ;  /* 0x0000763213007816 */ /* 0x000fe40000000000 */
[----:B------:R-:W-:Y:S01]  /*8a8e0*/  ISETP.LT.AND P1, PT, R27, c[0x0][0x178], !P6 ;  /* 0x00005e001b007a0c */ /* 0x000fe20007721270 */
[----:B------:R-:W-:Y:S01]  /*8a8f0*/  IMAD.WIDE R10, R3, 0x2, R14 ;  /* 0x00000002030a7825 */ /* 0x000fe200078e020e */
[----:B------:R-:W-:-:S03]  /*8a900*/  ISETP.LT.AND P6, PT, R23, c[0x0][0x178], !P6 ;  /* 0x00005e0017007a0c */ /* 0x000fc600077c1270 */
[----:B0-----:R-:W-:-:S04]  /*8a910*/  IMAD.WIDE R16, R17, 0x2, R6 ;  /* 0x0000000211107825 */ /* 0x001fc800078e0206 */
[----:B------:R-:W-:Y:S01]  /*8a920*/  IMAD.WIDE R8, R3, 0x2, R4 ;  /* 0x0000000203087825 */ /* 0x000fe200078e0204 */
[----:B------:R-:W-:Y:S04]  /*8a930*/  @P2 STG.E.U16 [R16.64], R0 ;  /* 0x0000000010002986 */ /* 0x000fe8000c101506 */
[----:B----4-:R0:W-:Y:S01]  /*8a940*/  @P4 STG.E.U16 [R8.64], R21 ;  /* 0x0000001508004986 */ /* 0x0101e2000c101506 */
[----:B------:R-:W-:-:S03]  /*8a950*/  ISETP.LT.AND P4, PT, R28, c[0x0][0x178], !P3 ;  /* 0x00005e001c007a0c */ /* 0x000fc60005f81270 */
[----:B-----5:R1:W-:Y:S01]  /*8a960*/  @P5 STG.E.U16 [R10.64], R29 ;  /* 0x0000001d0a005986 */ /* 0x0203e2000c101506 */
[----:B------:R-:W-:Y:S02]  /*8a970*/  ISETP.LT.AND P5, PT, R26, c[0x0][0x178], !P3 ;  /* 0x00005e001a007a0c */ /* 0x000fe40005fa1270 */
[----:B------:R-:W-:Y:S02]  /*8a980*/  IADD3 R18, R22, 0xbe, RZ ;  /* 0x000000be16127810 */ /* 0x000fe40007ffe0ff */
[C---:B------:R-:W-:Y:S01]  /*8a990*/  IADD3 R19, R3.reuse, c[0x0][0x198], RZ ;  /* 0x0000660003137a10 */ /* 0x040fe20007ffe0ff */
[----:B0-----:R-:W-:Y:S01]  /*8a9a0*/  IMAD.WIDE R8, R3, 0x2, R12 ;  /* 0x0000000203087825 */ /* 0x001fe200078e020c */
[----:B------:R-:W-:Y:S02]  /*8a9b0*/  ISETP.GE.AND P2, PT, R18, c[0x0][0x17c], PT ;  /* 0x00005f0012007a0c */ /* 0x000fe40003f46270 */
[----:B------:R-:W-:Y:S01]  /*8a9c0*/  PRMT R18, R21, 0x7632, R18 ;  /* 0x0000763215127816 */ /* 0x000fe20000000012 */
[----:B------:R-:W-:Y:S01]  /*8a9d0*/  IMAD.WIDE R16, R3, 0x2, R6 ;  /* 0x0000000203107825 */ /* 0x000fe200078e0206 */
[----:B---3--:R0:W-:Y:S01]  /*8a9e0*/  @P1 STG.E.U16 [R8.64], R25 ;  /* 0x0000001908001986 */ /* 0x0081e2000c101506 */
[----:B------:R-:W-:-:S02]  /*8a9f0*/  PRMT R20, R29, 0x7632, R20 ;  /* 0x000076321d147816 */ /* 0x000fc40000000014 */
[----:B-1----:R-:W-:Y:S01]  /*8aa00*/  IMAD.WIDE R10, R19, 0x2, R4 ;  /* 0x00000002130a7825 */ /* 0x002fe200078e0204 */
[----:B------:R-:W3:Y:S01]  /*8aa10*/  LDL.LU R29, [R1+0x5ec] ;  /* 0x0005ec00011d7983 */ /* 0x000ee20000300800 */
[----:B------:R-:W-:-:S03]  /*8aa20*/  PRMT R0, R25, 0x7632, R0 ;  /* 0x0000763219007816 */ /* 0x000fc60000000000 */
[----:B------:R-:W4:Y:S01]  /*8aa30*/  LDL.LU R21, [R1+0x5cc] ;  /* 0x0005cc0001157983 */ /* 0x000f220000300800 */
[----:B0-----:R-:W-:-:S03]  /*8aa40*/  IMAD.WIDE R8, R19, 0x2, R14 ;  /* 0x0000000213087825 */ /* 0x001fc600078e020e */
[----:B------:R-:W5:Y:S04]  /*8aa50*/  LDL.LU R25, [R1+0x5ac] ;  /* 0x0005ac0001197983 */ /* 0x000f680000300800 */
[----:B--2---:R-:W-:Y:S04]  /*8aa60*/  @P6 STG.E.U16 [R16.64], R24 ;  /* 0x0000001810006986 */ /* 0x004fe8000c101506 */
[----:B------:R-:W-:Y:S04]  /*8aa70*/  @P4 STG.E.U16 [R10.64], R18 ;  /* 0x000000120a004986 */ /* 0x000fe8000c101506 */
[----:B------:R0:W-:Y:S04]  /*8aa80*/  @P5 STG.E.U16 [R8.64], R20 ;  /* 0x0000001408005986 */ /* 0x0001e8000c101506 */
[----:B0-----:R-:W2:Y:S01]  /*8aa90*/  LDL.LU R20, [R1+0x5dc] ;  /* 0x0005dc0001147983 */ /* 0x001ea20000300800 */
[----:B------:R-:W-:-:S02]  /*8aaa0*/  ISETP.LT.AND P1, PT, R27, c[0x0][0x178], !P3 ;  /* 0x00005e001b007a0c */ /* 0x000fc40005f21270 */
[----:B------:R-:W-:Y:S02]  /*8aab0*/  ISETP.LT.AND P3, PT, R23, c[0x0][0x178], !P3 ;  /* 0x00005e0017007a0c */ /* 0x000fe40005f61270 */
[----:B------:R-:W-:Y:S01]  /*8aac0*/  ISETP.LT.AND P5, PT, R28, c[0x0][0x178], !P2 ;  /* 0x00005e001c007a0c */ /* 0x000fe200057a1270 */
[C---:B------:R-:W-:Y:S01]  /*8aad0*/  IMAD.WIDE R8, R19.reuse, 0x2, R12 ;  /* 0x0000000213087825 */ /* 0x040fe200078e020c */
[----:B------:R-:W-:Y:S02]  /*8aae0*/  ISETP.LT.AND P6, PT, R26, c[0x0][0x178], !P2 ;  /* 0x00005e001a007a0c */ /* 0x000fe400057c1270 */
[----:B------:R-:W-:Y:S01]  /*8aaf0*/  PRMT R3, R24, 0x7632, R3 ;  /* 0x0000763218037816 */ /* 0x000fe20000000003 */
[C---:B------:R-:W-:Y:S01]  /*8ab00*/  IMAD.WIDE R10, R19.reuse, 0x2, R6 ;  /* 0x00000002130a7825 */ /* 0x040fe200078e0206 */
[----:B------:R-:W-:-:S03]  /*8ab10*/  IADD3 R19, R19, c[0x0][0x198], RZ ;  /* 0x0000660013137a10 */ /* 0x000fc60007ffe0ff */
[----:B------:R0:W-:Y:S04]  /*8ab20*/  @P1 STG.E.U16 [R8.64], R0 ;  /* 0x0000000008001986 */ /* 0x0001e8000c101506 */
[----:B------:R1:W-:Y:S01]  /*8ab30*/  @P3 STG.E.U16 [R10.64], R3 ;  /* 0x000000030a003986 */ /* 0x0003e2000c101506 */
[----:B0-----:R-:W-:-:S04]  /*8ab40*/  IMAD.WIDE R8, R19, 0x2, R4 ;  /* 0x0000000213087825 */ /* 0x001fc800078e0204 */
[----:B-1----:R-:W-:Y:S01]  /*8ab50*/  IMAD.WIDE R10, R19, 0x2, R14 ;  /* 0x00000002130a7825 */ /* 0x002fe200078e020e */
[----:B---3--:R-:W-:Y:S04]  /*8ab60*/  @P5 STG.E.U16 [R8.64], R29 ;  /* 0x0000001d08005986 */ /* 0x008fe8000c101506 */
[----:B--2---:R-:W-:Y:S04]  /*8ab70*/  @P6 STG.E.U16 [R10.64], R20 ;  /* 0x000000140a006986 */ /* 0x004fe8000c101506 */
[----:B------:R-:W0:Y:S04]  /*8ab80*/  LDS.128 R8, [R2] ;  /* 0x0000000002087984 */ /* 0x000e280000000c00 */
[----:B0-----:R-:W-:Y:S04]  /*8ab90*/  STL [R1+0x54], R9 ;  /* 0x0000540901007387 */ /* 0x001fe80000100800 */
[----:B------:R-:W-:Y:S04]  /*8aba0*/  STL.64 [R1+0x58], R10 ;  /* 0x0000580a01007387 */ /* 0x000fe80000100a00 */
[----:B------:R-:W2:Y:S01]  /*8abb0*/  LDL R24, [R1+0x610] ;  /* 0x0006100001187983 */ /* 0x000ea20000100800 */
[----:B------:R-:W-:-:S02]  /*8abc0*/  ISETP.LT.AND P4, PT, R27, c[0x0][0x178], !P2 ;  /* 0x00005e001b007a0c */ /* 0x000fc40005781270 */
[----:B------:R-:W-:Y:S02]  /*8abd0*/  IADD3 R16, R22, 0xbf, RZ ;  /* 0x000000bf16107810 */ /* 0x000fe40007ffe0ff */
[----:B------:R-:W-:Y:S02]  /*8abe0*/  ISETP.LT.AND P2, PT, R23, c[0x0][0x178], !P2 ;  /* 0x00005e0017007a0c */ /* 0x000fe40005741270 */
[----:B------:R-:W-:Y:S01]  /*8abf0*/  ISETP.GE.AND P1, PT, R16, c[0x0][0x17c], PT ;  /* 0x00005f0010007a0c */ /* 0x000fe20003f26270 */
[----:B------:R-:W-:Y:S01]  /*8ac00*/  IMAD.WIDE R16, R19, 0x2, R12 ;  /* 0x0000000213107825 */ /* 0x000fe200078e020c */
[----:B------:R-:W-:Y:S02]  /*8ac10*/  IADD3 R0, R22, 0xc0, RZ ;  /* 0x000000c016007810 */ /* 0x000fe40007ffe0ff */
[----:B------:R-:W-:Y:S02]  /*8ac20*/  ISETP.LT.AND P5, PT, R28, c[0x0][0x178], !P1 ;  /* 0x00005e001c007a0c */ /* 0x000fe40004fa1270 */
[----:B------:R-:W-:Y:S01]  /*8ac30*/  ISETP.LT.AND P6, PT, R26, c[0x0][0x178], !P1 ;  /* 0x00005e001a007a0c */ /* 0x000fe20004fc1270 */
[----:B----4-:R0:W-:Y:S01]  /*8ac40*/  @P4 STG.E.U16 [R16.64], R21 ;  /* 0x0000001510004986 */ /* 0x0101e2000c101506 */
[----:B------:R-:W-:-:S02]  /*8ac50*/  ISETP.LT.AND P4, PT, R27, c[0x0][0x178], !P1 ;  /* 0x00005e001b007a0c */ /* 0x000fc40004f81270 */
[----:B------:R-:W-:Y:S02]  /*8ac60*/  IADD3 R3, R19, c[0x0][0x198], RZ ;  /* 0x0000660013037a10 */ /* 0x000fe40007ffe0ff */
[----:B------:R-:W-:Y:S02]  /*8ac70*/  ISETP.GE.AND P3, PT, R0, c[0x0][0x17c], PT ;  /* 0x00005f0000007a0c */ /* 0x000fe40003f66270 */
[----:B------:R-:W-:Y:S01]  /*8ac80*/  PRMT R0, R29, 0x7632, R0 ;  /* 0x000076321d007816 */ /* 0x000fe20000000000 */
[----:B------:R-:W-:Y:S02]  /*8ac90*/  IMAD.MOV.U32 R29, RZ, RZ, R8 ;  /* 0x000000ffff1d7224 */ /* 0x000fe400078e0008 */
[----:B0-----:R-:W-:Y:S01]  /*8aca0*/  IMAD.WIDE R16, R19, 0x2, R6 ;  /* 0x0000000213107825 */ /* 0x001fe200078e0206 */
[----:B------:R-:W-:-:S03]  /*8acb0*/  PRMT R18, R20, 0x7632, R18 ;  /* 0x0000763214127816 */ /* 0x000fc60000000012 */
[----:B------:R-:W-:Y:S01]  /*8acc0*/  IMAD.WIDE R10, R3, 0x2, R4 ;  /* 0x00000002030a7825 */ /* 0x000fe200078e0204 */
[----:B-----5:R0:W-:Y:S01]  /*8acd0*/  @P2 STG.E.U16 [R16.64], R25 ;  /* 0x0000001910002986 */ /* 0x0201e2000c101506 */
[----:B------:R-:W-:Y:S02]  /*8ace0*/  PRMT R19, R21, 0x7632, R19 ;  /* 0x0000763215137816 */ /* 0x000fe40000000013 */
[----:B------:R-:W-:Y:S01]  /*8acf0*/  IMAD.WIDE R8, R3, 0x2, R14 ;  /* 0x0000000203087825 */ /* 0x000fe200078e020e */
[----:B------:R1:W-:Y:S01]  /*8ad00*/  @P5 STG.E.U16 [R10.64], R0 ;  /* 0x000000000a005986 */ /* 0x0003e2000c101506 */
[----:B------:R-:W-:-:S03]  /*8ad10*/  ISETP.LT.AND P1, PT, R23, c[0x0][0x178], !P1 ;  /* 0x00005e0017007a0c */ /* 0x000fc60004f21270 */
[----:B------:R3:W-:Y:S01]  /*8ad20*/  @P6 STG.E.U16 [R8.64], R18 ;  /* 0x0000001208006986 */ /* 0x0007e2000c101506 */
[----:B0-----:R-:W-:Y:S01]  /*8ad30*/  IMAD.WIDE R16, R3, 0x2, R12 ;  /* 0x0000000203107825 */ /* 0x001fe200078e020c */
[----:B------:R-:W-:-:S04]  /*8ad40*/  IADD3 R20, R22, 0xc1, RZ ;  /* 0x000000c116147810 */ /* 0x000fc80007ffe0ff */
[----:B------:R-:W-:Y:S01]  /*8ad50*/  @P4 STG.E.U16 [R16.64], R19 ;  /* 0x0000001310004986 */ /* 0x000fe2000c101506 */
[----:B------:R-:W-:Y:S02]  /*8ad60*/  ISETP.LT.AND P4, PT, R28, c[0x0][0x178], !P3 ;  /* 0x00005e001c007a0c */ /* 0x000fe40005f81270 */
[C---:B-1----:R-:W-:Y:S01]  /*8ad70*/  IADD3 R0, R3.reuse, c[0x0][0x198], RZ ;  /* 0x0000660003007a10 */ /* 0x042fe20007ffe0ff */
[----:B---3--:R-:W-:Y:S01]  /*8ad80*/  IMAD.WIDE R8, R3, 0x2, R6 ;  /* 0x0000000203087825 */ /* 0x008fe200078e0206 */
[----:B------:R-:W-:Y:S02]  /*8ad90*/  ISETP.GE.AND P2, PT, R20, c[0x0][0x17c], PT ;  /* 0x00005f0014007a0c */ /* 0x000fe40003f46270 */
[----:B------:R-:W-:Y:S01]  /*8ada0*/  PRMT R20, R25, 0x7632, R20 ;  /* 0x0000763219147816 */ /* 0x000fe20000000014 */
[----:B------:R-:W-:Y:S01]  /*8adb0*/  IMAD.WIDE R10, R0, 0x2, R4 ;  /* 0x00000002000a7825 */ /* 0x000fe200078e0204 */
[----:B------:R0:W-:Y:S04]  /*8adc0*/  STL [R1+0x23b4], R2 ;  /* 0x0023b40201007387 */ /* 0x0001e80000100800 */
[----:B------:R-:W-:Y:S04]  /*8add0*/  @P1 STG.E.U16 [R8.64], R20 ;  /* 0x0000001408001986 */ /* 0x000fe8000c101506 */
[----:B0-----:R-:W3:Y:S04]  /*8ade0*/  LDL.LU R2, [R1+0x5f0] ;  /* 0x0005f00001027983 */ /* 0x001ee80000300800 */
[----:B------:R-:W4:Y:S04]  /*8adf0*/  LDL.LU R28, [R1+0x23cc] ;  /* 0x0023cc00011c7983 */ /* 0x000f280000300800 */
[----:B--2---:R0:W-:Y:S04]  /*8ae00*/  @P4 STG.E.U16 [R10.64], R24 ;  /* 0x000000180a004986 */ /* 0x0041e8000c101506 */
[----:B0-----:R-:W2:Y:S04]  /*8ae10*/  LDL.LU R10, [R1+0x610] ;  /* 0x00061000010a7983 */ /* 0x001ea80000300800 */
[----:B------:R-:W5:Y:S01]  /*8ae20*/  LDL.LU R11, [R1+0x600] ;  /* 0x00060000010b7983 */ /* 0x000f620000300800 */
[----:B------:R-:W-:-:S02]  /*8ae30*/  ISETP.LT.AND P5, PT, R26, c[0x0][0x178], !P3 ;  /* 0x00005e001a007a0c */ /* 0x000fc40005fa1270 */
[----:B------:R-:W-:Y:S01]  /*8ae40*/  ISETP.LT.AND P6, PT, R27, c[0x0][0x178], !P3 ;  /* 0x00005e001b007a0c */ /* 0x000fe20005fc1270 */
[----:B------:R-:W-:-:S04]  /*8ae50*/  IMAD.WIDE R16, R0, 0x2, R14 ;  /* 0x0000000200107825 */ /* 0x000fc800078e020e */
[----:B------:R-:W-:-:S06]  /*8ae60*/  IMAD.WIDE R18, R0, 0x2, R12 ;  /* 0x0000000200127825 */ /* 0x000fcc00078e020c */
[----:B-----5:R-:W-:Y:S04]  /*8ae70*/  @P5 STG.E.U16 [R16.64], R11 ;  /* 0x0000000b10005986 */ /* 0x020fe8000c101506 */
[----:B---3--:R-:W-:Y:S04]  /*8ae80*/  @P6 STG.E.U16 [R18.64], R2 ;  /* 0x0000000212006986 */ /* 0x008fe8000c101506 */
[----:B----4-:R-:W0:Y:S04]  /*8ae90*/  LDS.128 R16, [R28] ;  /* 0x000000001c107984 */ /* 0x010e280000000c00 */
[----:B0-----:R-:W-:Y:S04]  /*8aea0*/  STL [R1+0x4], R17 ;  /* 0x0000041101007387 */ /* 0x001fe80000100800 */
[----:B------:R-:W-:Y:S04]  /*8aeb0*/  STL.64 [R1+0x8], R18 ;  /* 0x0000081201007387 */ /* 0x000fe80000100a00 */
[----:B------:R-:W3:Y:S04]  /*8aec0*/  LDL R25, [R1+0x650] ;  /* 0x0006500001197983 */ /* 0x000ee80000100800 */
[----:B------:R-:W4:Y:S04]  /*8aed0*/  LDL.LU R24, [R1+0x620] ;  /* 0x0006200001187983 */ /* 0x000f280000300800 */
[----:B------:R0:W-:Y:S04]  /*8aee0*/  STL [R1+0x23a8], R28 ;  /* 0x0023a81c01007387 */ /* 0x0001e80000100800 */
[----:B0-----:R-:W5:Y:S01]  /*8aef0*/  LDL R28, [R1+0x1760] ;  /* 0x00176000011c7983 */ /* 0x001f620000100800 */
[----:B------:R-:W-:Y:S01]  /*8af00*/  ISETP.LT.AND P3, PT, R23, c[0x0][0x178], !P3 ;  /* 0x00005e0017007a0c */ /* 0x000fe20005f61270 */
[----:B------:R-:W-:Y:S01]  /*8af10*/  IMAD.WIDE R8, R0, 0x2, R6 ;  /* 0x0000000200087825 */ /* 0x000fe200078e0206 */
[----:B------:R-:W-:-:S02]  /*8af20*/  ISETP.LT.AND P6, PT, R26, c[0x0][0x178], !P2 ;  /* 0x00005e001a007a0c */ /* 0x000fc400057c1270 */
[----:B------:R-:W-:Y:S02]  /*8af30*/  IADD3 R18, R0, c[0x0][0x198], RZ ;  /* 0x0000660000127a10 */ /* 0x000fe40007ffe0ff */
[----:B--2---:R-:W-:Y:S02]  /*8af40*/  PRMT R0, R10, 0x7632, R0 ;  /* 0x000076320a007816 */ /* 0x004fe40000000000 */
[----:B------:R-:W-:Y:S01]  /*8af50*/  PRMT R3, R11, 0x7632, R3 ;  /* 0x000076320b037816 */ /* 0x000fe20000000003 */
[----:B------:R-:W-:-:S04]  /*8af60*/  IMAD.WIDE R10, R18, 0x2, R14 ;  /* 0x00000002120a7825 */ /* 0x000fc800078e020e */
[----:B------:R0:W-:Y:S02]  /*8af70*/  @P3 STG.E.U16 [R8.64], R29 ;  /* 0x0000001d08003986 */ /* 0x0001e4000c101506 */
[----:B0-----:R-:W-:Y:S01]  /*8af80*/  IMAD.WIDE R8, R18, 0x2, R4 ;  /* 0x0000000212087825 */ /* 0x001fe200078e0204 */
[----:B-----5:R-:W-:-:S13]  /*8af90*/  ISETP.LT.AND P5, PT, R28, c[0x0][0x178], !P2 ;  /* 0x00005e001c007a0c */ /* 0x020fda00057a1270 */
[----:B------:R-:W-:Y:S04]  /*8afa0*/  @P5 STG.E.U16 [R8.64], R0 ;  /* 0x0000000008005986 */ /* 0x000fe8000c101506 */
[----:B------:R0:W-:Y:S02]  /*8afb0*/  @P6 STG.E.U16 [R10.64], R3 ;  /* 0x000000030a006986 */ /* 0x0001e4000c101506 */
[----:B0-----:R-:W-:Y:S02]  /*8afc0*/  PRMT R3, R29, 0x7632, R3 ;  /* 0x000076321d037816 */ /* 0x001fe40000000003 */
[----:B------:R-:W2:Y:S01]  /*8afd0*/  LDL.LU R29, [R1+0x23c8] ;  /* 0x0023c800011d7983 */ /* 0x000ea20000300800 */
[C---:B------:R-:W-:Y:S01]  /*8afe0*/  IADD3 R0, R18.reuse, c[0x0][0x198], RZ ;  /* 0x0000660012007a10 */ /* 0x040fe20007ffe0ff */
[----:B------:R-:W-:-:S02]  /*8aff0*/  IMAD.WIDE R8, R18, 0x2, R6 ;  /* 0x0000000212087825 */ /* 0x000fc400078e0206 */
[----:B------:R-:W-:Y:S01]  /*8b000*/  STL.64 [R1+0x23c0], R6 ;  /* 0x0023c00601007387 */ /* 0x000fe20000100a00 */
[----:B------:R-:W-:Y:S01]  /*8b010*/  ISETP.LT.AND P4, PT, R27, c[0x0][0x178], !P2 ;  /* 0x00005e001b007a0c */ /* 0x000fe20005781270 */
[----:B------:R-:W-:Y:S02]  /*8b020*/  IMAD.WIDE R10, R0, 0x2, R4 ;  /* 0x00000002000a7825 */ /* 0x000fe400078e0204 */
[----:B------:R-:W-:Y:S01]  /*8b030*/  STL.64 [R1+0x23b8], R4 ;  /* 0x0023b80401007387 */ /* 0x000fe20000100a00 */
[----:B------:R-:W-:Y:S02]  /*8b040*/  IADD3 R21, R22, 0xc2, RZ ;  /* 0x000000c216157810 */ /* 0x000fe40007ffe0ff */
[----:B------:R-:W-:Y:S02]  /*8b050*/  PRMT R20, R2, 0x7632, R20 ;  /* 0x0000763202147816 */ /* 0x000fe40000000014 */
[----:B------:R-:W-:Y:S01]  /*8b060*/  ISETP.GE.AND P1, PT, R21, c[0x0][0x17c], PT ;  /* 0x00005f0015007a0c */ /* 0x000fe20003f26270 */
[----:B------:R-:W-:-:S02]  /*8b070*/  IMAD.MOV.U32 R21, RZ, RZ, R16 ;  /* 0x000000ffff157224 */ /* 0x000fc400078e0010 */
[----:B------:R-:W-:Y:S01]  /*8b080*/  IMAD.WIDE R16, R18, 0x2, R12 ;  /* 0x0000000212107825 */ /* 0x000fe200078e020c */
[----:B------:R-:W-:-:S04]  /*8b090*/  ISETP.LT.AND P2, PT, R23, c[0x0][0x178], !P2 ;  /* 0x00005e0017007a0c */ /* 0x000fc80005741270 */
[----:B------:R-:W-:Y:S01]  /*8b0a0*/  @P4 STG.E.U16 [R16.64], R20 ;  /* 0x0000001410004986 */ /* 0x000fe2000c101506 */
[----:B------:R-:W-:-:S08]  /*8b0b0*/  ISETP.LT.AND P4, PT, R28, c[0x0][0x178], !P1 ;  /* 0x00005e001c007a0c */ /* 0x000fd00004f81270 */
[----:B------:R-:W-:Y:S05]  /*8b0c0*/  @P2 STG.E.U16 [R8.64], R3 ;  /* 0x0000000308002986 */ /* 0x000fea000c101506 */
[----:B---3--:R0:W-:Y:S04]  /*8b0d0*/  @P4 STG.E.U16 [R10.64], R25 ;  /* 0x000000190a004986 */ /* 0x0081e8000c101506 */
[----:B0-----:R-:W3:Y:S04]  /*8b0e0*/  LDL.LU R10, [R1+0x650] ;  /* 0x00065000010a7983 */ /* 0x001ee80000300800 */
[----:B------:R-:W5:Y:S04]  /*8b0f0*/  LDL.LU R11, [R1+0x630] ;  /* 0x00063000010b7983 */ /* 0x000f680000300800 */
[----:B--2---:R-:W0:Y:S04]  /*8b100*/  LDS.128 R4, [R29] ;  /* 0x000000001d047984 */ /* 0x004e280000000c00 */
[----:B0-----:R-:W-:Y:S04]  /*8b110*/  STL [R1+0x44], R5 ;  /* 0x0000440501007387 */ /* 0x001fe80000100800 */
[----:B------:R0:W-:Y:S01]  /*8b120*/  STL.64 [R1+0x48], R6 ;  /* 0x0000480601007387 */ /* 0x0001e20000100a00 */
[----:B------:R-:W-:-:S03]  /*8b130*/  IMAD.MOV.U32 R25, RZ, RZ, R4 ;  /* 0x000000ffff197224 */ /* 0x000fc600078e0004 */
[----:B0-----:R-:W2:Y:S04]  /*8b140*/  LDL.LU.64 R6, [R1+0x23c0] ;  /* 0x0023c00001067983 */ /* 0x001ea80000300a00 */
[----:B------:R-:W2:Y:S04]  /*8b150*/  LDL.LU.64 R4, [R1+0x23b8] ;  /* 0x0023b80001047983 */ /* 0x000ea80000300a00 */
[----:B------:R-:W2:Y:S01]  /*8b160*/  LDL.LU R2, [R1+0x680] ;  /* 0x0006800001027983 */ /* 0x000ea20000300800 */
[----:B------:R-:W-:Y:S02]  /*8b170*/  ISETP.LT.AND P5, PT, R26, c[0x0][0x178], !P1 ;  /* 0x00005e001a007a0c */ /* 0x000fe40004fa1270 */
[----:B------:R-:W-:-:S02]  /*8b180*/  ISETP.LT.AND P6, PT, R27, c[0x0][0x178], !P1 ;  /* 0x00005e001b007a0c */ /* 0x000fc40004fc1270 */
[----:B------:R-:W-:Y:S01]  /*8b190*/  IADD3 R19, R22, 0xc3, RZ ;  /* 0x000000c316137810 */ /* 0x000fe20007ffe0ff */
[----:B------:R-:W-:Y:S01]  /*8b1a0*/  IMAD.WIDE R16, R0, 0x2, R14 ;  /* 0x0000000200107825 */ /* 0x000fe200078e020e */
[----:B------:R-:W-:Y:S02]  /*8b1b0*/  IADD3 R20, R22, 0xc4, RZ ;  /* 0x000000c416147810 */ /* 0x000fe40007ffe0ff */
[----:B------:R-:W-:Y:S01]  /*8b1c0*/  ISETP.GE.AND P3, PT, R19, c[0x0][0x17c], PT ;  /* 0x00005f0013007a0c */ /* 0x000fe20003f66270 */
[----:B------:R-:W-:Y:S01]  /*8b1d0*/  IMAD.WIDE R18, R0, 0x2, R12 ;  /* 0x0000000200127825 */ /* 0x000fe200078e020c */
[----:B------:R-:W-:Y:S02]  /*8b1e0*/  ISETP.GE.AND P2, PT, R20, c[0x0][0x17c], PT ;  /* 0x00005f0014007a0c */ /* 0x000fe40003f46270 */
[----:B----4-:R-:W-:Y:S01]  /*8b1f0*/  PRMT R20, R24, 0x7632, R20 ;  /* 0x0000763218147816 */ /* 0x010fe20000000014 */
[----:B-----5:R-:W-:Y:S04]  /*8b200*/  @P5 STG.E.U16 [R16.64], R11 ;  /* 0x0000000b10005986 */ /* 0x020fe8000c101506 */
[----:B------:R0:W-:Y:S01]  /*8b210*/  @P6 STG.E.U16 [R18.64], R24 ;  /* 0x0000001812006986 */ /* 0x0001e2000c101506 */
[----:B------:R-:W-:-:S02]  /*8b220*/  ISETP.LT.AND P1, PT, R23, c[0x0][0x178], !P1 ;  /* 0x00005e0017007a0c */ /* 0x000fc40004f21270 */
[----:B------:R-:W-:Y:S01]  /*8b230*/  ISETP.LT.AND P5, PT, R28, c[0x0][0x178], !P3 ;  /* 0x00005e001c007a0c */ /* 0x000fe20005fa1270 */
[----:B0-----:R-:W0:Y:S01]  /*8b240*/  S2R R24, SR_TID.X ;  /* 0x0000000000187919 */ /* 0x001e220000002100 */
[----:B------:R-:W-:Y:S02]  /*8b250*/  IADD3 R3, R0, c[0x0][0x198], RZ ;  /* 0x0000660000037a10 */ /* 0x000fe40007ffe0ff */
[----:B------:R-:W-:Y:S02]  /*8b260*/  ISETP.LT.AND P6, PT, R26, c[0x0][0x178], !P3 ;  /* 0x00005e001a007a0c */ /* 0x000fe40005fc1270 */
[----:B------:R-:W-:Y:S02]  /*8b270*/  ISETP.LT.AND P4, PT, R27, c[0x0][0x178], !P3 ;  /* 0x00005e001b007a0c */ /* 0x000fe40005f81270 */
[----:B---3--:R-:W-:Y:S01]  /*8b280*/  PRMT R18, R10, 0x7632, R18 ;  /* 0x000076320a127816 */ /* 0x008fe20000000012 */
[----:B------:R-:W-:Y:S01]  /*8b290*/  IMAD.WIDE R16, R3, 0x2, R12 ;  /* 0x0000000203107825 */ /* 0x000fe200078e020c */
[----:B------:R-:W-:-:S03]  /*8b2a0*/  PRMT R19, R11, 0x7632, R19 ;  /* 0x000076320b137816 */ /* 0x000fc60000000013 */
[----:B------:R-:W-:Y:S01]  /*8b2b0*/  IMAD.WIDE R10, R3, 0x2, R14 ;  /* 0x00000002030a7825 */ /* 0x000fe200078e020e */
[----:B------:R-:W-:Y:S01]  /*8b2c0*/  ISETP.LT.AND P3, PT, R23, c[0x0][0x178], !P3 ;  /* 0x00005e0017007a0c */ /* 0x000fe20005f61270 */
[----:B------:R1:W-:Y:S04]  /*8b2d0*/  STL [R1+0x23a4], R29 ;  /* 0x0023a41d01007387 */ /* 0x0003e80000100800 */
[----:B-1----:R-:W3:Y:S01]  /*8b2e0*/  LDL.LU R29, [R1+0x640] ;  /* 0x00064000011d7983 */ /* 0x002ee20000300800 */
[----:B--2---:R-:W-:Y:S01]  /*8b2f0*/  IMAD.WIDE R8, R0, 0x2, R6 ;  /* 0x0000000200087825 */ /* 0x004fe200078e0206 */
[----:B------:R-:W-:-:S04]  /*8b300*/  IADD3 R0, R22, 0xc5, RZ ;  /* 0x000000c516007810 */ /* 0x000fc80007ffe0ff */
[----:B------:R1:W-:Y:S01]  /*8b310*/  @P1 STG.E.U16 [R8.64], R21 ;  /* 0x0000001508001986 */ /* 0x0003e2000c101506 */
[----:B------:R-:W-:Y:S02]  /*8b320*/  ISETP.GE.AND P1, PT, R0, c[0x0][0x17c], PT ;  /* 0x00005f0000007a0c */ /* 0x000fe40003f26270 */
[C---:B------:R-:W-:Y:S01]  /*8b330*/  IADD3 R0, R3.reuse, c[0x0][0x198], RZ ;  /* 0x0000660003007a10 */ /* 0x040fe20007ffe0ff */
[----:B-1----:R-:W-:-:S05]  /*8b340*/  IMAD.WIDE R8, R3, 0x2, R4 ;  /* 0x0000000203087825 */ /* 0x002fca00078e0204 */
[----:B------:R1:W-:Y:S04]  /*8b350*/  @P5 STG.E.U16 [R8.64], R18 ;  /* 0x0000001208005986 */ /* 0x0003e8000c101506 */
[----:B------:R2:W-:Y:S01]  /*8b360*/  @P6 STG.E.U16 [R10.64], R19 ;  /* 0x000000130a006986 */ /* 0x0005e2000c101506 */
[----:B-1----:R-:W-:Y:S01]  /*8b370*/  IMAD.WIDE R8, R3, 0x2, R6 ;  /* 0x0000000203087825 */ /* 0x002fe200078e0206 */
[----:B0-----:R-:W-:-:S03]  /*8b380*/  LOP3.LUT R3, R24, 0x7f, RZ, 0xc0, !PT ;  /* 0x0000007f18037812 */ /* 0x001fc600078ec0ff */
[----:B------:R-:W-:Y:S01]  /*8b390*/  IMAD.SHL.U32 R24, R24, 0x800, RZ ;  /* 0x0000080018187824 */ /* 0x000fe200078e00ff */
[----:B------:R0:W-:Y:S01]  /*8b3a0*/  @P4 STG.E.U16 [R16.64], R20 ;  /* 0x0000001410004986 */ /* 0x0001e2000c101506 */
[----:B------:R-:W-:-:S03]  /*8b3b0*/  ISETP.LT.AND P4, PT, R28, c[0x0][0x178], !P2 ;  /* 0x00005e001c007a0c */ /* 0x000fc60005781270 */
[----:B------:R-:W-:Y:S01]  /*8b3c0*/  LOP3.LUT R24, R24, 0x3000, RZ, 0xc0, !PT ;  /* 0x0000300018187812 */ /* 0x000fe200078ec0ff */
[----:B--2---:R-:W-:-:S04]  /*8b3d0*/  IMAD.WIDE R10, R0, 0x2, R4 ;  /* 0x00000002000a7825 */ /* 0x004fc800078e0204 */
[----:B------:R-:W-:Y:S01]  /*8b3e0*/  IMAD R24, R3, 0x10, R24 ;  /* 0x0000001003187824 */ /* 0x000fe200078e0218 */
[----:B0-----:R-:W-:-:S04]  /*8b3f0*/  PRMT R20, R21, 0x7632, R20 ;  /* 0x0000763215147816 */ /* 0x001fc80000000014 */
[----:B------:R-:W-:Y:S01]  /*8b400*/  LOP3.LUT R24, R24, 0x60, RZ, 0x3c, !PT ;  /* 0x0000006018187812 */ /* 0x000fe200078e3cff */
[----:B------:R-:W-:Y:S04]  /*8b410*/  @P3 STG.E.U16 [R8.64], R20 ;  /* 0x0000001408003986 */ /* 0x000fe8000c101506 */
[----:B------:R-:W-:Y:S04]  /*8b420*/  @P4 STG.E.U16 [R10.64], R2 ;  /* 0x000000020a004986 */ /* 0x000fe8000c101506 */
[----:B------:R-:W0:Y:S01]  /*8b430*/  LDS.128 R8, [R24] ;  /* 0x0000000018087984 */ /* 0x000e220000000c00 */
[----:B------:R-:W-:-:S04]  /*8b440*/  IADD3 R21, R22, 0xc6, RZ ;  /* 0x000000c616157810 */ /* 0x000fc80007ffe0ff */
[----:B------:R-:W-:Y:S02]  /*8b450*/  ISETP.GE.AND P3, PT, R21, c[0x0][0x17c], PT ;  /* 0x00005f0015007a0c */ /* 0x000fe40003f66270 */
[----:B------:R-:W2:Y:S01]  /*8b460*/  LDL.LU R21, [R1+0x660] ;  /* 0x0006600001157983 */ /* 0x000ea20000300800 */
[C---:B------:R-:W-:Y:S01]  /*8b470*/  IMAD.WIDE R16, R0.reuse, 0x2, R14 ;  /* 0x0000000200107825 */ /* 0x040fe200078e020e */
[----:B------:R-:W-:-:S03]  /*8b480*/  IADD3 R3, R0, c[0x0][0x198], RZ ;  /* 0x0000660000037a10 */ /* 0x000fc60007ffe0ff */
[C---:B------:R-:W-:Y:S01]  /*8b490*/  IMAD.WIDE R18, R0.reuse, 0x2, R12 ;  /* 0x0000000200127825 */ /* 0x040fe200078e020c */
[----:B0-----:R0:W-:Y:S03]  /*8b4a0*/  STL [R1+0x34], R9 ;  /* 0x0000340901007387 */ /* 0x0011e60000100800 */
[----:B------:R-:W-:Y:S01]  /*8b4b0*/  IMAD.MOV.U32 R24, RZ, RZ, R8 ;  /* 0x000000ffff187224 */ /* 0x000fe200078e0008 */
[----:B------:R1:W-:Y:S01]  /*8b4c0*/  STL.64 [R1+0x38], R10 ;  /* 0x0000380a01007387 */ /* 0x0003e20000100a00 */
[----:B0-----:R-:W-:Y:S01]  /*8b4d0*/  IMAD.WIDE R8, R0, 0x2, R6 ;  /* 0x0000000200087825 */ /* 0x001fe200078e0206 */
[----:B------:R-:W-:Y:S02]  /*8b4e0*/  PRMT R0, R2, 0x7632, R0 ;  /* 0x0000763202007816 */ /* 0x000fe40000000000 */
[----:B------:R-:W4:Y:S01]  /*8b4f0*/  LDL.LU R2, [R1+0x23b4] ;  /* 0x0023b40001027983 */ /* 0x000f220000300800 */
[----:B------:R-:W-:-:S02]  /*8b500*/  ISETP.LT.AND P5, PT, R26, c[0x0][0x178], !P2 ;  /* 0x00005e001a007a0c */ /* 0x000fc400057a1270 */
[----:B------:R-:W-:Y:S02]  /*8b510*/  ISETP.LT.AND P6, PT, R27, c[0x0][0x178], !P2 ;  /* 0x00005e001b007a0c */ /* 0x000fe400057c1270 */
[----:B------:R-:W-:Y:S02]  /*8b520*/  ISETP.LT.AND P2, PT, R23, c[0x0][0x178], !P2 ;  /* 0x00005e0017007a0c */ /* 0x000fe40005741270 */
[----:B------:R-:W-:Y:S01]  /*8b530*/  ISETP.LT.AND P4, PT, R27, c[0x0][0x178], !P1 ;  /* 0x00005e001b007a0c */ /* 0x000fe20004f81270 */
[----:B-1----:R-:W-:Y:S01]  /*8b540*/  IMAD.WIDE R10, R3, 0x2, R14 ;  /* 0x00000002030a7825 */ /* 0x002fe200078e020e */
[----:B---3--:R-:W-:Y:S01]  /*8b550*/  PRMT R20, R29, 0x7632, R20 ;  /* 0x000076321d147816 */ /* 0x008fe20000000014 */
[----:B------:R-:W-:Y:S04]  /*8b560*/  STL [R1+0x23b0], R26 ;  /* 0x0023b01a01007387 */ /* 0x000fe80000100800 */
[----:B------:R-:W-:Y:S04]  /*8b570*/  STL [R1+0x23ac], R24 ;  /* 0x0023ac1801007387 */ /* 0x000fe80000100800 */
[----:B--2---:R0:W-:Y:S01]  /*8b580*/  @P5 STG.E.U16 [R16.64], R21 ;  /* 0x0000001510005986 */ /* 0x0041e2000c101506 */
[----:B------:R-:W-:-:S03]  /*8b590*/  ISETP.LT.AND P5, PT, R28, c[0x0][0x178], !P1 ;  /* 0x00005e001c007a0c */ /* 0x000fc60004fa1270 */
[----:B------:R1:W-:Y:S01]  /*8b5a0*/  @P6 STG.E.U16 [R18.64], R29 ;  /* 0x0000001d12006986 */ /* 0x0003e2000c101506 */
[----:B------:R-:W-:-:S03]  /*8b5b0*/  ISETP.LT.AND P6, PT, R26, c[0x0][0x178], !P1 ;  /* 0x00005e001a007a0c */ /* 0x000fc60004fc1270 */
[----:B------:R2:W-:Y:S01]  /*8b5c0*/  @P2 STG.E.U16 [R8.64], R25 ;  /* 0x0000001908002986 */ /* 0x0005e2000c101506 */
[----:B0-----:R-:W-:Y:S01]  /*8b5d0*/  IMAD.WIDE R16, R3, 0x2, R12 ;  /* 0x0000000203107825 */ /* 0x001fe200078e020c */
[----:B-1----:R-:W-:-:S03]  /*8b5e0*/  PRMT R18, R21, 0x7632, R18 ;  /* 0x0000763215127816 */ /* 0x002fc60000000012 */
[----:B--2---:R-:W-:-:S05]  /*8b5f0*/  IMAD.WIDE R8, R3, 0x2, R4 ;  /* 0x0000000203087825 */ /* 0x004fca00078e0204 */
[----:B------:R-:W-:Y:S01]  /*8b600*/  @P5 STG.E.U16 [R8.64], R0 ;  /* 0x0000000008005986 */ /* 0x000fe2000c101506 */
[----:B------:R-:W-:-:S03]  /*8b610*/  ISETP.LT.AND P5, PT, R26, c[0x0][0x178], !P3 ;  /* 0x00005e001a007a0c */ /* 0x000fc60005fa1270 */
[----:B------:R-:W-:Y:S01]  /*8b620*/  @P6 STG.E.U16 [R10.64], R18 ;  /* 0x000000120a006986 */ /* 0x000fe2000c101506 */
[----:B------:R-:W-:-:S03]  /*8b630*/  ISETP.LT.AND P6, PT, R27, c[0x0][0x178], !P3 ;  /* 0x00005e001b007a0c */ /* 0x000fc60005fc1270 */
[----:B------:R0:W-:Y:S02]  /*8b640*/  @P4 STG.E.U16 [R16.64], R20 ;  /* 0x0000001410004986 */ /* 0x0001e4000c101506 */
[----:B0-----:R-:W-:Y:S02]  /*8b650*/  PRMT R20, R25, 0x7632, R20 ;  /* 0x0000763219147816 */ /* 0x001fe40000000014 */
[----:B----4-:R-:W0:Y:S01]  /*8b660*/  LDS.128 R24, [R2+0x800] ;  /* 0x0008000002187984 */ /* 0x010e220000000c00 */
[----:B------:R-:W-:Y:S01]  /*8b670*/  ISETP.LT.AND P1, PT, R23, c[0x0][0x178], !P1 ;  /* 0x00005e0017007a0c */ /* 0x000fe20004f21270 */
[----:B------:R-:W-:Y:S01]  /*8b680*/  IMAD.WIDE R8, R3, 0x2, R6 ;  /* 0x0000000203087825 */ /* 0x000fe200078e0206 */
[----:B------:R-:W-:-:S11]  /*8b690*/  IADD3 R21, R22, 0xc8, RZ ;  /* 0x000000c816157810 */ /* 0x000fd60007ffe0ff */
[----:B------:R1:W-:Y:S01]  /*8b6a0*/  @P1 STG.E.U16 [R8.64], R20 ;  /* 0x0000001408001986 */ /* 0x0003e2000c101506 */
[----:B------:R-:W-:-:S03]  /*8b6b0*/  ISETP.GE.AND P1, PT, R21, c[0x0][0x17c], PT ;  /* 0x00005f0015007a0c */ /* 0x000fc60003f26270 */
[----:B-1----:R-:W2:Y:S04]  /*8b6c0*/  LDL.LU R8, [R1+0x6b0] ;  /* 0x0006b00001087983 */ /* 0x002ea80000300800 */
[----:B------:R-:W3:Y:S04]  /*8b6d0*/  LDL.LU R9, [R1+0x690] ;  /* 0x0006900001097983 */ /* 0x000ee80000300800 */
[----:B------:R-:W4:Y:S04]  /*8b6e0*/  LDL R20, [R1+0x176c] ;  /* 0x00176c0001147983 */ /* 0x000f280000100800 */
[----:B------:R1:W-:Y:S04]  /*8b6f0*/  STL [R1+0x23a0], R21 ;  /* 0x0023a01501007387 */ /* 0x0003e80000100800 */
[----:B-1----:R-:W5:Y:S04]  /*8b700*/  LDL.LU R21, [R1+0x670] ;  /* 0x0006700001157983 */ /* 0x002f680000300800 */
[----:B0-----:R0:W-:Y:S04]  /*8b710*/  STL [R1+0x24], R25 ;  /* 0x0000241901007387 */ /* 0x0011e80000100800 */
[----:B------:R1:W-:Y:S01]  /*8b720*/  STL.64 [R1+0x28], R26 ;  /* 0x0000281a01007387 */ /* 0x0003e20000100a00 */
[----:B0-----:R-:W-:-:S03]  /*8b730*/  IMAD.MOV.U32 R25, RZ, RZ, R24 ;  /* 0x000000ffff197224 */ /* 0x001fc600078e0018 */
[----:B-1----:R-:W5:Y:S04]  /*8b740*/  LDL.LU R26, [R1+0x23b0] ;  /* 0x0023b000011a7983 */ /* 0x002f680000300800 */
[----:B------:R-:W5:Y:S01]  /*8b750*/  LDL.LU R24, [R1+0x23ac] ;  /* 0x0023ac0001187983 */ /* 0x000f620000300800 */
[----:B------:R-:W-:Y:S02]  /*8b760*/  ISETP.LT.AND P4, PT, R28, c[0x0][0x178], !P3 ;  /* 0x00005e001c007a0c */ /* 0x000fe40005f81270 */
[----:B------:R-:W-:Y:S01]  /*8b770*/  IADD3 R0, R3, c[0x0][0x198], RZ ;  /* 0x0000660003007a10 */ /* 0x000fe20007ffe0ff */
[----:B------:R-:W5:Y:S01]  /*8b780*/  LDL.LU R29, [R1+0x6e0] ;  /* 0x0006e000011d7983 */ /* 0x000f620000300800 */
[----:B------:R-:W-:Y:S02]  /*8b790*/  IADD3 R19, R22, 0xc7, RZ ;  /* 0x000000c716137810 */ /* 0x000fe40007ffe0ff */
[----:B------:R-:W-:Y:S01]  /*8b7a0*/  ISETP.LT.AND P3, PT, R23, c[0x0][0x178], !P3 ;  /* 0x00005e0017007a0c */ /* 0x000fe20005f61270 */
[C---:B------:R-:W-:Y:S01]  /*8b7b0*/  IMAD.WIDE R10, R0.reuse, 0x2, R4 ;  /* 0x00000002000a7825 */ /* 0x040fe200078e0204 */
[----:B------:R-:W-:Y:S01]  /*8b7c0*/  ISETP.GE.AND P2, PT, R19, c[0x0][0x17c], PT ;  /* 0x00005f0013007a0c */ /* 0x000fe20003f46270 */
[----:B------:R-:W5:Y:S02]  /*8b7d0*/  LDL.LU R27, [R1+0x6a0] ;  /* 0x0006a000011b7983 */ /* 0x000f640000300800 */
[----:B------:R-:W-:-:S04]  /*8b7e0*/  IMAD.WIDE R16, R0, 0x2, R14 ;  /* 0x0000000200107825 */ /* 0x000fc800078e020e */
[----:B------:R-:W-:-:S04]  /*8b7f0*/  IMAD.WIDE R18, R0, 0x2, R12 ;  /* 0x0000000200127825 */ /* 0x000fc800078e020c */
[----:B------:R-:W-:Y:S01]  /*8b800*/  IMAD.WIDE R2, R0, 0x2, R6 ;  /* 0x0000000200027825 */ /* 0x000fe200078e0206 */
[----:B--2---:R-:W-:Y:S04]  /*8b810*/  @P4 STG.E.U16 [R10.64], R8 ;  /* 0x000000080a004986 */ /* 0x004fe8000c101506 */
[----:B---3--:R0:W-:Y:S01]  /*8b820*/  @P5 STG.E.U16 [R16.64], R9 ;  /* 0x0000000910005986 */ /* 0x0081e2000c101506 */
[----:B------:R-:W-:Y:S02]  /*8b830*/  ISETP.LT.AND P5, PT, R28, c[0x0][0x178], !P2 ;  /* 0x00005e001c007a0c */ /* 0x000fe400057a1270 */
[----:B----4-:R-:W-:Y:S02]  /*8b840*/  ISETP.LT.AND P4, PT, R20, c[0x0][0x178], !P2 ;  /* 0x00005e0014007a0c */ /* 0x010fe40005781270 */
[----:B0-----:R-:W-:Y:S01]  /*8b850*/  IADD3 R16, R0, c[0x0][0x198], RZ ;  /* 0x0000660000107a10 */ /* 0x001fe20007ffe0ff */
[----:B-----5:R0:W-:Y:S01]  /*8b860*/  @P6 STG.E.U16 [R18.64], R21 ;  /* 0x0000001512006986 */ /* 0x0201e2000c101506 */
[----:B------:R-:W-:-:S02]  /*8b870*/  PRMT R0, R8, 0x7632, R0 ;  /* 0x0000763208007816 */ /* 0x000fc40000000000 */
[----:B------:R-:W-:Y:S01]  /*8b880*/  PRMT R17, R9, 0x7632, R17 ;  /* 0x0000763209117816 */ /* 0x000fe20000000011 */
[----:B------:R-:W-:-:S04]  /*8b890*/  IMAD.WIDE R8, R16, 0x2, R14 ;  /* 0x0000000210087825 */ /* 0x000fc800078e020e */
[----:B------:R-:W-:Y:S01]  /*8b8a0*/  IMAD.WIDE R10, R16, 0x2, R12 ;  /* 0x00000002100a7825 */ /* 0x000fe200078e020c */
[----:B0-----:R-:W-:Y:S02]  /*8b8b0*/  IADD3 R18, R22, 0xc9, RZ ;  /* 0x000000c916127810 */ /* 0x001fe40007ffe0ff */
[----:B------:R-:W-:Y:S02]  /*8b8c0*/  ISETP.LT.AND P6, PT, R26, c[0x0][0x178], !P2 ;  /* 0x00005e001a007a0c */ /* 0x000fe400057c1270 */
[----:B------:R-:W-:Y:S01]  /*8b8d0*/  ISETP.LT.AND P2, PT, R23, c[0x0][0x178], !P2 ;  /* 0x00005e0017007a0c */ /* 0x000fe20005741270 */
[----:B------:R0:W-:Y:S01]  /*8b8e0*/  @P3 STG.E.U16 [R2.64], R24 ;  /* 0x0000001802003986 */ /* 0x0001e2000c101506 */
[----:B------:R-:W-:Y:S02]  /*8b8f0*/  PRMT R19, R21, 0x7632, R19 ;  /* 0x0000763215137816 */ /* 0x000fe40000000013 */
[----:B------:R-:W-:Y:S02]  /*8b900*/  ISETP.GE.AND P3, PT, R18, c[0x0][0x17c], PT ;  /* 0x00005f0012007a0c */ /* 0x000fe40003f66270 */
[----:B------:R-:W-:Y:S01]  /*8b910*/  PRMT R18, R24, 0x7632, R18 ;  /* 0x0000763218127816 */ /* 0x000fe20000000012 */
[----:B0-----:R-:W-:-:S05]  /*8b920*/  IMAD.WIDE R2, R16, 0x2, R4 ;  /* 0x0000000210027825 */ /* 0x001fca00078e0204 */
[----:B------:R0:W-:Y:S04]  /*8b930*/  @P5 STG.E.U16 [R2.64], R0 ;  /* 0x0000000002005986 */ /* 0x0001e8000c101506 */
[----:B------:R-:W-:Y:S04]  /*8b940*/  @P6 STG.E.U16 [R8.64], R17 ;  /* 0x0000001108006986 */ /* 0x000fe8000c101506 */
[----:B------:R-:W-:Y:S01]  /*8b950*/  @P4 STG.E.U16 [R10.64], R19 ;  /* 0x000000130a004986 */ /* 0x000fe2000c101506 */
[----:B0-----:R-:W-:Y:S01]  /*8b960*/  IMAD.WIDE R2, R16, 0x2, R6 ;  /* 0x0000000210027825 */ /* 0x001fe200078e0206 */
[----:B------:R-:W-:-:S02]  /*8b970*/  ISETP.LT.AND P4, PT, R28, c[0x0][0x178], !P1 ;  /* 0x00005e001c007a0c */ /* 0x000fc40004f81270 */
[----:B------:R-:W2:Y:S04]  /*8b980*/  LDL.LU R28, [R1+0x23a8] ;  /* 0x0023a800011c7983 */ /* 0x000ea80000300800 */
[----:B------:R0:W-:Y:S04]  /*8b990*/  @P2 STG.E.U16 [R2.64], R18 ;  /* 0x0000001202002986 */ /* 0x0001e8000c101506 */
[----:B0-----:R-:W3:Y:S01]  /*8b9a0*/  LDL.LU R18, [R1+0x6c0] ;  /* 0x0006c00001127983 */ /* 0x001ee20000300800 */
[----:B------:R-:W-:Y:S02]  /*8b9b0*/  ISETP.LT.AND P5, PT, R26, c[0x0][0x178], !P1 ;  /* 0x00005e001a007a0c */ /* 0x000fe40004fa1270 */
[----:B------:R-:W-:-:S05]  /*8b9c0*/  IADD3 R0, R16, c[0x0][0x198], RZ ;  /* 0x0000660010007a10 */ /* 0x000fca0007ffe0ff */
[----:B------:R-:W-:-:S04]  /*8b9d0*/  IMAD.WIDE R8, R0, 0x2, R4 ;  /* 0x0000000200087825 */ /* 0x000fc800078e0204 */
[----:B------:R-:W-:Y:S01]  /*8b9e0*/  IMAD.WIDE R10, R0, 0x2, R14 ;  /* 0x00000002000a7825 */ /* 0x000fe200078e020e */
[----:B------:R-:W-:Y:S04]  /*8b9f0*/  @P4 STG.E.U16 [R8.64], R29 ;  /* 0x0000001d08004986 */ /* 0x000fe8000c101506 */
[----:B---3--:R-:W-:Y:S04]  /*8ba00*/  @P5 STG.E.U16 [R10.64], R18 ;  /* 0x000000120a005986 */ /* 0x008fe8000c101506 */
[----:B--2---:R-:W0:Y:S04]  /*8ba10*/  LDS.128 R8, [R28+0x800] ;  /* 0x000800001c087984 */ /* 0x004e280000000c00 */
[----:B0-----:R-:W-:Y:S04]  /*8ba20*/  STL [R1+0x14], R9 ;  /* 0x0000140901007387 */ /* 0x001fe80000100800 */
[----:B------:R-:W-:Y:S04]  /*8ba30*/  STL.64 [R1+0x18], R10 ;  /* 0x0000180a01007387 */ /* 0x000fe80000100a00 */
[----:B------:R-:W2:Y:S04]  /*8ba40*/  LDL R24, [R1+0x710] ;  /* 0x0007100001187983 */ /* 0x000ea80000100800 */
[----:B------:R-:W3:Y:S01]  /*8ba50*/  LDL.LU R28, [R1+0x1760] ;  /* 0x00176000011c7983 */ /* 0x000ee20000300800 */
[----:B------:R-:W-:Y:S01]  /*8ba60*/  ISETP.LT.AND P6, PT, R20, c[0x0][0x178], !P1 ;  /* 0x00005e0014007a0c */ /* 0x000fe20004fc1270 */
[----:B------:R-:W-:-:S04]  /*8ba70*/  IMAD.WIDE R16, R0, 0x2, R12 ;  /* 0x0000000200107825 */ /* 0x000fc800078e020c */
[----:B------:R-:W-:-:S08]  /*8ba80*/  IMAD.WIDE R2, R0, 0x2, R6 ;  /* 0x0000000200027825 */ /* 0x000fd000078e0206 */
[----:B------:R0:W-:Y:S02]  /*8ba90*/  @P6 STG.E.U16 [R16.64], R27 ;  /* 0x0000001b10006986 */ /* 0x0001e4000c101506 */
[----:B0-----:R-:W-:Y:S02]  /*8baa0*/  IADD3 R16, R0, c[0x0][0x198], RZ ;  /* 0x0000660000107a10 */ /* 0x001fe40007ffe0ff */
[----:B------:R-:W-:Y:S02]  /*8bab0*/  PRMT R0, R29, 0x7632, R0 ;  /* 0x000076321d007816 */ /* 0x000fe40000000000 */
[----:B------:R-:W4:Y:S01]  /*8bac0*/  LDL.LU R29, [R1+0x23a4] ;  /* 0x0023a400011d7983 */ /* 0x000f220000300800 */
[----:B------:R-:W-:Y:S02]  /*8bad0*/  ISETP.LT.AND P1, PT, R23, c[0x0][0x178], !P1 ;  /* 0x00005e0017007a0c */ /* 0x000fe40004f21270 */
[----:B------:R-:W-:Y:S02]  /*8bae0*/  ISETP.LT.AND P6, PT, R26, c[0x0][0x178], !P3 ;  /* 0x00005e001a007a0c */ /* 0x000fe40005fc1270 */
[----:B------:R-:W-:-:S02]  /*8baf0*/  ISETP.LT.AND P4, PT, R20, c[0x0][0x178], !P3 ;  /* 0x00005e0014007a0c */ /* 0x000fc40005f81270 */
[----:B------:R-:W-:Y:S02]  /*8bb00*/  IADD3 R19, R22, 0xca, RZ ;  /* 0x000000ca16137810 */ /* 0x000fe40007ffe0ff */
[----:B------:R-:W-:Y:S02]  /*8bb10*/  PRMT R17, R18, 0x7632, R17 ;  /* 0x0000763212117816 */ /* 0x000fe40000000011 */
[----:B------:R-:W-:-:S03]  /*8bb20*/  IADD3 R18, R22, 0xcb, RZ ;  /* 0x000000cb16127810 */ /* 0x000fc60007ffe0ff */
[----:B------:R0:W-:Y:S01]  /*8bb30*/  @P1 STG.E.U16 [R2.64], R25 ;  /* 0x0000001902001986 */ /* 0x0001e2000c101506 */
[----:B------:R-:W-:Y:S01]  /*8bb40*/  IMAD.MOV.U32 R21, RZ, RZ, R8 ;  /* 0x000000ffff157224 */ /* 0x000fe200078e0008 */
[----:B------:R-:W-:Y:S01]  /*8bb50*/  ISETP.GE.AND P2, PT, R19, c[0x0][0x17c], PT ;  /* 0x00005f0013007a0c */ /* 0x000fe20003f46270 */
[----:B------:R-:W-:Y:S01]  /*8bb60*/  IMAD.WIDE R8, R16, 0x2, R14 ;  /* 0x0000000210087825 */ /* 0x000fe200078e020e */
[----:B------:R-:W-:Y:S02]  /*8bb70*/  PRMT R19, R27, 0x7632, R19 ;  /* 0x000076321b137816 */ /* 0x000fe40000000013 */
[----:B------:R-:W-:Y:S01]  /*8bb80*/  ISETP.GE.AND P1, PT, R18, c[0x0][0x17c], PT ;  /* 0x00005f0012007a0c */ /* 0x000fe20003f26270 */
[----:B------:R-:W-:-:S04]  /*8bb90*/  IMAD.WIDE R10, R16, 0x2, R12 ;  /* 0x00000002100a7825 */ /* 0x000fc800078e020c */
[----:B0-----:R-:W-:Y:S01]  /*8bba0*/  IMAD.WIDE R2, R16, 0x2, R4 ;  /* 0x0000000210027825 */ /* 0x001fe200078e0204 */
[----:B------:R-:W-:Y:S02]  /*8bbb0*/  PRMT R18, R25, 0x7632, R18 ;  /* 0x0000763219127816 */ /* 0x000fe40000000012 */
[----:B---3--:R-:W-:Y:S02]  /*8bbc0*/  ISETP.LT.AND P5, PT, R28, c[0x0][0x178], !P3 ;  /* 0x00005e001c007a0c */ /* 0x008fe40005fa1270 */
[----:B------:R-:W-:-:S11]  /*8bbd0*/  ISETP.LT.AND P3, PT, R23, c[0x0][0x178], !P3 ;  /* 0x00005e0017007a0c */ /* 0x000fd60005f61270 */
[----:B------:R0:W-:Y:S04]  /*8bbe0*/  @P5 STG.E.U16 [R2.64], R0 ;  /* 0x0000000002005986 */ /* 0x0001e8000c101506 */
[----:B------:R-:W-:Y:S04]  /*8bbf0*/  @P6 STG.E.U16 [R8.64], R17 ;  /* 0x0000001108006986 */ /* 0x000fe8000c101506 */
[----:B------:R-:W-:Y:S01]  /*8bc00*/  @P4 STG.E.U16 [R10.64], R19 ;  /* 0x000000130a004986 */ /* 0x000fe2000c101506 */
[----:B0-----:R-:W-:-:S05]  /*8bc10*/  IMAD.WIDE R2, R16, 0x2, R6 ;  /* 0x0000000210027825 */ /* 0x001fca00078e0206 */
[----:B------:R0:W-:Y:S04]  /*8bc20*/  @P3 STG.E.U16 [R2.64], R18 ;  /* 0x0000001202003986 */ /* 0x0001e8000c101506 */
[----:B0-----:R-:W3:Y:S01]  /*8bc30*/  LDL.LU R18, [R1+0x6f0] ;  /* 0x0006f00001127983 */ /* 0x001ee20000300800 */
[----:B------:R-:W-:Y:S02]  /*8bc40*/  ISETP.LT.AND P4, PT, R28, c[0x0][0x178], !P2 ;  /* 0x00005e001c007a0c */ /* 0x000fe40005781270 */
[----:B------:R-:W-:-:S05]  /*8bc50*/  IADD3 R0, R16, c[0x0][0x198], RZ ;  /* 0x0000660010007a10 */ /* 0x000fca0007ffe0ff */
[----:B------:R-:W-:Y:S01]  /*8bc60*/  IMAD.WIDE R8, R0, 0x2, R4 ;  /* 0x0000000200087825 */ /* 0x000fe200078e0204 */
[----:B------:R-:W-:-:S05]  /*8bc70*/  ISETP.LT.AND P5, PT, R26, c[0x0][0x178], !P2 ;  /* 0x00005e001a007a0c */ /* 0x000fca00057a1270 */
[----:B--2---:R0:W-:Y:S04]  /*8bc80*/  @P4 STG.E.U16 [R8.64], R24 ;  /* 0x0000001808004986 */ /* 0x0041e8000c101506 */
[----:B----4-:R-:W1:Y:S01]  /*8bc90*/  LDS.128 R24, [R29+0x800] ;  /* 0x000800001d187984 */ /* 0x010e620000000c00 */
[----:B------:R-:W-:-:S03]  /*8bca0*/  IMAD.WIDE R10, R0, 0x2, R14 ;  /* 0x00000002000a7825 */ /* 0x000fc600078e020e */
[----:B0-----:R-:W2:Y:S04]  /*8bcb0*/  LDL.LU R9, [R1+0x710] ;  /* 0x0007100001097983 */ /* 0x001ea80000300800 */
[----:B---3--:R0:W-:Y:S04]  /*8bcc0*/  @P5 STG.E.U16 [R10.64], R18 ;  /* 0x000000120a005986 */ /* 0x0081e8000c101506 */
[----:B0-----:R-:W3:Y:S04]  /*8bcd0*/  LDL.LU R11, [R1+0x6d0] ;  /* 0x0006d000010b7983 */ /* 0x001ee80000300800 */
[----:B-1----:R0:W-:Y:S04]  /*8bce0*/  STL [R1+0x238c], R27 ;  /* 0x00238c1b01007387 */ /* 0x0021e80000100800 */
[----:B0-----:R-:W4:Y:S01]  /*8bcf0*/  LDL R27, [R1+0x1768] ;  /* 0x00176800011b7983 */ /* 0x001f220000100800 */
[----:B------:R-:W-:Y:S01]  /*8bd00*/  ISETP.LT.AND P6, PT, R20, c[0x0][0x178], !P2 ;  /* 0x00005e0014007a0c */ /* 0x000fe200057c1270 */
[----:B------:R-:W-:Y:S01]  /*8bd10*/  IMAD.WIDE R16, R0, 0x2, R12 ;  /* 0x0000000200107825 */ /* 0x000fe200078e020c */
[----:B------:R-:W-:-:S02]  /*8bd20*/  ISETP.LT.AND P2, PT, R23, c[0x0][0x178], !P2 ;  /* 0x00005e0017007a0c */ /* 0x000fc40005741270 */
[----:B------:R-:W-:Y:S01]  /*8bd30*/  ISETP.LT.AND P5, PT, R28, c[0x0][0x178], !P1 ;  /* 0x00005e001c007a0c */ /* 0x000fe20004fa1270 */
[----:B------:R-:W-:Y:S01]  /*8bd40*/  IMAD.WIDE R2, R0, 0x2, R6 ;  /* 0x0000000200027825 */ /* 0x000fe200078e0206 */
[----:B------:R-:W-:Y:S02]  /*8bd50*/  ISETP.LT.AND P4, PT, R20, c[0x0][0x178], !P1 ;  /* 0x00005e0014007a0c */ /* 0x000fe40004f81270 */
[----:B------:R-:W-:-:S04]  /*8bd60*/  IADD3 R19, R22, 0xcc, RZ ;  /* 0x000000cc16137810 */ /* 0x000fc80007ffe0ff */
[----:B------:R-:W-:Y:S01]  /*8bd70*/  ISETP.GE.AND P3, PT, R19, c[0x0][0x17c], PT ;  /* 0x00005f0013007a0c */ /* 0x000fe20003f66270 */
[----:B---3--:R0:W-:Y:S01]  /*8bd80*/  @P6 STG.E.U16 [R16.64], R11 ;  /* 0x0000000b10006986 */ /* 0x0081e2000c101506 */
[----:B------:R-:W-:-:S03]  /*8bd90*/  PRMT R19, R11, 0x7632, R19 ;  /* 0x000076320b137816 */ /* 0x000fc60000000013 */
[----:B------:R1:W-:Y:S01]  /*8bda0*/  @P2 STG.E.U16 [R2.64], R21 ;  /* 0x0000001502002986 */ /* 0x0003e2000c101506 */
[----:B0-----:R-:W-:Y:S02]  /*8bdb0*/  IADD3 R16, R0, c[0x0][0x198], RZ ;  /* 0x0000660000107a10 */ /* 0x001fe40007ffe0ff */
[----:B----4-:R-:W-:Y:S02]  /*8bdc0*/  ISETP.LT.AND P6, PT, R27, c[0x0][0x178], !P1 ;  /* 0x00005e001b007a0c */ /* 0x010fe40004fc1270 */
[----:B------:R-:W-:Y:S01]  /*8bdd0*/  ISETP.LT.AND P1, PT, R23, c[0x0][0x178], !P1 ;  /* 0x00005e0017007a0c */ /* 0x000fe20004f21270 */
[----:B-1----:R-:W-:Y:S01]  /*8bde0*/  IMAD.WIDE R2, R16, 0x2, R4 ;  /* 0x0000000210027825 */ /* 0x002fe200078e0204 */
[----:B--2---:R-:W-:Y:S02]  /*8bdf0*/  PRMT R0, R9, 0x7632, R0 ;  /* 0x0000763209007816 */ /* 0x004fe40000000000 */
[----:B------:R-:W-:Y:S01]  /*8be00*/  PRMT R17, R18, 0x7632, R17 ;  /* 0x0000763212117816 */ /* 0x000fe20000000011 */
[----:B------:R-:W-:Y:S01]  /*8be10*/  IMAD.WIDE R8, R16, 0x2, R14 ;  /* 0x0000000210087825 */ /* 0x000fe200078e020e */
[----:B------:R-:W-:-:S03]  /*8be20*/  IADD3 R18, R22, 0xcd, RZ ;  /* 0x000000cd16127810 */ /* 0x000fc60007ffe0ff */
[----:B------:R-:W-:Y:S01]  /*8be30*/  IMAD.WIDE R10, R16, 0x2, R12 ;  /* 0x00000002100a7825 */ /* 0x000fe200078e020c */
[----:B------:R-:W-:Y:S01]  /*8be40*/  ISETP.GE.AND P2, PT, R18, c[0x0][0x17c], PT ;  /* 0x00005f0012007a0c */ /* 0x000fe20003f46270 */
[----:B------:R0:W-:Y:S01]  /*8be50*/  @P5 STG.E.U16 [R2.64], R0 ;  /* 0x0000000002005986 */ /* 0x0001e2000c101506 */
[----:B------:R-:W-:-:S03]  /*8be60*/  PRMT R18, R21, 0x7632, R18 ;  /* 0x0000763215127816 */ /* 0x000fc60000000012 */
[----:B------:R-:W-:Y:S01]  /*8be70*/  @P6 STG.E.U16 [R8.64], R17 ;  /* 0x0000001108006986 */ /* 0x000fe2000c101506 */
[----:B------:R-:W-:-:S03]  /*8be80*/  ISETP.LT.AND P5, PT, R27, c[0x0][0x178], !P3 ;  /* 0x00005e001b007a0c */ /* 0x000fc60005fa1270 */
[----:B------:R1:W-:Y:S01]  /*8be90*/  @P4 STG.E.U16 [R10.64], R19 ;  /* 0x000000130a004986 */ /* 0x0003e2000c101506 */
[----:B------:R-:W-:Y:S01]  /*8bea0*/  ISETP.LT.AND P4, PT, R28, c[0x0][0x178], !P3 ;  /* 0x00005e001c007a0c */ /* 0x000fe20005f81270 */
[----:B0-----:R-:W-:Y:S01]  /*8beb0*/  IMAD.WIDE R2, R16, 0x2, R6 ;  /* 0x0000000210027825 */ /* 0x001fe200078e0206 */
[----:B------:R-:W-:Y:S01]  /*8bec0*/  ISETP.LT.AND P6, PT, R20, c[0x0][0x178], !P3 ;  /* 0x00005e0014007a0c */ /* 0x000fe20005fc1270 */
[----:B------:R-:W2:Y:S01]  /*8bed0*/  LDL.LU R21, [R1+0x23a0] ;  /* 0x0023a00001157983 */ /* 0x000ea20000300800 */
[----:B------:R-:W-:-:S03]  /*8bee0*/  ISETP.LT.AND P3, PT, R23, c[0x0][0x178], !P3 ;  /* 0x00005e0017007a0c */ /* 0x000fc60005f61270 */
[----:B------:R-:W3:Y:S01]  /*8bef0*/  LDL.LU R23, [R1+0x239c] ;  /* 0x00239c0001177983 */ /* 0x000ee20000300800 */
[----:B-1----:R-:W-:-:S03]  /*8bf00*/  IADD3 R19, R22, 0xce, RZ ;  /* 0x000000ce16137810 */ /* 0x002fc60007ffe0ff */
[----:B------:R0:W-:Y:S01]  /*8bf10*/  @P1 STG.E.U16 [R2.64], R18 ;  /* 0x0000001202001986 */ /* 0x0001e2000c101506 */
[----:B------:R-:W-:-:S03]  /*8bf20*/  ISETP.GE.AND P1, PT, R19, c[0x0][0x17c], PT ;  /* 0x00005f0013007a0c */ /* 0x000fc60003f26270 */
[----:B0-----:R-:W4:Y:S04]  /*8bf30*/  LDL R2, [R1+0x750] ;  /* 0x0007500001027983 */ /* 0x001f280000100800 */
[----:B------:R-:W5:Y:S04]  /*8bf40*/  LDL.LU R18, [R1+0x720] ;  /* 0x0007200001127983 */ /* 0x000f680000300800 */
[----:B------:R-:W2:Y:S01]  /*8bf50*/  LDL.LU R19, [R1+0x740] ;  /* 0x0007400001137983 */ /* 0x000ea20000300800 */
[----:B------:R-:W-:-:S05]  /*8bf60*/  IADD3 R0, R16, c[0x0][0x198], RZ ;  /* 0x0000660010007a10 */ /* 0x000fca0007ffe0ff */
[----:B------:R-:W-:-:S04]  /*8bf70*/  IMAD.WIDE R8, R0, 0x2, R4 ;  /* 0x0000000200087825 */ /* 0x000fc800078e0204 */
[----:B------:R-:W-:-:S04]  /*8bf80*/  IMAD.WIDE R10, R0, 0x2, R14 ;  /* 0x00000002000a7825 */ /* 0x000fc800078e020e */
[----:B------:R-:W-:Y:S01]  /*8bf90*/  IMAD.WIDE R16, R0, 0x2, R12 ;  /* 0x0000000200107825 */ /* 0x000fe200078e020c */
[----:B------:R-:W0:Y:S02]  /*8bfa0*/  S2R R29, SR_TID.X ;  /* 0x00000000001d7919 */ /* 0x000e240000002100 */
[C---:B0-----:R-:W-:Y:S01]  /*8bfb0*/  LOP3.LUT R3, R29.reuse, 0x7f, RZ, 0xc0, !PT ;  /* 0x0000007f1d037812 */ /* 0x041fe200078ec0ff */
[----:B------:R-:W-:-:S05]  /*8bfc0*/  IMAD.SHL.U32 R29, R29, 0x800, RZ ;  /* 0x000008001d1d7824 */ /* 0x000fca00078e00ff */
[----:B------:R-:W-:Y:S01]  /*8bfd0*/  LOP3.LUT R29, R29, 0x3000, RZ, 0xc0, !PT ;  /* 0x000030001d1d7812 */ /* 0x000fe200078ec0ff */
[----:B----4-:R-:W-:Y:S04]  /*8bfe0*/  @P4 STG.E.U16 [R8.64], R2 ;  /* 0x0000000208004986 */ /* 0x010fe8000c101506 */
[----:B--2---:R-:W-:Y:S04]  /*8bff0*/  @P5 STG.E.U16 [R10.64], R19 ;  /* 0x000000130a005986 */ /* 0x004fe8000c101506 */
[----:B-----5:R0:W-:Y:S04]  /*8c000*/  @P6 STG.E.U16 [R16.64], R18 ;  /* 0x0000001210006986 */ /* 0x0201e8000c101506 */
[----:B0-----:R-:W2:Y:S01]  /*8c010*/  LDL.LU R17, [R1+0x750] ;  /* 0x0007500001117983 */ /* 0x001ea20000300800 */
[----:B------:R-:W-:-:S05]  /*8c020*/  IMAD R29, R3, 0x10, R29 ;  /* 0x00000010031d7824 */ /* 0x000fca00078e021d */
[----:B------:R-:W-:-:S05]  /*8c030*/  LOP3.LUT R29, R29, 0x60, RZ, 0x3c, !PT ;  /* 0x000000601d1d7812 */ /* 0x000fca00078e3cff */
[----:B------:R0:W1:Y:S01]  /*8c040*/  LDS.128 R8, [R29+0x800] ;  /* 0x000800001d087984 */ /* 0x0000620000000c00 */
[----:B------:R-:W-:Y:S01]  /*8c050*/  ISETP.LT.AND P5, PT, R28, c[0x0][0x178], !P2 ;  /* 0x00005e001c007a0c */ /* 0x000fe200057a1270 */
[----:B------:R-:W-:Y:S01]  /*8c060*/  IMAD.WIDE R2, R0, 0x2, R6 ;  /* 0x0000000200027825 */ /* 0x000fe200078e0206 */
[----:B------:R-:W-:Y:S02]  /*8c070*/  ISETP.LT.AND P4, PT, R20, c[0x0][0x178], !P2 ;  /* 0x00005e0014007a0c */ /* 0x000fe40005781270 */
[----:B------:R-:W-:Y:S01]  /*8c080*/  IADD3 R20, R0, c[0x0][0x198], RZ ;  /* 0x0000660000147a10 */ /* 0x000fe20007ffe0ff */
[----:B0-----:R-:W4:Y:S04]  /*8c090*/  LDL.LU R29, [R1+0x700] ;  /* 0x00070000011d7983 */ /* 0x001f280000300800 */
[----:B------:R0:W-:Y:S02]  /*8c0a0*/  @P3 STG.E.U16 [R2.64], R24 ;  /* 0x0000001802003986 */ /* 0x0001e4000c101506 */
[----:B0-----:R-:W-:-:S02]  /*8c0b0*/  IMAD.WIDE R2, R20, 0x2, R4 ;  /* 0x0000000214027825 */ /* 0x001fc400078e0204 */
[----:B-1----:R0:W-:Y:S04]  /*8c0c0*/  STL [R1+0x2398], R10 ;  /* 0x0023980a01007387 */ /* 0x0021e80000100800 */
[----:B0-----:R-:W5:Y:S04]  /*8c0d0*/  LDL.LU R10, [R1+0x730] ;  /* 0x00073000010a7983 */ /* 0x001f680000300800 */
[----:B------:R0:W-:Y:S04]  /*8c0e0*/  STL [R1+0x2390], R11 ;  /* 0x0023900b01007387 */ /* 0x0001e80000100800 */
[----:B0-----:R-:W4:Y:S01]  /*8c0f0*/  LDL R11, [R1+0x1770] ;  /* 0x00177000010b7983 */ /* 0x001f220000100800 */
[----:B--2---:R-:W-:-:S05]  /*8c100*/  PRMT R0, R17, 0x7632, R0 ;  /* 0x0000763211007816 */ /* 0x004fca0000000000 */
[----:B------:R0:W-:Y:S04]  /*8c110*/  @P5 STG.E.U16 [R2.64], R0 ;  /* 0x0000000002005986 */ /* 0x0001e8000c101506 */
[----:B0-----:R-:W2:Y:S01]  /*8c120*/  LDL R3, [R1+0x176c] ;  /* 0x00176c0001037983 */ /* 0x001ea20000100800 */
[----:B------:R-:W-:Y:S01]  /*8c130*/  ISETP.LT.AND P6, PT, R27, c[0x0][0x178], !P2 ;  /* 0x00005e001b007a0c */ /* 0x000fe200057c1270 */
[----:B------:R-:W-:Y:S01]  /*8c140*/  IMAD.WIDE R16, R20, 0x2, R14 ;  /* 0x0000000214107825 */ /* 0x000fe200078e020e */
[----:B------:R-:W-:Y:S02]  /*8c150*/  IADD3 R22, R22, 0xcf, RZ ;  /* 0x000000cf16167810 */ /* 0x000fe40007ffe0ff */
[----:B------:R-:W-:Y:S02]  /*8c160*/  PRMT R21, R19, 0x7632, R21 ;  /* 0x0000763213157816 */ /* 0x000fe40000000015 */
[----:B------:R-:W-:-:S02]  /*8c170*/  ISETP.GE.AND P3, PT, R22, c[0x0][0x17c], PT ;  /* 0x00005f0016007a0c */ /* 0x000fc40003f66270 */
[----:B------:R-:W-:Y:S02]  /*8c180*/  PRMT R22, R24, 0x7632, R22 ;  /* 0x0000763218167816 */ /* 0x000fe40000000016 */
[----:B---3--:R-:W-:Y:S01]  /*8c190*/  PRMT R23, R18, 0x7632, R23 ;  /* 0x0000763212177816 */ /* 0x008fe20000000017 */
[----:B------:R-:W3:Y:S01]  /*8c1a0*/  LDL.LU R24, [R1+0x1740] ;  /* 0x0017400001187983 */ /* 0x000ee20000300800 */
[----:B------:R-:W-:-:S03]  /*8c1b0*/  IMAD.WIDE R18, R20, 0x2, R12 ;  /* 0x0000000214127825 */ /* 0x000fc600078e020c */
[----:B------:R-:W-:Y:S04]  /*8c1c0*/  @P6 STG.E.U16 [R16.64], R21 ;  /* 0x0000001510006986 */ /* 0x000fe8000c101506 */
[----:B------:R-:W-:Y:S01]  /*8c1d0*/  @P4 STG.E.U16 [R18.64], R23 ;  /* 0x0000001712004986 */ /* 0x000fe2000c101506 */
[----:B----4-:R-:W-:Y:S02]  /*8c1e0*/  ISETP.LT.AND P2, PT, R11, c[0x0][0x178], !P2 ;  /* 0x00005e000b007a0c */ /* 0x010fe40005741270 */
[----:B--2---:R-:W-:Y:S01]  /*8c1f0*/  ISETP.LT.AND P6, PT, R3, c[0x0][0x178], !P1 ;  /* 0x00005e0003007a0c */ /* 0x004fe20004fc1270 */
[----:B------:R-:W-:-:S10]  /*8c200*/  IMAD.WIDE R2, R20, 0x2, R6 ;  /* 0x0000000214027825 */ /* 0x000fd400078e0206 */
[----:B------:R0:W-:Y:S04]  /*8c210*/  @P2 STG.E.U16 [R2.64], R22 ;  /* 0x0000001602002986 */ /* 0x0001e8000c101506 */
[----:B0-----:R-:W2:Y:S01]  /*8c220*/  LDL R3, [R1+0x760] ;  /* 0x0007600001037983 */ /* 0x001ea20000100800 */
[----:B------:R-:W-:Y:S02]  /*8c230*/  ISETP.LT.AND P4, PT, R28, c[0x0][0x178], !P1 ;  /* 0x00005e001c007a0c */ /* 0x000fe40004f81270 */
[----:B------:R-:W-:Y:S02]  /*8c240*/  IADD3 R0, R20, c[0x0][0x198], RZ ;  /* 0x0000660014007a10 */ /* 0x000fe40007ffe0ff */
[----:B---3--:R-:W-:-:S03]  /*8c250*/  IADD3 R23, R24, 0xd0, RZ ;  /* 0x000000d018177810 */ /* 0x008fc60007ffe0ff */
[----:B------:R-:W-:Y:S01]  /*8c260*/  IMAD.WIDE R16, R0, 0x2, R4 ;  /* 0x0000000200107825 */ /* 0x000fe200078e0204 */
[----:B------:R-:W-:Y:S01]  /*8c270*/  ISETP.GE.AND P2, PT, R23, c[0x0][0x17c], PT ;  /* 0x00005f0017007a0c */ /* 0x000fe20003f46270 */
[----:B------:R0:W-:Y:S04]  /*8c280*/  STL [R1+0x2394], R23 ;  /* 0x0023941701007387 */ /* 0x0001e80000100800 */
[----:B0-----:R-:W3:Y:S01]  /*8c290*/  LDL R23, [R1+0x176c] ;  /* 0x00176c0001177983 */ /* 0x001ee20000100800 */
[----:B------:R-:W-:-:S03]  /*8c2a0*/  ISETP.LT.AND P5, PT, R27, c[0x0][0x178], !P1 ;  /* 0x00005e001b007a0c */ /* 0x000fc60004fa1270 */
[----:B--2---:R0:W-:Y:S04]  /*8c2b0*/  @P4 STG.E.U16 [R16.64], R3 ;  /* 0x0000000310004986 */ /* 0x0041e8000c101506 */
[----:B0-----:R-:W2:Y:S01]  /*8c2c0*/  LDL.LU R17, [R1+0x760] ;  /* 0x0007600001117983 */ /* 0x001ea20000300800 */
[----:B------:R-:W-:Y:S01]  /*8c2d0*/  ISETP.LT.AND P1, PT, R11, c[0x0][0x178], !P1 ;  /* 0x00005e000b007a0c */ /* 0x000fe20004f21270 */
[----:B------:R-:W-:-:S04]  /*8c2e0*/  IMAD.WIDE R18, R0, 0x2, R14 ;  /* 0x0000000200127825 */ /* 0x000fc800078e020e */
[----:B------:R-:W-:Y:S01]  /*8c2f0*/  IMAD.WIDE R20, R0, 0x2, R12 ;  /* 0x0000000200147825 */ /* 0x000fe200078e020c */
[----:B-----5:R-:W-:Y:S01]  /*8c300*/  @P5 STG.E.U16 [R18.64], R10 ;  /* 0x0000000a12005986 */ /* 0x020fe2000c101506 */
[----:B------:R-:W-:Y:S02]  /*8c310*/  ISETP.LT.AND P5, PT, R28, c[0x0][0x178], !P3 ;  /* 0x00005e001c007a0c */ /* 0x000fe40005fa1270 */
[----:B------:R-:W-:Y:S01]  /*8c320*/  IMAD.WIDE R2, R0, 0x2, R6 ;  /* 0x0000000200027825 */ /* 0x000fe200078e0206 */
[----:B------:R0:W-:Y:S01]  /*8c330*/  @P6 STG.E.U16 [R20.64], R29 ;  /* 0x0000001d14006986 */ /* 0x0001e2000c101506 */
[----:B------:R-:W-:Y:S02]  /*8c340*/  ISETP.LT.AND P6, PT, R27, c[0x0][0x178], !P3 ;  /* 0x00005e001b007a0c */ /* 0x000fe40005fc1270 */
[----:B---3--:R-:W-:Y:S01]  /*8c350*/  ISETP.LT.AND P4, PT, R23, c[0x0][0x178], !P3 ;  /* 0x00005e0017007a0c */ /* 0x008fe20005f81270 */
[----:B------:R1:W-:Y:S01]  /*8c360*/  @P1 STG.E.U16 [R2.64], R8 ;  /* 0x0000000802001986 */ /* 0x0003e2000c101506 */
[----:B------:R-:W-:-:S02]  /*8c370*/  ISETP.LT.AND P3, PT, R11, c[0x0][0x178], !P3 ;  /* 0x00005e000b007a0c */ /* 0x000fc40005f61270 */
[----:B0-----:R-:W-:-:S05]  /*8c380*/  IADD3 R20, R0, c[0x0][0x198], RZ ;  /* 0x0000660000147a10 */ /* 0x001fca0007ffe0ff */
[----:B-1----:R-:W-:Y:S01]  /*8c390*/  IMAD.WIDE R2, R20, 0x2, R4 ;  /* 0x0000000214027825 */ /* 0x002fe200078e0204 */
[----:B------:R-:W-:Y:S02]  /*8c3a0*/  PRMT R21, R10, 0x7632, R21 ;  /* 0x000076320a157816 */ /* 0x000fe40000000015 */
[----:B------:R-:W-:Y:S01]  /*8c3b0*/  PRMT R22, R29, 0x7632, R22 ;  /* 0x000076321d167816 */ /* 0x000fe20000000016 */
[C---:B------:R-:W-:Y:S01]  /*8c3c0*/  IMAD.WIDE R18, R20.reuse, 0x2, R12 ;  /* 0x0000000214127825 */ /* 0x040fe200078e020c */
[----:B------:R-:W3:Y:S04]  /*8c3d0*/  LDL.LU R10, [R1+0x54] ;  /* 0x00005400010a7983 */ /* 0x000ee80000300800 */
[----:B------:R-:W4:Y:S01]  /*8c3e0*/  LDL.LU R29, [R1+0x634] ;  /* 0x00063400011d7983 */ /* 0x000f220000300800 */
[----:B--2---:R-:W-:Y:S01]  /*8c3f0*/  PRMT R8, R17, 0x7632, R8 ;  /* 0x0000763211087816 */ /* 0x004fe20000000008 */
[----:B------:R-:W-:-:S04]  /*8c400*/  IMAD.WIDE R16, R20, 0x2, R14 ;  /* 0x0000000214107825 */ /* 0x000fc800078e020e */
[----:B------:R0:W-:Y:S04]  /*8c410*/  @P5 STG.E.U16 [R2.64], R8 ;  /* 0x0000000802005986 */ /* 0x0001e8000c101506 */
[----:B------:R-:W-:Y:S04]  /*8c420*/  @P6 STG.E.U16 [R16.64], R21 ;  /* 0x0000001510006986 */ /* 0x000fe8000c101506 */
[----:B------:R-:W-:Y:S01]  /*8c430*/  @P4 STG.E.U16 [R18.64], R22 ;  /* 0x0000001612004986 */ /* 0x000fe2000c101506 */
[----:B0-----:R-:W-:Y:S01]  /*8c440*/  PRMT R8, R8, 0x7632, R8 ;  /* 0x0000763208087816 */ /* 0x001fe20000000008 */
[----:B------:R-:W-:-:S05]  /*8c450*/  IMAD.WIDE R2, R20, 0x2, R6 ;  /* 0x0000000214027825 */ /* 0x000fca00078e0206 */
[----:B------:R0:W-:Y:S04]  /*8c460*/  @P3 STG.E.U16 [R2.64], R8 ;  /* 0x0000000802003986 */ /* 0x0001e8000c101506 */
[----:B0-----:R-:W2:Y:S01]  /*8c470*/  LDL R3, [R1+0x614] ;  /* 0x0006140001037983 */ /* 0x001ea20000100800 */
[----:B------:R-:W-:Y:S02]  /*8c480*/  IADD3 R0, R24, 0xd1, RZ ;  /* 0x000000d118007810 */ /* 0x000fe40007ffe0ff */
[----:B------:R-:W-:Y:S02]  /*8c490*/  ISETP.LT.AND P4, PT, R28, c[0x0][0x178], !P2 ;  /* 0x00005e001c007a0c */ /* 0x000fe40005781270 */
[----:B------:R-:W-:Y:S02]  /*8c4a0*/  ISETP.GE.AND P1, PT, R0, c[0x0][0x17c], PT ;  /* 0x00005f0000007a0c */ /* 0x000fe40003f26270 */
[----:B------:R-:W-:-:S05]  /*8c4b0*/  IADD3 R0, R20, c[0x0][0x198], RZ ;  /* 0x0000660014007a10 */ /* 0x000fca0007ffe0ff */
[----:B------:R-:W-:-:S05]  /*8c4c0*/  IMAD.WIDE R16, R0, 0x2, R4 ;  /* 0x0000000200107825 */ /* 0x000fca00078e0204 */
[----:B--2---:R0:W-:Y:S04]  /*8c4d0*/  @P4 STG.E.U16 [R16.64], R3 ;  /* 0x0000000310004986 */ /* 0x0041e8000c101506 */
[----:B0-----:R-:W2:Y:S04]  /*8c4e0*/  LDL.LU R16, [R1+0x614] ;  /* 0x0006140001107983 */ /* 0x001ea80000300800 */
[----:B------:R-:W5:Y:S01]  /*8c4f0*/  LDL.LU R17, [R1+0x604] ;  /* 0x0006040001117983 */ /* 0x000f620000300800 */
[----:B------:R-:W-:Y:S01]  /*8c500*/  ISETP.LT.AND P5, PT, R27, c[0x0][0x178], !P2 ;  /* 0x00005e001b007a0c */ /* 0x000fe200057a1270 */
[----:B------:R-:W-:Y:S01]  /*8c510*/  IMAD.WIDE R18, R0, 0x2, R14 ;  /* 0x0000000200127825 */ /* 0x000fe200078e020e */
[----:B------:R-:W-:-:S02]  /*8c520*/  ISETP.LT.AND P6, PT, R23, c[0x0][0x178], !P2 ;  /* 0x00005e0017007a0c */ /* 0x000fc400057c1270 */
[----:B------:R-:W-:-:S09]  /*8c530*/  ISETP.LT.AND P2, PT, R11, c[0x0][0x178], !P2 ;  /* 0x00005e000b007a0c */ /* 0x000fd20005741270 */
[----:B-----5:R0:W-:Y:S04]  /*8c540*/  @P5 STG.E.U16 [R18.64], R17 ;  /* 0x0000001112005986 */ /* 0x0201e8000c101506 */
[----:B0-----:R-:W5:Y:S01]  /*8c550*/  LDL.LU R19, [R1+0x5f4] ;  /* 0x0005f40001137983 */ /* 0x001f620000300800 */
[----:B------:R-:W-:Y:S01]  /*8c560*/  IMAD.WIDE R20, R0, 0x2, R12 ;  /* 0x0000000200147825 */ /* 0x000fe200078e020c */
[----:B------:R-:W-:-:S03]  /*8c570*/  ISETP.LT.AND P5, PT, R28, c[0x0][0x178], !P1 ;  /* 0x00005e001c007a0c */ /* 0x000fc60004fa1270 */
[----:B------:R-:W-:Y:S01]  /*8c580*/  IMAD.WIDE R2, R0, 0x2, R6 ;  /* 0x0000000200027825 */ /* 0x000fe200078e0206 */
[----:B------:R-:W-:Y:S02]  /*8c590*/  ISETP.LT.AND P4, PT, R23, c[0x0][0x178], !P1 ;  /* 0x00005e0017007a0c */ /* 0x000fe40004f81270 */
[----:B------:R-:W-:Y:S02]  /*8c5a0*/  IADD3 R22, R24, 0xd2, RZ ;  /* 0x000000d218167810 */ /* 0x000fe40007ffe0ff */
[----:B------:R-:W-:Y:S02]  /*8c5b0*/  PRMT R8, R17, 0x7632, R8 ;  /* 0x0000763211087816 */ /* 0x000fe40000000008 */
[----:B------:R-:W-:Y:S01]  /*8c5c0*/  ISETP.GE.AND P3, PT, R22, c[0x0][0x17c], PT ;  /* 0x00005f0016007a0c */ /* 0x000fe20003f66270 */
[----:B-----5:R0:W-:Y:S01]  /*8c5d0*/  @P6 STG.E.U16 [R20.64], R19 ;  /* 0x0000001314006986 */ /* 0x0201e2000c101506 */
[----:B------:R-:W-:Y:S02]  /*8c5e0*/  ISETP.LT.AND P6, PT, R27, c[0x0][0x178], !P1 ;  /* 0x00005e001b007a0c */ /* 0x000fe40004fc1270 */
[----:B------:R-:W-:Y:S01]  /*8c5f0*/  ISETP.LT.AND P1, PT, R11, c[0x0][0x178], !P1 ;  /* 0x00005e000b007a0c */ /* 0x000fe20004f21270 */
[----:B---3--:R1:W-:Y:S01]  /*8c600*/  @P2 STG.E.U16 [R2.64], R10 ;  /* 0x0000000a02002986 */ /* 0x0083e2000c101506 */
[----:B0-----:R-:W-:-:S02]  /*8c610*/  IADD3 R20, R0, c[0x0][0x198], RZ ;  /* 0x0000660000147a10 */ /* 0x001fc40007ffe0ff */
[----:B--2---:R-:W-:-:S03]  /*8c620*/  PRMT R0, R16, 0x7632, R0 ;  /* 0x0000763210007816 */ /* 0x004fc60000000000 */
[----:B-1----:R-:W-:-:S04]  /*8c630*/  IMAD.WIDE R2, R20, 0x2, R4 ;  /* 0x0000000214027825 */ /* 0x002fc800078e0204 */
[C---:B------:R-:W-:Y:S01]  /*8c640*/  IMAD.WIDE R16, R20.reuse, 0x2, R14 ;  /* 0x0000000214107825 */ /* 0x040fe200078e020e */
[----:B------:R-:W-:Y:S01]  /*8c650*/  PRMT R22, R19, 0x7632, R22 ;  /* 0x0000763213167816 */ /* 0x000fe20000000016 */
[----:B------:R0:W-:Y:S02]  /*8c660*/  @P5 STG.E.U16 [R2.64], R0 ;  /* 0x0000000002005986 */ /* 0x0001e4000c101506 */
[C---:B------:R-:W-:Y:S02]  /*8c670*/  IMAD.WIDE R18, R20.reuse, 0x2, R12 ;  /* 0x0000000214127825 */ /* 0x040fe400078e020c */
[----:B------:R1:W-:Y:S04]  /*8c680*/  @P6 STG.E.U16 [R16.64], R8 ;  /* 0x0000000810006986 */ /* 0x0003e8000c101506 */
[----:B------:R-:W-:Y:S01]  /*8c690*/  @P4 STG.E.U16 [R18.64], R22 ;  /* 0x0000001612004986 */ /* 0x000fe2000c101506 */
[----:B0-----:R-:W-:Y:S01]  /*8c6a0*/  IMAD.WIDE R2, R20, 0x2, R6 ;  /* 0x0000000214027825 */ /* 0x001fe200078e0206 */
[----:B-1----:R-:W-:-:S02]  /*8c6b0*/  PRMT R8, R10, 0x7632, R8 ;  /* 0x000076320a087816 */ /* 0x002fc40000000008 */
[----:B------:R-:W2:Y:S04]  /*8c6c0*/  LDL.LU R10, [R1+0x664] ;  /* 0x00066400010a7983 */ /* 0x000ea80000300800 */
[----:B------:R0:W-:Y:S04]  /*8c6d0*/  @P1 STG.E.U16 [R2.64], R8 ;  /* 0x0000000802001986 */ /* 0x0001e8000c101506 */
[----:B0-----:R-:W3:Y:S01]  /*8c6e0*/  LDL R3, [R1+0x654] ;  /* 0x0006540001037983 */ /* 0x001ee20000100800 */
[----:B------:R-:W-:Y:S02]  /*8c6f0*/  ISETP.LT.AND P4, PT, R28, c[0x0][0x178], !P3 ;  /* 0x00005e001c007a0c */ /* 0x000fe40005f81270 */
[----:B------:R-:W-:-:S02]  /*8c700*/  ISETP.LT.AND P5, PT, R27, c[0x0][0x178], !P3 ;  /* 0x00005e001b007a0c */ /* 0x000fc40005fa1270 */
[----:B------:R-:W-:-:S05]  /*8c710*/  IADD3 R0, R20, c[0x0][0x198], RZ ;  /* 0x0000660014007a10 */ /* 0x000fca0007ffe0ff */
[----:B------:R-:W-:-:S04]  /*8c720*/  IMAD.WIDE R16, R0, 0x2, R4 ;  /* 0x0000000200107825 */ /* 0x000fc800078e0204 */
[----:B------:R-:W-:Y:S01]  /*8c730*/  IMAD.WIDE R18, R0, 0x2, R14 ;  /* 0x0000000200127825 */ /* 0x000fe200078e020e */
[----:B---3--:R0:W-:Y:S04]  /*8c740*/  @P4 STG.E.U16 [R16.64], R3 ;  /* 0x0000000310004986 */ /* 0x0081e8000c101506 */
[----:B----4-:R1:W-:Y:S04]  /*8c750*/  @P5 STG.E.U16 [R18.64], R29 ;  /* 0x0000001d12005986 */ /* 0x0103e8000c101506 */
[----:B0-----:R-:W3:Y:S04]  /*8c760*/  LDL R16, [R1+0x4] ;  /* 0x0000040001107983 */ /* 0x001ee80000100800 */
[----:B------:R-:W4:Y:S04]  /*8c770*/  LDL.LU R17, [R1+0x654] ;  /* 0x0006540001117983 */ /* 0x000f280000300800 */
[----:B-1----:R-:W5:Y:S01]  /*8c780*/  LDL.LU R19, [R1+0x624] ;  /* 0x0006240001137983 */ /* 0x002f620000300800 */
[----:B------:R-:W-:-:S02]  /*8c790*/  ISETP.LT.AND P6, PT, R23, c[0x0][0x178], !P3 ;  /* 0x00005e0017007a0c */ /* 0x000fc40005fc1270 */
[----:B------:R-:W-:Y:S02]  /*8c7a0*/  IADD3 R21, R24, 0xd3, RZ ;  /* 0x000000d318157810 */ /* 0x000fe40007ffe0ff */
[----:B------:R-:W-:Y:S02]  /*8c7b0*/  ISETP.LT.AND P3, PT, R11, c[0x0][0x178], !P3 ;  /* 0x00005e000b007a0c */ /* 0x000fe40005f61270 */
[----:B------:R-:W-:Y:S01]  /*8c7c0*/  ISETP.GE.AND P2, PT, R21, c[0x0][0x17c], PT ;  /* 0x00005f0015007a0c */ /* 0x000fe20003f46270 */
[----:B------:R-:W-:-:S04]  /*8c7d0*/  IMAD.WIDE R20, R0, 0x2, R12 ;  /* 0x0000000200147825 */ /* 0x000fc800078e020c */
[----:B------:R-:W-:Y:S01]  /*8c7e0*/  IMAD.WIDE R2, R0, 0x2, R6 ;  /* 0x0000000200027825 */ /* 0x000fe200078e0206 */
[----:B------:R-:W-:Y:S02]  /*8c7f0*/  PRMT R8, R29, 0x7632, R8 ;  /* 0x000076321d087816 */ /* 0x000fe40000000008 */
[----:B------:R-:W2:Y:S04]  /*8c800*/  LDL.LU R29, [R1+0x44] ;  /* 0x00004400011d7983 */ /* 0x000ea80000300800 */
[----:B-----5:R0:W-:Y:S04]  /*8c810*/  @P6 STG.E.U16 [R20.64], R19 ;  /* 0x0000001314006986 */ /* 0x0201e8000c101506 */
[----:B---3--:R1:W-:Y:S01]  /*8c820*/  @P3 STG.E.U16 [R2.64], R16 ;  /* 0x0000001002003986 */ /* 0x0083e2000c101506 */
[----:B0-----:R-:W-:-:S04]  /*8c830*/  IADD3 R21, R24, 0xd5, RZ ;  /* 0x000000d518157810 */ /* 0x001fc80007ffe0ff */
[----:B------:R-:W-:Y:S02]  /*8c840*/  ISETP.GE.AND P3, PT, R21, c[0x0][0x17c], PT ;  /* 0x00005f0015007a0c */ /* 0x000fe40003f66270 */
[----:B------:R-:W3:Y:S01]  /*8c850*/  LDL.LU R21, [R1+0x4] ;  /* 0x0000040001157983 */ /* 0x000ee20000300800 */
[----:B------:R-:W-:Y:S02]  /*8c860*/  ISETP.LT.AND P5, PT, R28, c[0x0][0x178], !P2 ;  /* 0x00005e001c007a0c */ /* 0x000fe400057a1270 */
[----:B------:R-:W-:Y:S02]  /*8c870*/  ISETP.LT.AND P6, PT, R27, c[0x0][0x178], !P2 ;  /* 0x00005e001b007a0c */ /* 0x000fe400057c1270 */
[----:B------:R-:W-:Y:S02]  /*8c880*/  IADD3 R20, R0, c[0x0][0x198], RZ ;  /* 0x0000660000147a10 */ /* 0x000fe40007ffe0ff */
[----:B------:R-:W-:Y:S02]  /*8c890*/  ISETP.LT.AND P4, PT, R23, c[0x0][0x178], !P2 ;  /* 0x00005e0017007a0c */ /* 0x000fe40005781270 */
[----:B------:R-:W-:Y:S01]  /*8c8a0*/  ISETP.LT.AND P2, PT, R11, c[0x0][0x178], !P2 ;  /* 0x00005e000b007a0c */ /* 0x000fe20005741270 */
[----:B-1----:R-:W-:Y:S01]  /*8c8b0*/  IMAD.WIDE R2, R20, 0x2, R4 ;  /* 0x0000000214027825 */ /* 0x002fe200078e0204 */
[----:B------:R-:W-:-:S02]  /*8c8c0*/  IADD3 R22, R24, 0xd4, RZ ;  /* 0x000000d418167810 */ /* 0x000fc40007ffe0ff */
[----:B----4-:R-:W-:Y:S01]  /*8c8d0*/  PRMT R0, R17, 0x7632, R0 ;  /* 0x0000763211007816 */ /* 0x010fe20000000000 */
[----:B------:R-:W-:Y:S01]  /*8c8e0*/  IMAD.WIDE R16, R20, 0x2, R14 ;  /* 0x0000000214107825 */ /* 0x000fe200078e020e */
[----:B------:R-:W-:Y:S02]  /*8c8f0*/  ISETP.GE.AND P1, PT, R22, c[0x0][0x17c], PT ;  /* 0x00005f0016007a0c */ /* 0x000fe40003f26270 */
[----:B------:R-:W-:Y:S01]  /*8c900*/  PRMT R22, R19, 0x7632, R22 ;  /* 0x0000763213167816 */ /* 0x000fe20000000016 */
[----:B------:R0:W-:Y:S01]  /*8c910*/  @P5 STG.E.U16 [R2.64], R0 ;  /* 0x0000000002005986 */ /* 0x0001e2000c101506 */
[----:B------:R-:W-:-:S03]  /*8c920*/  IMAD.WIDE R18, R20, 0x2, R12 ;  /* 0x0000000214127825 */ /* 0x000fc600078e020c */
[----:B------:R3:W-:Y:S04]  /*8c930*/  @P6 STG.E.U16 [R16.64], R8 ;  /* 0x0000000810006986 */ /* 0x0007e8000c101506 */
[----:B------:R-:W-:Y:S01]  /*8c940*/  @P4 STG.E.U16 [R18.64], R22 ;  /* 0x0000001612004986 */ /* 0x000fe2000c101506 */
[----:B0-----:R-:W-:Y:S01]  /*8c950*/  IMAD.WIDE R2, R20, 0x2, R6 ;  /* 0x0000000214027825 */ /* 0x001fe200078e0206 */
[----:B---3--:R-:W-:-:S05]  /*8c960*/  PRMT R8, R21, 0x7632, R8 ;  /* 0x0000763215087816 */ /* 0x008fca0000000008 */
[----:B------:R0:W-:Y:S04]  /*8c970*/  @P2 STG.E.U16 [R2.64], R8 ;  /* 0x0000000802002986 */ /* 0x0001e8000c101506 */
[----:B0-----:R-:W3:Y:S01]  /*8c980*/  LDL R3, [R1+0x684] ;  /* 0x0006840001037983 */ /* 0x001ee20000100800 */
[----:B------:R-:W-:Y:S02]  /*8c990*/  ISETP.LT.AND P4, PT, R28, c[0x0][0x178], !P1 ;  /* 0x00005e001c007a0c */ /* 0x000fe40004f81270 */
[----:B------:R-:W-:Y:S02]  /*8c9a0*/  ISETP.LT.AND P5, PT, R27, c[0x0][0x178], !P1 ;  /* 0x00005e001b007a0c */ /* 0x000fe40004fa1270 */
[----:B------:R-:W-:-:S05]  /*8c9b0*/  IADD3 R0, R20, c[0x0][0x198], RZ ;  /* 0x0000660014007a10 */ /* 0x000fca0007ffe0ff */
[----:B------:R-:W-:-:S04]  /*8c9c0*/  IMAD.WIDE R16, R0, 0x2, R4 ;  /* 0x0000000200107825 */ /* 0x000fc800078e0204 */
[C---:B------:R-:W-:Y:S01]  /*8c9d0*/  IMAD.WIDE R18, R0.reuse, 0x2, R14 ;  /* 0x0000000200127825 */ /* 0x040fe200078e020e */
[----:B---3--:R0:W-:Y:S04]  /*8c9e0*/  @P4 STG.E.U16 [R16.64], R3 ;  /* 0x0000000310004986 */ /* 0x0081e8000c101506 */
[----:B--2---:R1:W-:Y:S04]  /*8c9f0*/  @P5 STG.E.U16 [R18.64], R10 ;  /* 0x0000000a12005986 */ /* 0x0043e8000c101506 */
[----:B0-----:R-:W2:Y:S04]  /*8ca00*/  LDL.LU R17, [R1+0x684] ;  /* 0x0006840001117983 */ /* 0x001ea80000300800 */
[----:B-1----:R-:W3:Y:S01]  /*8ca10*/  LDL.LU R19, [R1+0x644] ;  /* 0x0006440001137983 */ /* 0x002ee20000300800 */
[----:B------:R-:W-:Y:S01]  /*8ca20*/  ISETP.LT.AND P6, PT, R23, c[0x0][0x178], !P1 ;  /* 0x00005e0017007a0c */ /* 0x000fe20004fc1270 */
[----:B------:R-:W-:Y:S01]  /*8ca30*/  IMAD.WIDE R20, R0, 0x2, R12 ;  /* 0x0000000200147825 */ /* 0x000fe200078e020c */
[----:B------:R-:W-:-:S02]  /*8ca40*/  ISETP.LT.AND P1, PT, R11, c[0x0][0x178], !P1 ;  /* 0x00005e000b007a0c */ /* 0x000fc40004f21270 */
[----:B------:R-:W-:Y:S01]  /*8ca50*/  ISETP.LT.AND P5, PT, R28, c[0x0][0x178], !P3 ;  /* 0x00005e001c007a0c */ /* 0x000fe20005fa1270 */
[----:B------:R-:W-:Y:S01]  /*8ca60*/  IMAD.WIDE R2, R0, 0x2, R6 ;  /* 0x0000000200027825 */ /* 0x000fe200078e0206 */
[----:B------:R-:W-:Y:S02]  /*8ca70*/  ISETP.LT.AND P4, PT, R23, c[0x0][0x178], !P3 ;  /* 0x00005e0017007a0c */ /* 0x000fe40005f81270 */
[----:B------:R-:W-:Y:S02]  /*8ca80*/  IADD3 R22, R24, 0xd6, RZ ;  /* 0x000000d618167810 */ /* 0x000fe40007ffe0ff */
[----:B------:R-:W-:Y:S02]  /*8ca90*/  PRMT R8, R10, 0x7632, R8 ;  /* 0x000076320a087816 */ /* 0x000fe40000000008 */
[----:B------:R-:W-:Y:S01]  /*8caa0*/  ISETP.GE.AND P2, PT, R22, c[0x0][0x17c], PT ;  /* 0x00005f0016007a0c */ /* 0x000fe20003f46270 */
[----:B------:R-:W4:Y:S04]  /*8cab0*/  LDL.LU R10, [R1+0x34] ;  /* 0x00003400010a7983 */ /* 0x000f280000300800 */
[----:B---3--:R0:W-:Y:S01]  /*8cac0*/  @P6 STG.E.U16 [R20.64], R19 ;  /* 0x0000001314006986 */ /* 0x0081e2000c101506 */
[----:B------:R-:W-:-:S02]  /*8cad0*/  ISETP.LT.AND P6, PT, R27, c[0x0][0x178], !P3 ;  /* 0x00005e001b007a0c */ /* 0x000fc40005fc1270 */
[----:B------:R-:W-:Y:S01]  /*8cae0*/  ISETP.LT.AND P3, PT, R11, c[0x0][0x178], !P3 ;  /* 0x00005e000b007a0c */ /* 0x000fe20005f61270 */
[----:B------:R1:W-:Y:S01]  /*8caf0*/  @P1 STG.E.U16 [R2.64], R29 ;  /* 0x0000001d02001986 */ /* 0x0003e2000c101506 */
[----:B0-----:R-:W-:Y:S02]  /*8cb00*/  IADD3 R20, R0, c[0x0][0x198], RZ ;  /* 0x0000660000147a10 */ /* 0x001fe40007ffe0ff */
        /* <DEDUP_REMOVED lines=14> */
[----:B------:R-:W-:-:S05]  /*8cbf0*/  IADD3 R0, R20, c[0x0][0x198], RZ ;  /* 0x0000660014007a10 */ /* 0x000fca0007ffe0ff */
[----:B------:R-:W-:Y:S01]  /*8cc00*/  IMAD.WIDE R16, R0, 0x2, R4 ;  /* 0x0000000200107825 */ /* 0x000fe200078e0204 */
[----:B------:R-:W-:-:S05]  /*8cc10*/  ISETP.LT.AND P5, PT, R27, c[0x0][0x178], !P2 ;  /* 0x00005e001b007a0c */ /* 0x000fca00057a1270 */
[----:B---3--:R0:W-:Y:S04]  /*8cc20*/  @P4 STG.E.U16 [R16.64], R3 ;  /* 0x0000000310004986 */ /* 0x0081e8000c101506 */
[----:B0-----:R-:W3:Y:S04]  /*8cc30*/  LDL.LU R16, [R1+0x6b4] ;  /* 0x0006b40001107983 */ /* 0x001ee80000300800 */
[----:B------:R-:W5:Y:S01]  /*8cc40*/  LDL.LU R17, [R1+0x694] ;  /* 0x0006940001117983 */ /* 0x000f620000300800 */
[----:B------:R-:W-:Y:S01]  /*8cc50*/  IMAD.WIDE R18, R0, 0x2, R14 ;  /* 0x0000000200127825 */ /* 0x000fe200078e020e */
[----:B------:R-:W-:-:S02]  /*8cc60*/  ISETP.LT.AND P6, PT, R23, c[0x0][0x178], !P2 ;  /* 0x00005e0017007a0c */ /* 0x000fc400057c1270 */
[----:B------:R-:W-:Y:S02]  /*8cc70*/  IADD3 R21, R24, 0xd7, RZ ;  /* 0x000000d718157810 */ /* 0x000fe40007ffe0ff */
[----:B-----5:R0:W-:Y:S04]  /*8cc80*/  @P5 STG.E.U16 [R18.64], R17 ;  /* 0x0000001112005986 */ /* 0x0201e8000c101506 */
[----:B0-----:R-:W5:Y:S01]  /*8cc90*/  LDL.LU R19, [R1+0x674] ;  /* 0x0006740001137983 */ /* 0x001f620000300800 */
[----:B------:R-:W-:Y:S01]  /*8cca0*/  ISETP.GE.AND P1, PT, R21, c[0x0][0x17c], PT ;  /* 0x00005f0015007a0c */ /* 0x000fe20003f26270 */
[C---:B------:R-:W-:Y:S01]  /*8ccb0*/  IMAD.WIDE R20, R0.reuse, 0x2, R12 ;  /* 0x0000000200147825 */ /* 0x040fe200078e020c */
[----:B------:R-:W-:Y:S02]  /*8ccc0*/  ISETP.LT.AND P2, PT, R11, c[0x0][0x178], !P2 ;  /* 0x00005e000b007a0c */ /* 0x000fe40005741270 */
[----:B------:R-:W-:Y:S01]  /*8ccd0*/  ISETP.LT.AND P5, PT, R27, c[0x0][0x178], !P1 ;  /* 0x00005e001b007a0c */ /* 0x000fe20004fa1270 */
[----:B------:R-:W-:Y:S01]  /*8cce0*/  IMAD.WIDE R2, R0, 0x2, R6 ;  /* 0x0000000200027825 */ /* 0x000fe200078e0206 */
[----:B------:R-:W-:-:S02]  /*8ccf0*/  ISETP.LT.AND P4, PT, R23, c[0x0][0x178], !P1 ;  /* 0x00005e0017007a0c */ /* 0x000fc40004f81270 */
[----:B------:R-:W-:Y:S02]  /*8cd00*/  IADD3 R22, R24, 0xd8, RZ ;  /* 0x000000d818167810 */ /* 0x000fe40007ffe0ff */
[----:B------:R-:W-:Y:S02]  /*8cd10*/  PRMT R8, R17, 0x7632, R8 ;  /* 0x0000763211087816 */ /* 0x000fe40000000008 */
[----:B------:R-:W-:Y:S01]  /*8cd20*/  ISETP.GE.AND P3, PT, R22, c[0x0][0x17c], PT ;  /* 0x00005f0016007a0c */ /* 0x000fe20003f66270 */
[----:B-----5:R0:W-:Y:S01]  /*8cd30*/  @P6 STG.E.U16 [R20.64], R19 ;  /* 0x0000001314006986 */ /* 0x0201e2000c101506 */
[----:B------:R-:W-:Y:S02]  /*8cd40*/  ISETP.LT.AND P6, PT, R28, c[0x0][0x178], !P1 ;  /* 0x00005e001c007a0c */ /* 0x000fe40004fc1270 */
[----:B------:R-:W-:Y:S01]  /*8cd50*/  ISETP.LT.AND P1, PT, R11, c[0x0][0x178], !P1 ;  /* 0x00005e000b007a0c */ /* 0x000fe20004f21270 */
[----:B----4-:R1:W-:Y:S01]  /*8cd60*/  @P2 STG.E.U16 [R2.64], R10 ;  /* 0x0000000a02002986 */ /* 0x0103e2000c101506 */
[----:B0-----:R-:W-:-:S02]  /*8cd70*/  IADD3 R20, R0, c[0x0][0x198], RZ ;  /* 0x0000660000147a10 */ /* 0x001fc40007ffe0ff */
[----:B---3--:R-:W-:-:S03]  /*8cd80*/  PRMT R0, R16, 0x7632, R0 ;  /* 0x0000763210007816 */ /* 0x008fc60000000000 */
        /* <DEDUP_REMOVED lines=9> */
[----:B------:R-:W3:Y:S04]  /*8ce20*/  LDL.LU R10, [R1+0x6d4] ;  /* 0x0006d400010a7983 */ /* 0x000ee80000300800 */
[----:B------:R0:W-:Y:S04]  /*8ce30*/  @P1 STG.E.U16 [R2.64], R8 ;  /* 0x0000000802001986 */ /* 0x0001e8000c101506 */
[----:B0-----:R-:W4:Y:S01]  /*8ce40*/  LDL R3, [R1+0x6e4] ;  /* 0x0006e40001037983 */ /* 0x001f220000100800 */
[----:B------:R-:W-:Y:S02]  /*8ce50*/  ISETP.LT.AND P4, PT, R28, c[0x0][0x178], !P3 ;  /* 0x00005e001c007a0c */ /* 0x000fe40005f81270 */
[----:B------:R-:W-:-:S02]  /*8ce60*/  ISETP.LT.AND P6, PT, R27, c[0x0][0x178], !P3 ;  /* 0x00005e001b007a0c */ /* 0x000fc40005fc1270 */
[----:B------:R-:W-:-:S05]  /*8ce70*/  IADD3 R0, R20, c[0x0][0x198], RZ ;  /* 0x0000660014007a10 */ /* 0x000fca0007ffe0ff */
[----:B------:R-:W-:-:S04]  /*8ce80*/  IMAD.WIDE R16, R0, 0x2, R4 ;  /* 0x0000000200107825 */ /* 0x000fc800078e0204 */
[----:B------:R-:W-:Y:S01]  /*8ce90*/  IMAD.WIDE R18, R0, 0x2, R14 ;  /* 0x0000000200127825 */ /* 0x000fe200078e020e */
[----:B----4-:R0:W-:Y:S04]  /*8cea0*/  @P4 STG.E.U16 [R16.64], R3 ;  /* 0x0000000310004986 */ /* 0x0101e8000c101506 */
[----:B--2---:R1:W-:Y:S04]  /*8ceb0*/  @P6 STG.E.U16 [R18.64], R29 ;  /* 0x0000001d12006986 */ /* 0x0043e8000c101506 */
[----:B0-----:R-:W2:Y:S04]  /*8cec0*/  LDL R16, [R1+0x24] ;  /* 0x0000240001107983 */ /* 0x001ea80000100800 */
        /* <DEDUP_REMOVED lines=9> */
[----:B------:R-:W3:Y:S04]  /*8cf60*/  LDL.LU R29, [R1+0x14] ;  /* 0x00001400011d7983 */ /* 0x000ee80000300800 */
[----:B-----5:R0:W-:Y:S04]  /*8cf70*/  @P5 STG.E.U16 [R20.64], R19 ;  /* 0x0000001314005986 */ /* 0x0201e8000c101506 */
[----:B--2---:R1:W-:Y:S01]  /*8cf80*/  @P3 STG.E.U16 [R2.64], R16 ;  /* 0x0000001002003986 */ /* 0x0043e2000c101506 */
[----:B0-----:R-:W-:-:S04]  /*8cf90*/  IADD3 R21, R24, 0xdb, RZ ;  /* 0x000000db18157810 */ /* 0x001fc80007ffe0ff */
[----:B------:R-:W-:Y:S02]  /*8cfa0*/  ISETP.GE.AND P3, PT, R21, c[0x0][0x17c], PT ;  /* 0x00005f0015007a0c */ /* 0x000fe40003f66270 */
[----:B------:R-:W2:Y:S01]  /*8cfb0*/  LDL.LU R21, [R1+0x24] ;  /* 0x0000240001157983 */ /* 0x000ea20000300800 */
        /* <DEDUP_REMOVED lines=16> */
[----:B--2---:R-:W-:-:S05]  /*8d0c0*/  PRMT R8, R21, 0x7632, R8 ;  /* 0x0000763215087816 */ /* 0x004fca0000000008 */
[----:B------:R0:W-:Y:S04]  /*8d0d0*/  @P2 STG.E.U16 [R2.64], R8 ;  /* 0x0000000802002986 */ /* 0x0001e8000c101506 */
[----:B0-----:R-:W2:Y:S01]  /*8d0e0*/  LDL R3, [R1+0x714] ;  /* 0x0007140001037983 */ /* 0x001ea20000100800 */
[----:B------:R-:W-:Y:S02]  /*8d0f0*/  ISETP.LT.AND P4, PT, R28, c[0x0][0x178], !P1 ;  /* 0x00005e001c007a0c */ /* 0x000fe40004f81270 */
[----:B------:R-:W-:-:S05]  /*8d100*/  IADD3 R0, R20, c[0x0][0x198], RZ ;  /* 0x0000660014007a10 */ /* 0x000fca0007ffe0ff */
[----:B------:R-:W-:Y:S01]  /*8d110*/  IMAD.WIDE R16, R0, 0x2, R4 ;  /* 0x0000000200107825 */ /* 0x000fe200078e0204 */
[----:B------:R-:W-:-:S05]  /*8d120*/  ISETP.LT.AND P6, PT, R27, c[0x0][0x178], !P1 ;  /* 0x00005e001b007a0c */ /* 0x000fca0004fc1270 */
[----:B--2---:R0:W-:Y:S04]  /*8d130*/  @P4 STG.E.U16 [R16.64], R3 ;  /* 0x0000000310004986 */ /* 0x0041e8000c101506 */
[----:B0-----:R-:W2:Y:S04]  /*8d140*/  LDL.LU R16, [R1+0x714] ;  /* 0x0007140001107983 */ /* 0x001ea80000300800 */
[----:B------:R-:W4:Y:S01]  /*8d150*/  LDL.LU R17, [R1+0x6f4] ;  /* 0x0006f40001117983 */ /* 0x000f220000300800 */
[----:B------:R-:W-:Y:S01]  /*8d160*/  ISETP.LT.AND P5, PT, R23, c[0x0][0x178], !P1 ;  /* 0x00005e0017007a0c */ /* 0x000fe20004fa1270 */
[----:B------:R-:W-:Y:S01]  /*8d170*/  IMAD.WIDE R18, R0, 0x2, R14 ;  /* 0x0000000200127825 */ /* 0x000fe200078e020e */
[----:B------:R-:W-:-:S03]  /*8d180*/  ISETP.LT.AND P1, PT, R11, c[0x0][0x178], !P1 ;  /* 0x00005e000b007a0c */ /* 0x000fc60004f21270 */
[----:B------:R-:W-:-:S04]  /*8d190*/  IMAD.WIDE R20, R0, 0x2, R12 ;  /* 0x0000000200147825 */ /* 0x000fc800078e020c */
[----:B------:R-:W-:Y:S01]  /*8d1a0*/  IMAD.WIDE R2, R0, 0x2, R6 ;  /* 0x0000000200027825 */ /* 0x000fe200078e0206 */
[----:B------:R-:W-:Y:S02]  /*8d1b0*/  ISETP.LT.AND P4, PT, R23, c[0x0][0x178], !P3 ;  /* 0x00005e0017007a0c */ /* 0x000fe40005f81270 */
[----:B------:R-:W-:-:S04]  /*8d1c0*/  IADD3 R22, R24, 0xdc, RZ ;  /* 0x000000dc18167810 */ /* 0x000fc80007ffe0ff */
[----:B------:R-:W-:Y:S02]  /*8d1d0*/  ISETP.GE.AND P2, PT, R22, c[0x0][0x17c], PT ;  /* 0x00005f0016007a0c */ /* 0x000fe40003f46270 */
[----:B---3--:R-:W-:Y:S01]  /*8d1e0*/  PRMT R22, R10, 0x7632, R22 ;  /* 0x000076320a167816 */ /* 0x008fe20000000016 */
[----:B----4-:R-:W-:Y:S01]  /*8d1f0*/  @P6 STG.E.U16 [R18.64], R17 ;  /* 0x0000001112006986 */ /* 0x010fe2000c101506 */
[----:B------:R-:W-:-:S03]  /*8d200*/  ISETP.LT.AND P6, PT, R28, c[0x0][0x178], !P3 ;  /* 0x00005e001c007a0c */ /* 0x000fc60005fc1270 */
[----:B------:R0:W-:Y:S01]  /*8d210*/  @P5 STG.E.U16 [R20.64], R10 ;  /* 0x0000000a14005986 */ /* 0x0001e2000c101506 */
[----:B------:R-:W-:Y:S02]  /*8d220*/  ISETP.LT.AND P5, PT, R27, c[0x0][0x178], !P3 ;  /* 0x00005e001b007a0c */ /* 0x000fe40005fa1270 */
[----:B------:R-:W-:Y:S01]  /*8d230*/  ISETP.LT.AND P3, PT, R11, c[0x0][0x178], !P3 ;  /* 0x00005e000b007a0c */ /* 0x000fe20005f61270 */
[----:B------:R1:W-:Y:S01]  /*8d240*/  @P1 STG.E.U16 [R2.64], R29 ;  /* 0x0000001d02001986 */ /* 0x0003e2000c101506 */
[----:B------:R-:W-:Y:S02]  /*8d250*/  PRMT R8, R17, 0x7632, R8 ;  /* 0x0000763211087816 */ /* 0x000fe40000000008 */
[----:B0-----:R-:W-:Y:S01]  /*8d260*/  IADD3 R20, R0, c[0x0][0x198], RZ ;  /* 0x0000660000147a10 */ /* 0x001fe20007ffe0ff */
[----:B------:R-:W3:Y:S01]  /*8d270*/  LDL.LU R10, [R1+0x734] ;  /* 0x00073400010a7983 */ /* 0x000ee20000300800 */
[----:B--2---:R-:W-:-:S03]  /*8d280*/  PRMT R0, R16, 0x7632, R0 ;  /* 0x0000763210007816 */ /* 0x004fc60000000000 */
[----:B-1----:R-:W-:-:S04]  /*8d290*/  IMAD.WIDE R2, R20, 0x2, R4 ;  /* 0x0000000214027825 */ /* 0x002fc800078e0204 */
[C---:B------:R-:W-:Y:S01]  /*8d2a0*/  IMAD.WIDE R16, R20.reuse, 0x2, R14 ;  /* 0x0000000214107825 */ /* 0x040fe200078e020e */
[----:B------:R0:W-:Y:S03]  /*8d2b0*/  @P6 STG.E.U16 [R2.64], R0 ;  /* 0x0000000002006986 */ /* 0x0001e6000c101506 */
[C---:B------:R-:W-:Y:S01]  /*8d2c0*/  IMAD.WIDE R18, R20.reuse, 0x2, R12 ;  /* 0x0000000214127825 */ /* 0x040fe200078e020c */
[----:B------:R1:W-:Y:S04]  /*8d2d0*/  @P5 STG.E.U16 [R16.64], R8 ;  /* 0x0000000810005986 */ /* 0x0003e8000c101506 */
[----:B------:R-:W-:Y:S01]  /*8d2e0*/  @P4 STG.E.U16 [R18.64], R22 ;  /* 0x0000001612004986 */ /* 0x000fe2000c101506 */
[----:B0-----:R-:W-:Y:S01]  /*8d2f0*/  IMAD.WIDE R2, R20, 0x2, R6 ;  /* 0x0000000214027825 */ /* 0x001fe200078e0206 */
[----:B-1----:R-:W-:-:S02]  /*8d300*/  PRMT R8, R29, 0x7632, R8 ;  /* 0x000076321d087816 */ /* 0x002fc40000000008 */
[----:B------:R-:W2:Y:S04]  /*8d310*/  LDL.LU R29, [R1+0x704] ;  /* 0x00070400011d7983 */ /* 0x000ea80000300800 */
[----:B------:R0:W-:Y:S04]  /*8d320*/  @P3 STG.E.U16 [R2.64], R8 ;  /* 0x0000000802003986 */ /* 0x0001e8000c101506 */
[----:B0-----:R-:W4:Y:S01]  /*8d330*/  LDL R3, [R1+0x754] ;  /* 0x0007540001037983 */ /* 0x001f220000100800 */
[----:B------:R-:W-:Y:S02]  /*8d340*/  ISETP.LT.AND P4, PT, R28, c[0x0][0x178], !P2 ;  /* 0x00005e001c007a0c */ /* 0x000fe40005781270 */
[----:B------:R-:W-:-:S05]  /*8d350*/  IADD3 R0, R20, c[0x0][0x198], RZ ;  /* 0x0000660014007a10 */ /* 0x000fca0007ffe0ff */
[----:B------:R-:W-:Y:S01]  /*8d360*/  IMAD.WIDE R16, R0, 0x2, R4 ;  /* 0x0000000200107825 */ /* 0x000fe200078e0204 */
[----:B------:R-:W-:-:S05]  /*8d370*/  ISETP.LT.AND P6, PT, R27, c[0x0][0x178], !P2 ;  /* 0x00005e001b007a0c */ /* 0x000fca00057c1270 */
[----:B----4-:R0:W-:Y:S04]  /*8d380*/  @P4 STG.E.U16 [R16.64], R3 ;  /* 0x0000000310004986 */ /* 0x0101e8000c101506 */
[----:B0-----:R-:W4:Y:S01]  /*8d390*/  LDL.LU R16, [R1+0x754] ;  /* 0x0007540001107983 */ /* 0x001f220000300800 */
[----:B------:R-:W5:Y:S02]  /*8d3a0*/  LDL.LU R17, [R1+0x744] ;  /* 0x0007440001117983 */ /* 0x000f640000300800 */
[----:B------:R-:W-:Y:S01]  /*8d3b0*/  IMAD.WIDE R18, R0, 0x2, R14 ;  /* 0x0000000200127825 */ /* 0x000fe200078e020e */
[----:B------:R-:W-:Y:S02]  /*8d3c0*/  ISETP.LT.AND P5, PT, R23, c[0x0][0x178], !P2 ;  /* 0x00005e0017007a0c */ /* 0x000fe400057a1270 */
[----:B------:R-:W-:Y:S01]  /*8d3d0*/  IADD3 R21, R24, 0xdd, RZ ;  /* 0x000000dd18157810 */ /* 0x000fe20007ffe0ff */
[----:B------:R-:W-:Y:S01]  /*8d3e0*/  ISETP.LT.AND P2, PT, R11, c[0x0][0x178], !P2 ;  /* 0x00005e000b007a0c */ /* 0x000fe20005741270 */
[----:B-----5:R0:W-:Y:S04]  /*8d3f0*/  @P6 STG.E.U16 [R18.64], R17 ;  /* 0x0000001112006986 */ /* 0x0201e8000c101506 */
[----:B0-----:R-:W5:Y:S01]  /*8d400*/  LDL.LU R19, [R1+0x724] ;  /* 0x0007240001137983 */ /* 0x001f620000300800 */
[----:B------:R-:W-:Y:S01]  /*8d410*/  ISETP.GE.AND P1, PT, R21, c[0x0][0x17c], PT ;  /* 0x00005f0015007a0c */ /* 0x000fe20003f26270 */
[----:B------:R-:W-:-:S04]  /*8d420*/  IMAD.WIDE R20, R0, 0x2, R12 ;  /* 0x0000000200147825 */ /* 0x000fc800078e020c */
[----:B------:R-:W-:Y:S01]  /*8d430*/  IMAD.WIDE R2, R0, 0x2, R6 ;  /* 0x0000000200027825 */ /* 0x000fe200078e0206 */
[----:B------:R-:W-:Y:S02]  /*8d440*/  ISETP.LT.AND P6, PT, R28, c[0x0][0x178], !P1 ;  /* 0x00005e001c007a0c */ /* 0x000fe40004fc1270 */
[----:B------:R-:W-:Y:S02]  /*8d450*/  ISETP.LT.AND P4, PT, R23, c[0x0][0x178], !P1 ;  /* 0x00005e0017007a0c */ /* 0x000fe40004f81270 */
[----:B------:R-:W-:Y:S02]  /*8d460*/  IADD3 R22, R24, 0xde, RZ ;  /* 0x000000de18167810 */ /* 0x000fe40007ffe0ff */
[----:B----4-:R-:W-:Y:S02]  /*8d470*/  PRMT R8, R16, 0x7632, R8 ;  /* 0x0000763210087816 */ /* 0x010fe40000000008 */
[----:B------:R-:W-:Y:S01]  /*8d480*/  ISETP.GE.AND P3, PT, R22, c[0x0][0x17c], PT ;  /* 0x00005f0016007a0c */ /* 0x000fe20003f66270 */
[----:B-----5:R0:W-:Y:S01]  /*8d490*/  @P5 STG.E.U16 [R20.64], R19 ;  /* 0x0000001314005986 */ /* 0x0201e2000c101506 */
[----:B------:R-:W-:Y:S01]  /*8d4a0*/  ISETP.LT.AND P5, PT, R27, c[0x0][0x178], !P1 ;  /* 0x00005e001b007a0c */ /* 0x000fe20004fa1270 */
[----:B------:R-:W-:-:S02]  /*8d4b0*/  ISETP.LT.AND P1, PT, R11, c[0x0][0x178], !P1 ;  /* 0x00005e000b007a0c */ /* 0x000fc40004f21270 */
[----:B------:R1:W-:Y:S01]  /*8d4c0*/  @P2 STG.E.U16 [R2.64], R25 ;  /* 0x0000001902002986 */ /* 0x0003e2000c101506 */
[----:B0-----:R-:W-:Y:S02]  /*8d4d0*/  IADD3 R20, R0, c[0x0][0x198], RZ ;  /* 0x0000660000147a10 */ /* 0x001fe40007ffe0ff */
[----:B------:R-:W-:-:S03]  /*8d4e0*/  PRMT R21, R17, 0x7632, R21 ;  /* 0x0000763211157816 */ /* 0x000fc60000000015 */
[----:B-1----:R-:W-:-:S04]  /*8d4f0*/  IMAD.WIDE R2, R20, 0x2, R4 ;  /* 0x0000000214027825 */ /* 0x002fc800078e0204 */
[----:B------:R-:W-:Y:S01]  /*8d500*/  IMAD.WIDE R16, R20, 0x2, R14 ;  /* 0x0000000214107825 */ /* 0x000fe200078e020e */
[----:B------:R-:W-:-:S03]  /*8d510*/  PRMT R22, R19, 0x7632, R22 ;  /* 0x0000763213167816 */ /* 0x000fc60000000016 */
[C---:B------:R-:W-:Y:S01]  /*8d520*/  IMAD.WIDE R18, R20.reuse, 0x2, R12 ;  /* 0x0000000214127825 */ /* 0x040fe200078e020c */
[----:B------:R0:W-:Y:S03]  /*8d530*/  @P6 STG.E.U16 [R2.64], R8 ;  /* 0x0000000802006986 */ /* 0x0001e6000c101506 */
[----:B------:R-:W-:Y:S01]  /*8d540*/  @P5 STG.E.U16 [R16.64], R21 ;  /* 0x0000001510005986 */ /* 0x000fe2000c101506 */
[----:B------:R-:W-:Y:S01]  /*8d550*/  ISETP.LT.AND P5, PT, R23, c[0x0][0x178], !P3 ;  /* 0x00005e0017007a0c */ /* 0x000fe20005fa1270 */
[----:B------:R-:W-:Y:S01]  /*8d560*/  @P4 STG.E.U16 [R18.64], R22 ;  /* 0x0000001612004986 */ /* 0x000fe2000c101506 */
[----:B------:R-:W4:Y:S01]  /*8d570*/  LDL.LU R23, [R1+0x608] ;  /* 0x0006080001177983 */ /* 0x000f220000300800 */
[----:B0-----:R-:W-:Y:S01]  /*8d580*/  PRMT R8, R25, 0x7632, R8 ;  /* 0x0000763219087816 */ /* 0x001fe20000000008 */
[----:B------:R-:W-:Y:S02]  /*8d590*/  IMAD.WIDE R2, R20, 0x2, R6 ;  /* 0x0000000214027825 */ /* 0x000fe400078e0206 */
[----:B------:R-:W5:Y:S04]  /*8d5a0*/  LDL.LU R25, [R1+0x176c] ;  /* 0x00176c0001197983 */ /* 0x000f680000300800 */
[----:B------:R0:W-:Y:S04]  /*8d5b0*/  @P1 STG.E.U16 [R2.64], R8 ;  /* 0x0000000802001986 */ /* 0x0001e8000c101506 */
[----:B0-----:R-:W2:Y:S01]  /*8d5c0*/  LDL R3, [R1+0x764] ;  /* 0x0007640001037983 */ /* 0x001ea20000100800 */
[----:B------:R-:W-:-:S02]  /*8d5d0*/  IADD3 R0, R24, 0xdf, RZ ;  /* 0x000000df18007810 */ /* 0x000fc40007ffe0ff */
[----:B------:R-:W-:Y:S02]  /*8d5e0*/  ISETP.LT.AND P4, PT, R28, c[0x0][0x178], !P3 ;  /* 0x00005e001c007a0c */ /* 0x000fe40005f81270 */
[----:B------:R-:W-:Y:S01]  /*8d5f0*/  ISETP.GE.AND P2, PT, R0, c[0x0][0x17c], PT ;  /* 0x00005f0000007a0c */ /* 0x000fe20003f46270 */
[----:B------:R-:W-:-:S05]  /*8d600*/  IADD3 R0, R20, c[0x0][0x198], RZ ;  /* 0x0000660014007a10 */ /* 0x000fca0007ffe0ff */
[----:B------:R-:W-:Y:S01]  /*8d610*/  IMAD.WIDE R16, R0, 0x2, R4 ;  /* 0x0000000200107825 */ /* 0x000fe200078e0204 */
[----:B------:R-:W-:-:S03]  /*8d620*/  ISETP.LT.AND P6, PT, R27, c[0x0][0x178], !P3 ;  /* 0x00005e001b007a0c */ /* 0x000fc60005fc1270 */
[----:B------:R-:W-:Y:S01]  /*8d630*/  ISETP.LT.AND P3, PT, R11, c[0x0][0x178], !P3 ;  /* 0x00005e000b007a0c */ /* 0x000fe20005f61270 */
[----:B--2---:R0:W-:Y:S04]  /*8d640*/  @P4 STG.E.U16 [R16.64], R3 ;  /* 0x0000000310004986 */ /* 0x0041e8000c101506 */
[----:B0-----:R-:W2:Y:S01]  /*8d650*/  LDL.LU R17, [R1+0x764] ;  /* 0x0007640001117983 */ /* 0x001ea20000300800 */
[----:B------:R-:W-:-:S04]  /*8d660*/  IMAD.WIDE R18, R0, 0x2, R14 ;  /* 0x0000000200127825 */ /* 0x000fc800078e020e */
[----:B------:R-:W-:-:S04]  /*8d670*/  IMAD.WIDE R20, R0, 0x2, R12 ;  /* 0x0000000200147825 */ /* 0x000fc800078e020c */
[----:B------:R-:W-:Y:S01]  /*8d680*/  IMAD.WIDE R2, R0, 0x2, R6 ;  /* 0x0000000200027825 */ /* 0x000fe200078e0206 */
[----:B---3--:R-:W-:Y:S03]  /*8d690*/  @P6 STG.E.U16 [R18.64], R10 ;  /* 0x0000000a12006986 */ /* 0x008fe6000c101506 */
[----:B------:R0:W-:Y:S01]  /*8d6a0*/  @P5 STG.E.U16 [R20.64], R29 ;  /* 0x0000001d14005986 */ /* 0x0001e2000c101506 */
[----:B------:R-:W-:Y:S02]  /*8d6b0*/  ISETP.LT.AND P6, PT, R28, c[0x0][0x178], !P2 ;  /* 0x00005e001c007a0c */ /* 0x000fe400057c1270 */
[----:B------:R-:W-:Y:S02]  /*8d6c0*/  ISETP.LT.AND P5, PT, R27, c[0x0][0x178], !P2 ;  /* 0x00005e001b007a0c */ /* 0x000fe400057a1270 */
[----:B------:R-:W-:Y:S02]  /*8d6d0*/  IADD3 R8, R0, c[0x0][0x198], RZ ;  /* 0x0000660000087a10 */ /* 0x000fe40007ffe0ff */
[----:B-----5:R-:W-:Y:S01]  /*8d6e0*/  ISETP.LT.AND P4, PT, R25, c[0x0][0x178], !P2 ;  /* 0x00005e0019007a0c */ /* 0x020fe20005781270 */
[----:B------:R1:W-:Y:S01]  /*8d6f0*/  @P3 STG.E.U16 [R2.64], R9 ;  /* 0x0000000902003986 */ /* 0x0003e2000c101506 */
[----:B------:R-:W-:-:S02]  /*8d700*/  ISETP.LT.AND P2, PT, R11, c[0x0][0x178], !P2 ;  /* 0x00005e000b007a0c */ /* 0x000fc40005741270 */
[----:B0-----:R-:W-:Y:S02]  /*8d710*/  PRMT R20, R10, 0x7632, R20 ;  /* 0x000076320a147816 */ /* 0x001fe40000000014 */
[----:B------:R-:W-:Y:S01]  /*8d720*/  PRMT R21, R29, 0x7632, R21 ;  /* 0x000076321d157816 */ /* 0x000fe20000000015 */
[----:B------:R-:W-:-:S04]  /*8d730*/  IMAD.WIDE R18, R8, 0x2, R12 ;  /* 0x0000000208127825 */ /* 0x000fc800078e020c */
[C---:B-1----:R-:W-:Y:S01]  /*8d740*/  IMAD.WIDE R2, R8.reuse, 0x2, R4 ;  /* 0x0000000208027825 */ /* 0x042fe200078e0204 */
[----:B------:R-:W3:Y:S03]  /*8d750*/  LDL.LU R10, [R1+0x58] ;  /* 0x00005800010a7983 */ /* 0x000ee60000300800 */
[----:B------:R-:W5:Y:S01]  /*8d760*/  LDL.LU R29, [R1+0x638] ;  /* 0x00063800011d7983 */ /* 0x000f620000300800 */
[----:B--2---:R-:W-:Y:S01]  /*8d770*/  PRMT R9, R17, 0x7632, R9 ;  /* 0x0000763211097816 */ /* 0x004fe20000000009 */
[----:B------:R-:W-:-:S04]  /*8d780*/  IMAD.WIDE R16, R8, 0x2, R14 ;  /* 0x0000000208107825 */ /* 0x000fc800078e020e */
[----:B------:R0:W-:Y:S01]  /*8d790*/  @P6 STG.E.U16 [R2.64], R9 ;  /* 0x0000000902006986 */ /* 0x0001e2000c101506 */
[----:B------:R1:W-:Y:S02]  /*8d7a0*/  @P5 STG.E.U16 [R16.64], R20 ;  /* 0x0000001410005986 */ /* 0x0003e4000c101506 */
[----:B------:R-:W-:Y:S02]  /*8d7b0*/  @P4 STG.E.U16 [R18.64], R21 ;  /* 0x0000001512004986 */ /* 0x000fe4000c101506 */
[----:B0-----:R-:W-:Y:S01]  /*8d7c0*/  IMAD.WIDE R2, R8, 0x2, R6 ;  /* 0x0000000208027825 */ /* 0x001fe200078e0206 */
[----:B-1----:R-:W-:-:S05]  /*8d7d0*/  PRMT R20, R9, 0x7632, R20 ;  /* 0x0000763209147816 */ /* 0x002fca0000000014 */
[----:B------:R0:W-:Y:S04]  /*8d7e0*/  @P2 STG.E.U16 [R2.64], R20 ;  /* 0x0000001402002986 */ /* 0x0001e8000c101506 */
[----:B0-----:R-:W2:Y:S01]  /*8d7f0*/  LDL.LU R20, [R1+0x618] ;  /* 0x0006180001147983 */ /* 0x001ea20000300800 */
[C---:B------:R-:W-:Y:S02]  /*8d800*/  IADD3 R22, R24.reuse, 0xe0, RZ ;  /* 0x000000e018167810 */ /* 0x040fe40007ffe0ff */
[----:B------:R-:W-:Y:S02]  /*8d810*/  IADD3 R0, R24, 0xe1, RZ ;  /* 0x000000e118007810 */ /* 0x000fe40007ffe0ff */
[----:B------:R-:W-:Y:S02]  /*8d820*/  ISETP.GE.AND P1, PT, R22, c[0x0][0x17c], PT ;  /* 0x00005f0016007a0c */ /* 0x000fe40003f26270 */
[----:B------:R-:W-:-:S02]  /*8d830*/  ISETP.GE.AND P3, PT, R0, c[0x0][0x17c], PT ;  /* 0x00005f0000007a0c */ /* 0x000fc40003f66270 */
[----:B------:R-:W-:Y:S02]  /*8d840*/  ISETP.LT.AND P4, PT, R28, c[0x0][0x178], !P1 ;  /* 0x00005e001c007a0c */ /* 0x000fe40004f81270 */
[----:B------:R-:W-:Y:S01]  /*8d850*/  ISETP.LT.AND P6, PT, R27, c[0x0][0x178], !P1 ;  /* 0x00005e001b007a0c */ /* 0x000fe20004fc1270 */
[----:B------:R-:W-:-:S05]  /*8d860*/  IADD3 R0, R8, c[0x0][0x198], RZ ;  /* 0x0000660008007a10 */ /* 0x000fca0007ffe0ff */
[----:B------:R-:W-:-:S04]  /*8d870*/  IMAD.WIDE R8, R0, 0x2, R4 ;  /* 0x0000000200087825 */ /* 0x000fc800078e0204 */
[C---:B------:R-:W-:Y:S01]  /*8d880*/  IMAD.WIDE R16, R0.reuse, 0x2, R14 ;  /* 0x0000000200107825 */ /* 0x040fe200078e020e */
[----:B--2---:R-:W-:Y:S04]  /*8d890*/  @P4 STG.E.U16 [R8.64], R20 ;  /* 0x0000001408004986 */ /* 0x004fe8000c101506 */
[----:B----4-:R0:W-:Y:S02]  /*8d8a0*/  @P6 STG.E.U16 [R16.64], R23 ;  /* 0x0000001710006986 */ /* 0x0101e4000c101506 */
[----:B0-----:R-:W2:Y:S01]  /*8d8b0*/  LDL.LU R17, [R1+0x5f8] ;  /* 0x0005f80001117983 */ /* 0x001ea20000300800 */
[----:B------:R-:W-:Y:S01]  /*8d8c0*/  ISETP.LT.AND P5, PT, R25, c[0x0][0x178], !P1 ;  /* 0x00005e0019007a0c */ /* 0x000fe20004fa1270 */
[----:B------:R-:W-:Y:S02]  /*8d8d0*/  ISETP.LT.AND P1, PT, R11, c[0x0][0x178], !P1 ;  /* 0x00005e000b007a0c */ /* 0x000fe40004f21270 */
[----:B------:R-:W-:Y:S01]  /*8d8e0*/  IMAD.WIDE R18, R0, 0x2, R12 ;  /* 0x0000000200127825 */ /* 0x000fe200078e020c */
[----:B------:R-:W-:-:S03]  /*8d8f0*/  ISETP.LT.AND P6, PT, R28, c[0x0][0x178], !P3 ;  /* 0x00005e001c007a0c */ /* 0x000fc60005fc1270 */
[----:B------:R-:W-:Y:S01]  /*8d900*/  IMAD.WIDE R2, R0, 0x2, R6 ;  /* 0x0000000200027825 */ /* 0x000fe200078e0206 */
[----:B------:R-:W-:Y:S02]  /*8d910*/  ISETP.LT.AND P4, PT, R25, c[0x0][0x178], !P3 ;  /* 0x00005e0019007a0c */ /* 0x000fe40005f81270 */
[----:B------:R-:W-:-:S04]  /*8d920*/  IADD3 R21, R24, 0xe2, RZ ;  /* 0x000000e218157810 */ /* 0x000fc80007ffe0ff */
[----:B------:R-:W-:Y:S01]  /*8d930*/  ISETP.GE.AND P2, PT, R21, c[0x0][0x17c], PT ;  /* 0x00005f0015007a0c */ /* 0x000fe20003f46270 */
[----:B--2---:R0:W-:Y:S01]  /*8d940*/  @P5 STG.E.U16 [R18.64], R17 ;  /* 0x0000001112005986 */ /* 0x0041e2000c101506 */
[----:B------:R-:W-:Y:S01]  /*8d950*/  ISETP.LT.AND P5, PT, R27, c[0x0][0x178], !P3 ;  /* 0x00005e001b007a0c */ /* 0x000fe20005fa1270 */
[----:B------:R-:W-:Y:S02]  /*8d960*/  ISETP.LT.AND P3, PT, R11, c[0x0][0x178], !P3 ;  /* 0x00005e000b007a0c */ /* 0x000fe40005f61270 */
[----:B---3--:R1:W-:Y:S01]  /*8d970*/  @P1 STG.E.U16 [R2.64], R10 ;  /* 0x0000000a02001986 */ /* 0x0083e2000c101506 */
[----:B0-----:R-:W-:Y:S01]  /*8d980*/  IADD3 R18, R0, c[0x0][0x198], RZ ;  /* 0x0000660000127a10 */ /* 0x001fe20007ffe0ff */
[----:B------:R-:W-:Y:S01]  /*8d990*/  PRMT R0, R20, 0x7632, R0 ;  /* 0x0000763214007816 */ /* 0x000fe20000000000 */
[----:B------:R-:W-:-:S03]  /*8d9a0*/  IADD3 R20, R24, 0xe3, RZ ;  /* 0x000000e318147810 */ /* 0x000fc60007ffe0ff */
[----:B-1----:R-:W-:Y:S01]  /*8d9b0*/  IMAD.WIDE R2, R18, 0x2, R4 ;  /* 0x0000000212027825 */ /* 0x002fe200078e0204 */
[----:B------:R-:W-:-:S03]  /*8d9c0*/  PRMT R19, R23, 0x7632, R19 ;  /* 0x0000763217137816 */ /* 0x000fc60000000013 */
[----:B------:R-:W-:Y:S01]  /*8d9d0*/  IMAD.WIDE R8, R18, 0x2, R14 ;  /* 0x0000000212087825 */ /* 0x000fe200078e020e */
[----:B------:R-:W-:-:S03]  /*8d9e0*/  PRMT R21, R17, 0x7632, R21 ;  /* 0x0000763211157816 */ /* 0x000fc60000000015 */
[----:B------:R-:W-:Y:S01]  /*8d9f0*/  IMAD.WIDE R16, R18, 0x2, R12 ;  /* 0x0000000212107825 */ /* 0x000fe200078e020c */
[----:B------:R-:W-:Y:S01]  /*8da00*/  ISETP.GE.AND P1, PT, R20, c[0x0][0x17c], PT ;  /* 0x00005f0014007a0c */ /* 0x000fe20003f26270 */
[----:B------:R0:W-:Y:S01]  /*8da10*/  @P6 STG.E.U16 [R2.64], R0 ;  /* 0x0000000002006986 */ /* 0x0001e2000c101506 */
[----:B------:R-:W-:Y:S01]  /*8da20*/  PRMT R20, R10, 0x7632, R20 ;  /* 0x000076320a147816 */ /* 0x000fe20000000014 */
[----:B------:R-:W-:Y:S02]  /*8da30*/  @P5 STG.E.U16 [R8.64], R19 ;  /* 0x0000001308005986 */ /* 0x000fe4000c101506 */
[----:B------:R-:W2:Y:S01]  /*8da40*/  LDL.LU R23, [R1+0x8] ;  /* 0x0000080001177983 */ /* 0x000ea20000300800 */
[----:B------:R-:W-:Y:S02]  /*8da50*/  @P4 STG.E.U16 [R16.64], R21 ;  /* 0x0000001510004986 */ /* 0x000fe4000c101506 */
[----:B------:R-:W3:Y:S02]  /*8da60*/  LDL.LU R10, [R1+0x668] ;  /* 0x00066800010a7983 */ /* 0x000ee40000300800 */
[----:B0-----:R-:W-:-:S05]  /*8da70*/  IMAD.WIDE R2, R18, 0x2, R6 ;  /* 0x0000000212027825 */ /* 0x001fca00078e0206 */
[----:B------:R0:W-:Y:S04]  /*8da80*/  @P3 STG.E.U16 [R2.64], R20 ;  /* 0x0000001402003986 */ /* 0x0001e8000c101506 */
[----:B0-----:R-:W4:Y:S01]  /*8da90*/  LDL R3, [R1+0x658] ;  /* 0x0006580001037983 */ /* 0x001f220000100800 */
[----:B------:R-:W-:Y:S02]  /*8daa0*/  ISETP.LT.AND P4, PT, R28, c[0x0][0x178], !P2 ;  /* 0x00005e001c007a0c */ /* 0x000fe40005781270 */
[----:B------:R-:W-:Y:S02]  /*8dab0*/  ISETP.LT.AND P6, PT, R27, c[0x0][0x178], !P2 ;  /* 0x00005e001b007a0c */ /* 0x000fe400057c1270 */
[----:B------:R-:W-:-:S05]  /*8dac0*/  IADD3 R0, R18, c[0x0][0x198], RZ ;  /* 0x0000660012007a10 */ /* 0x000fca0007ffe0ff */
[----:B------:R-:W-:-:S04]  /*8dad0*/  IMAD.WIDE R8, R0, 0x2, R4 ;  /* 0x0000000200087825 */ /* 0x000fc800078e0204 */
[C---:B------:R-:W-:Y:S01]  /*8dae0*/  IMAD.WIDE R16, R0.reuse, 0x2, R14 ;  /* 0x0000000200107825 */ /* 0x040fe200078e020e */
[----:B------:R-:W-:Y:S01]  /*8daf0*/  ISETP.LT.AND P5, PT, R25, c[0x0][0x178], !P2 ;  /* 0x00005e0019007a0c */ /* 0x000fe200057a1270 */
[----:B----4-:R0:W-:Y:S03]  /*8db00*/  @P4 STG.E.U16 [R8.64], R3 ;  /* 0x0000000308004986 */ /* 0x0101e6000c101506 */
[----:B-----5:R1:W-:Y:S01]  /*8db10*/  @P6 STG.E.U16 [R16.64], R29 ;  /* 0x0000001d10006986 */ /* 0x0203e2000c101506 */
[----:B0-----:R-:W4:Y:S01]  /*8db20*/  LDL.LU R9, [R1+0x658] ;  /* 0x0006580001097983 */ /* 0x001f220000300800 */
[----:B-1----:R-:W5:Y:S01]  /*8db30*/  LDL.LU R17, [R1+0x628] ;  /* 0x0006280001117983 */ /* 0x002f620000300800 */
[----:B------:R-:W-:Y:S01]  /*8db40*/  ISETP.LT.AND P2, PT, R11, c[0x0][0x178], !P2 ;  /* 0x00005e000b007a0c */ /* 0x000fe20005741270 */
[----:B------:R-:W-:Y:S01]  /*8db50*/  IMAD.WIDE R18, R0, 0x2, R12 ;  /* 0x0000000200127825 */ /* 0x000fe200078e020c */
[----:B------:R-:W-:-:S03]  /*8db60*/  ISETP.LT.AND P6, PT, R28, c[0x0][0x178], !P1 ;  /* 0x00005e001c007a0c */ /* 0x000fc60004fc1270 */
[----:B------:R-:W-:Y:S01]  /*8db70*/  IMAD.WIDE R2, R0, 0x2, R6 ;  /* 0x0000000200027825 */ /* 0x000fe200078e0206 */
[----:B------:R-:W-:Y:S02]  /*8db80*/  ISETP.LT.AND P4, PT, R25, c[0x0][0x178], !P1 ;  /* 0x00005e0019007a0c */ /* 0x000fe40004f81270 */
[----:B------:R-:W-:Y:S02]  /*8db90*/  IADD3 R21, R24, 0xe4, RZ ;  /* 0x000000e418157810 */ /* 0x000fe40007ffe0ff */
[----:B------:R-:W-:Y:S02]  /*8dba0*/  PRMT R20, R29, 0x7632, R20 ;  /* 0x000076321d147816 */ /* 0x000fe40000000014 */
[----:B------:R-:W3:Y:S01]  /*8dbb0*/  LDL.LU R29, [R1+0x48] ;  /* 0x00004800011d7983 */ /* 0x000ee20000300800 */
[----:B------:R-:W-:-:S03]  /*8dbc0*/  ISETP.GE.AND P3, PT, R21, c[0x0][0x17c], PT ;  /* 0x00005f0015007a0c */ /* 0x000fc60003f66270 */
[----:B-----5:R0:W-:Y:S01]  /*8dbd0*/  @P5 STG.E.U16 [R18.64], R17 ;  /* 0x0000001112005986 */ /* 0x0201e2000c101506 */
[----:B------:R-:W-:Y:S01]  /*8dbe0*/  ISETP.LT.AND P5, PT, R27, c[0x0][0x178], !P1 ;  /* 0x00005e001b007a0c */ /* 0x000fe20004fa1270 */
[----:B--2---:R1:W-:Y:S01]  /*8dbf0*/  @P2 STG.E.U16 [R2.64], R23 ;  /* 0x0000001702002986 */ /* 0x0043e2000c101506 */
[----:B------:R-:W-:Y:S02]  /*8dc00*/  ISETP.LT.AND P1, PT, R11, c[0x0][0x178], !P1 ;  /* 0x00005e000b007a0c */ /* 0x000fe40004f21270 */
[----:B0-----:R-:W-:Y:S02]  /*8dc10*/  IADD3 R18, R0, c[0x0][0x198], RZ ;  /* 0x0000660000127a10 */ /* 0x001fe40007ffe0ff */
[----:B----4-:R-:W-:-:S03]  /*8dc20*/  PRMT R19, R9, 0x7632, R19 ;  /* 0x0000763209137816 */ /* 0x010fc60000000013 */
[----:B-1----:R-:W-:-:S04]  /*8dc30*/  IMAD.WIDE R2, R18, 0x2, R4 ;  /* 0x0000000212027825 */ /* 0x002fc800078e0204 */
[----:B------:R-:W-:Y:S01]  /*8dc40*/  IMAD.WIDE R8, R18, 0x2, R14 ;  /* 0x0000000212087825 */ /* 0x000fe200078e020e */
[----:B------:R-:W-:-:S03]  /*8dc50*/  PRMT R21, R17, 0x7632, R21 ;  /* 0x0000763211157816 */ /* 0x000fc60000000015 */
[C---:B------:R-:W-:Y:S01]  /*8dc60*/  IMAD.WIDE R16, R18.reuse, 0x2, R12 ;  /* 0x0000000212107825 */ /* 0x040fe200078e020c */
[----:B------:R0:W-:Y:S03]  /*8dc70*/  @P6 STG.E.U16 [R2.64], R19 ;  /* 0x0000001302006986 */ /* 0x0001e6000c101506 */
[----:B------:R1:W-:Y:S02]  /*8dc80*/  @P5 STG.E.U16 [R8.64], R20 ;  /* 0x0000001408005986 */ /* 0x0003e4000c101506 */
[----:B------:R-:W-:Y:S02]  /*8dc90*/  @P4 STG.E.U16 [R16.64], R21 ;  /* 0x0000001510004986 */ /* 0x000fe4000c101506 */
[----:B0-----:R-:W-:Y:S01]  /*8dca0*/  IMAD.WIDE R2, R18, 0x2, R6 ;  /* 0x0000000212027825 */ /* 0x001fe200078e0206 */
[----:B-1----:R-:W-:Y:S02]  /*8dcb0*/  PRMT R20, R23, 0x7632, R20 ;  /* 0x0000763217147816 */ /* 0x002fe40000000014 */
[----:B------:R-:W2:Y:S04]  /*8dcc0*/  LDL.LU R23, [R1+0x698] ;  /* 0x0006980001177983 */ /* 0x000ea80000300800 */
[----:B------:R0:W-:Y:S04]  /*8dcd0*/  @P1 STG.E.U16 [R2.64], R20 ;  /* 0x0000001402001986 */ /* 0x0001e8000c101506 */
[----:B0-----:R-:W4:Y:S01]  /*8dce0*/  LDL.LU R20, [R1+0x688] ;  /* 0x0006880001147983 */ /* 0x001f220000300800 */
[----:B------:R-:W-:-:S02]  /*8dcf0*/  IADD3 R0, R24, 0xe5, RZ ;  /* 0x000000e518007810 */ /* 0x000fc40007ffe0ff */
[----:B------:R-:W-:Y:S02]  /*8dd00*/  ISETP.LT.AND P4, PT, R28, c[0x0][0x178], !P3 ;  /* 0x00005e001c007a0c */ /* 0x000fe40005f81270 */
[----:B------:R-:W-:Y:S02]  /*8dd10*/  ISETP.LT.AND P6, PT, R27, c[0x0][0x178], !P3 ;  /* 0x00005e001b007a0c */ /* 0x000fe40005fc1270 */
[----:B------:R-:W-:Y:S01]  /*8dd20*/  ISETP.GE.AND P2, PT, R0, c[0x0][0x17c], PT ;  /* 0x00005f0000007a0c */ /* 0x000fe20003f46270 */
[----:B------:R-:W-:-:S05]  /*8dd30*/  IADD3 R0, R18, c[0x0][0x198], RZ ;  /* 0x0000660012007a10 */ /* 0x000fca0007ffe0ff */
[----:B------:R-:W-:-:S04]  /*8dd40*/  IMAD.WIDE R8, R0, 0x2, R4 ;  /* 0x0000000200087825 */ /* 0x000fc800078e0204 */
[C---:B------:R-:W-:Y:S01]  /*8dd50*/  IMAD.WIDE R16, R0.reuse, 0x2, R14 ;  /* 0x0000000200107825 */ /* 0x040fe200078e020e */
[----:B----4-:R-:W-:Y:S04]  /*8dd60*/  @P4 STG.E.U16 [R8.64], R20 ;  /* 0x0000001408004986 */ /* 0x010fe8000c101506 */
[----:B---3--:R0:W-:Y:S02]  /*8dd70*/  @P6 STG.E.U16 [R16.64], R10 ;  /* 0x0000000a10006986 */ /* 0x0081e4000c101506 */
[----:B0-----:R-:W3:Y:S01]  /*8dd80*/  LDL.LU R17, [R1+0x648] ;  /* 0x0006480001117983 */ /* 0x001ee20000300800 */
        /* <DEDUP_REMOVED lines=8> */
[----:B---3--:R0:W-:Y:S01]  /*8de10*/  @P5 STG.E.U16 [R18.64], R17 ;  /* 0x0000001112005986 */ /* 0x0081e2000c101506 */
[----:B------:R-:W-:Y:S01]  /*8de20*/  ISETP.LT.AND P5, PT, R27, c[0x0][0x178], !P2 ;  /* 0x00005e001b007a0c */ /* 0x000fe200057a1270 */
[----:B------:R-:W-:Y:S02]  /*8de30*/  ISETP.LT.AND P2, PT, R11, c[0x0][0x178], !P2 ;  /* 0x00005e000b007a0c */ /* 0x000fe40005741270 */
[----:B------:R1:W-:Y:S01]  /*8de40*/  @P3 STG.E.U16 [R2.64], R29 ;  /* 0x0000001d02003986 */ /* 0x0003e2000c101506 */
        /* <DEDUP_REMOVED lines=12> */
[----:B------:R-:W3:Y:S01]  /*8df10*/  LDL.LU R10, [R1+0x38] ;  /* 0x00003800010a7983 */ /* 0x000ee20000300800 */
[----:B------:R-:W-:Y:S02]  /*8df20*/  @P4 STG.E.U16 [R16.64], R21 ;  /* 0x0000001510004986 */ /* 0x000fe4000c101506 */
[----:B------:R-:W4:Y:S02]  /*8df30*/  LDL.LU R29, [R1+0x6c8] ;  /* 0x0006c800011d7983 */ /* 0x000f240000300800 */
[----:B0-----:R-:W-:-:S05]  /*8df40*/  IMAD.WIDE R2, R18, 0x2, R6 ;  /* 0x0000000212027825 */ /* 0x001fca00078e0206 */
[----:B------:R0:W-:Y:S04]  /*8df50*/  @P2 STG.E.U16 [R2.64], R20 ;  /* 0x0000001402002986 */ /* 0x0001e8000c101506 */
[----:B0-----:R-:W5:Y:S01]  /*8df60*/  LDL.LU R20, [R1+0x6b8] ;  /* 0x0006b80001147983 */ /* 0x001f620000300800 */
[----:B------:R-:W-:Y:S02]  /*8df70*/  ISETP.LT.AND P4, PT, R28, c[0x0][0x178], !P1 ;  /* 0x00005e001c007a0c */ /* 0x000fe40004f81270 */
[----:B------:R-:W-:Y:S02]  /*8df80*/  ISETP.LT.AND P6, PT, R27, c[0x0][0x178], !P1 ;  /* 0x00005e001b007a0c */ /* 0x000fe40004fc1270 */
[----:B------:R-:W-:-:S05]  /*8df90*/  IADD3 R0, R18, c[0x0][0x198], RZ ;  /* 0x0000660012007a10 */ /* 0x000fca0007ffe0ff */
[----:B------:R-:W-:-:S04]  /*8dfa0*/  IMAD.WIDE R8, R0, 0x2, R4 ;  /* 0x0000000200087825 */ /* 0x000fc800078e0204 */
[C---:B------:R-:W-:Y:S01]  /*8dfb0*/  IMAD.WIDE R16, R0.reuse, 0x2, R14 ;  /* 0x0000000200107825 */ /* 0x040fe200078e020e */
[----:B------:R-:W-:Y:S01]  /*8dfc0*/  ISETP.LT.AND P5, PT, R25, c[0x0][0x178], !P1 ;  /* 0x00005e0019007a0c */ /* 0x000fe20004fa1270 */
[----:B-----5:R-:W-:Y:S03]  /*8dfd0*/  @P4 STG.E.U16 [R8.64], R20 ;  /* 0x0000001408004986 */ /* 0x020fe6000c101506 */
[----:B--2---:R0:W-:Y:S02]  /*8dfe0*/  @P6 STG.E.U16 [R16.64], R23 ;  /* 0x0000001710006986 */ /* 0x0041e4000c101506 */
[----:B0-----:R-:W2:Y:S01]  /*8dff0*/  LDL.LU R17, [R1+0x678] ;  /* 0x0006780001117983 */ /* 0x001ea20000300800 */
[----:B------:R-:W-:Y:S01]  /*8e000*/  ISETP.LT.AND P1, PT, R11, c[0x0][0x178], !P1 ;  /* 0x00005e000b007a0c */ /* 0x000fe20004f21270 */
        /* <DEDUP_REMOVED lines=35> */
[----:B----4-:R0:W-:Y:S02]  /*8e240*/  @P6 STG.E.U16 [R16.64], R29 ;  /* 0x0000001d10006986 */ /* 0x0101e4000c101506 */
[----:B0-----:R-:W4:Y:S01]  /*8e250*/  LDL.LU R17, [R1+0x6a8] ;  /* 0x0006a80001117983 */ /* 0x001f220000300800 */
[----:B------:R-:W-:Y:S01]  /*8e260*/  ISETP.LT.AND P2, PT, R11, c[0x0][0x178], !P2 ;  /* 0x00005e000b007a0c */ /* 0x000fe20005741270 */
[----:B------:R-:W-:Y:S01]  /*8e270*/  IMAD.WIDE R18, R0, 0x2, R12 ;  /* 0x0000000200127825 */ /* 0x000fe200078e020c */
[----:B------:R-:W-:-:S03]  /*8e280*/  ISETP.LT.AND P6, PT, R28, c[0x0][0x178], !P1 ;  /* 0x00005e001c007a0c */ /* 0x000fc60004fc1270 */
[----:B------:R-:W-:Y:S01]  /*8e290*/  IMAD.WIDE R2, R0, 0x2, R6 ;  /* 0x0000000200027825 */ /* 0x000fe200078e0206 */
[----:B------:R-:W-:Y:S02]  /*8e2a0*/  ISETP.LT.AND P4, PT, R25, c[0x0][0x178], !P1 ;  /* 0x00005e0019007a0c */ /* 0x000fe40004f81270 */
[----:B------:R-:W-:-:S04]  /*8e2b0*/  IADD3 R21, R24, 0xea, RZ ;  /* 0x000000ea18157810 */ /* 0x000fc80007ffe0ff */
[----:B------:R-:W-:Y:S01]  /*8e2c0*/  ISETP.GE.AND P3, PT, R21, c[0x0][0x17c], PT ;  /* 0x00005f0015007a0c */ /* 0x000fe20003f66270 */
[----:B----4-:R0:W-:Y:S01]  /*8e2d0*/  @P5 STG.E.U16 [R18.64], R17 ;  /* 0x0000001112005986 */ /* 0x0101e2000c101506 */
[----:B------:R-:W-:Y:S01]  /*8e2e0*/  ISETP.LT.AND P5, PT, R27, c[0x0][0x178], !P1 ;  /* 0x00005e001b007a0c */ /* 0x000fe20004fa1270 */
[----:B------:R-:W-:Y:S02]  /*8e2f0*/  ISETP.LT.AND P1, PT, R11, c[0x0][0x178], !P1 ;  /* 0x00005e000b007a0c */ /* 0x000fe40004f21270 */
[----:B--2---:R1:W-:Y:S01]  /*8e300*/  @P2 STG.E.U16 [R2.64], R23 ;  /* 0x0000001702002986 */ /* 0x0043e2000c101506 */
        /* <DEDUP_REMOVED lines=14> */
[----:B------:R-:W4:Y:S02]  /*8e3f0*/  LDL.LU R23, [R1+0x728] ;  /* 0x0007280001177983 */ /* 0x000f240000300800 */
[----:B0-----:R-:W-:-:S05]  /*8e400*/  IMAD.WIDE R2, R18, 0x2, R6 ;  /* 0x0000000212027825 */ /* 0x001fca00078e0206 */
[----:B------:R0:W-:Y:S04]  /*8e410*/  @P1 STG.E.U16 [R2.64], R20 ;  /* 0x0000001402001986 */ /* 0x0001e8000c101506 */
[----:B0-----:R-:W5:Y:S01]  /*8e420*/  LDL R3, [R1+0x718] ;  /* 0x0007180001037983 */ /* 0x001f620000100800 */
[----:B------:R-:W-:Y:S02]  /*8e430*/  ISETP.LT.AND P4, PT, R28, c[0x0][0x178], !P3 ;  /* 0x00005e001c007a0c */ /* 0x000fe40005f81270 */
[----:B------:R-:W-:Y:S01]  /*8e440*/  IADD3 R0, R18, c[0x0][0x198], RZ ;  /* 0x0000660012007a10 */ /* 0x000fe20007ffe0ff */
[----:B------:R-:W2:Y:S04]  /*8e450*/  LDL.LU R20, [R1+0x6f8] ;  /* 0x0006f80001147983 */ /* 0x000ea80000300800 */
[----:B------:R-:W-:Y:S01]  /*8e460*/  IMAD.WIDE R8, R0, 0x2, R4 ;  /* 0x0000000200087825 */ /* 0x000fe200078e0204 */
[----:B------:R-:W-:-:S02]  /*8e470*/  ISETP.LT.AND P6, PT, R27, c[0x0][0x178], !P3 ;  /* 0x00005e001b007a0c */ /* 0x000fc40005fc1270 */
[----:B------:R-:W-:Y:S01]  /*8e480*/  ISETP.LT.AND P5, PT, R25, c[0x0][0x178], !P3 ;  /* 0x00005e0019007a0c */ /* 0x000fe20005fa1270 */
[----:B------:R-:W-:Y:S02]  /*8e490*/  ISETP.LT.AND P3, PT, R11, c[0x0][0x178], !P3 ;  /* 0x00005e000b007a0c */ /* 0x000fe40005f61270 */
[C---:B------:R-:W-:Y:S01]  /*8e4a0*/  IMAD.WIDE R16, R0.reuse, 0x2, R14 ;  /* 0x0000000200107825 */ /* 0x040fe200078e020e */
[----:B-----5:R0:W-:Y:S04]  /*8e4b0*/  @P4 STG.E.U16 [R8.64], R3 ;  /* 0x0000000308004986 */ /* 0x0201e8000c101506 */
[----:B0-----:R-:W5:Y:S01]  /*8e4c0*/  LDL.LU R9, [R1+0x718] ;  /* 0x0007180001097983 */ /* 0x001f620000300800 */
[----:B------:R-:W-:-:S04]  /*8e4d0*/  IMAD.WIDE R18, R0, 0x2, R12 ;  /* 0x0000000200127825 */ /* 0x000fc800078e020c */
[----:B--2---:R-:W-:Y:S01]  /*8e4e0*/  @P6 STG.E.U16 [R16.64], R20 ;  /* 0x0000001410006986 */ /* 0x004fe2000c101506 */
[----:B------:R-:W-:Y:S01]  /*8e4f0*/  ISETP.LT.AND P6, PT, R28, c[0x0][0x178], !P2 ;  /* 0x00005e001c007a0c */ /* 0x000fe200057c1270 */
[----:B------:R-:W-:Y:S01]  /*8e500*/  IMAD.WIDE R2, R0, 0x2, R6 ;  /* 0x0000000200027825 */ /* 0x000fe200078e0206 */
[----:B---3--:R0:W-:Y:S01]  /*8e510*/  @P5 STG.E.U16 [R18.64], R10 ;  /* 0x0000000a12005986 */ /* 0x0081e2000c101506 */
[----:B------:R-:W-:Y:S02]  /*8e520*/  ISETP.LT.AND P5, PT, R27, c[0x0][0x178], !P2 ;  /* 0x00005e001b007a0c */ /* 0x000fe400057a1270 */
[----:B------:R-:W-:Y:S01]  /*8e530*/  ISETP.LT.AND P4, PT, R25, c[0x0][0x178], !P2 ;  /* 0x00005e0019007a0c */ /* 0x000fe20005781270 */
[----:B------:R-:W-:Y:S01]  /*8e540*/  ISETP.LT.AND P2, PT, R11, c[0x0][0x178], !P2 ;  /* 0x00005e000b007a0c */ /* 0x000fe20005741270 */
[----:B------:R1:W-:Y:S01]  /*8e550*/  @P3 STG.E.U16 [R2.64], R29 ;  /* 0x0000001d02003986 */ /* 0x0003e2000c101506 */
[----:B------:R-:W-:Y:S02]  /*8e560*/  IADD3 R21, R24, 0xec, RZ ;  /* 0x000000ec18157810 */ /* 0x000fe40007ffe0ff */
[----:B0-----:R-:W-:-:S02]  /*8e570*/  IADD3 R18, R0, c[0x0][0x198], RZ ;  /* 0x0000660000127a10 */ /* 0x001fc40007ffe0ff */
[----:B------:R-:W-:Y:S01]  /*8e580*/  PRMT R19, R20, 0x7632, R19 ;  /* 0x0000763214137816 */ /* 0x000fe20000000013 */
[----:B------:R-:W-:Y:S02]  /*8e590*/  IADD3 R20, R24, 0xed, RZ ;  /* 0x000000ed18147810 */ /* 0x000fe40007ffe0ff */
[----:B-1----:R-:W-:Y:S01]  /*8e5a0*/  IMAD.WIDE R2, R18, 0x2, R4 ;  /* 0x0000000212027825 */ /* 0x002fe200078e0204 */
[----:B------:R-:W-:-:S03]  /*8e5b0*/  ISETP.GE.AND P1, PT, R21, c[0x0][0x17c], PT ;  /* 0x00005f0015007a0c */ /* 0x000fc60003f26270 */
[----:B------:R-:W-:Y:S02]  /*8e5c0*/  PRMT R21, R10, 0x7632, R21 ;  /* 0x000076320a157816 */ /* 0x000fe40000000015 */
[----:B------:R-:W-:Y:S01]  /*8e5d0*/  IMAD.WIDE R16, R18, 0x2, R12 ;  /* 0x0000000212107825 */ /* 0x000fe200078e020c */
[----:B------:R-:W-:-:S03]  /*8e5e0*/  ISETP.GE.AND P3, PT, R20, c[0x0][0x17c], PT ;  /* 0x00005f0014007a0c */ /* 0x000fc60003f66270 */
[----:B------:R-:W-:Y:S01]  /*8e5f0*/  PRMT R20, R29, 0x7632, R20 ;  /* 0x000076321d147816 */ /* 0x000fe20000000014 */
[----:B------:R-:W2:Y:S01]  /*8e600*/  LDL R10, [R1+0x768] ;  /* 0x00076800010a7983 */ /* 0x000ea20000100800 */
[----:B------:R-:W3:Y:S01]  /*8e610*/  LDL.LU R29, [R1+0x738] ;  /* 0x00073800011d7983 */ /* 0x000ee20000300800 */
[----:B-----5:R-:W-:Y:S01]  /*8e620*/  PRMT R0, R9, 0x7632, R0 ;  /* 0x0000763209007816 */ /* 0x020fe20000000000 */
[----:B------:R-:W-:-:S04]  /*8e630*/  IMAD.WIDE R8, R18, 0x2, R14 ;  /* 0x0000000212087825 */ /* 0x000fc800078e020e */
[----:B------:R0:W-:Y:S01]  /*8e640*/  @P6 STG.E.U16 [R2.64], R0 ;  /* 0x0000000002006986 */ /* 0x0001e2000c101506 */
[----:B------:R-:W-:Y:S02]  /*8e650*/  @P5 STG.E.U16 [R8.64], R19 ;  /* 0x0000001308005986 */ /* 0x000fe4000c101506 */
[----:B------:R-:W-:Y:S02]  /*8e660*/  @P4 STG.E.U16 [R16.64], R21 ;  /* 0x0000001510004986 */ /* 0x000fe4000c101506 */
[----:B0-----:R-:W-:-:S05]  /*8e670*/  IMAD.WIDE R2, R18, 0x2, R6 ;  /* 0x0000000212027825 */ /* 0x001fca00078e0206 */
[----:B------:R0:W-:Y:S04]  /*8e680*/  @P2 STG.E.U16 [R2.64], R20 ;  /* 0x0000001402002986 */ /* 0x0001e8000c101506 */
[----:B0-----:R-:W5:Y:S01]  /*8e690*/  LDL R3, [R1+0x758] ;  /* 0x0007580001037983 */ /* 0x001f620000100800 */
[----:B------:R-:W-:Y:S02]  /*8e6a0*/  ISETP.LT.AND P4, PT, R28, c[0x0][0x178], !P1 ;  /* 0x00005e001c007a0c */ /* 0x000fe40004f81270 */
[----:B------:R-:W-:-:S05]  /*8e6b0*/  IADD3 R0, R18, c[0x0][0x198], RZ ;  /* 0x0000660012007a10 */ /* 0x000fca0007ffe0ff */
[----:B------:R-:W-:Y:S01]  /*8e6c0*/  IMAD.WIDE R8, R0, 0x2, R4 ;  /* 0x0000000200087825 */ /* 0x000fe200078e0204 */
[----:B------:R-:W-:Y:S02]  /*8e6d0*/  ISETP.LT.AND P6, PT, R27, c[0x0][0x178], !P1 ;  /* 0x00005e001b007a0c */ /* 0x000fe40004fc1270 */
[----:B------:R-:W-:-:S03]  /*8e6e0*/  ISETP.LT.AND P5, PT, R25, c[0x0][0x178], !P1 ;  /* 0x00005e0019007a0c */ /* 0x000fc60004fa1270 */
[----:B-----5:R0:W-:Y:S04]  /*8e6f0*/  @P4 STG.E.U16 [R8.64], R3 ;  /* 0x0000000308004986 */ /* 0x0201e8000c101506 */
[----:B0-----:R-:W5:Y:S01]  /*8e700*/  LDL.LU R8, [R1+0x758] ;  /* 0x0007580001087983 */ /* 0x001f620000300800 */
[----:B------:R-:W2:Y:S01]  /*8e710*/  LDL.LU R9, [R1+0x748] ;  /* 0x0007480001097983 */ /* 0x000ea20000300800 */
[----:B------:R-:W-:Y:S01]  /*8e720*/  ISETP.LT.AND P1, PT, R11, c[0x0][0x178], !P1 ;  /* 0x00005e000b007a0c */ /* 0x000fe20004f21270 */
[----:B------:R-:W-:-:S04]  /*8e730*/  IMAD.WIDE R16, R0, 0x2, R14 ;  /* 0x0000000200107825 */ /* 0x000fc800078e020e */
[----:B------:R-:W-:Y:S01]  /*8e740*/  IMAD.WIDE R18, R0, 0x2, R12 ;  /* 0x0000000200127825 */ /* 0x000fe200078e020c */
[----:B------:R-:W-:-:S03]  /*8e750*/  ISETP.LT.AND P4, PT, R27, c[0x0][0x178], !P3 ;  /* 0x00005e001b007a0c */ /* 0x000fc60005f81270 */
[----:B------:R-:W-:Y:S01]  /*8e760*/  IMAD.WIDE R2, R0, 0x2, R6 ;  /* 0x0000000200027825 */ /* 0x000fe200078e0206 */
[----:B------:R-:W-:-:S04]  /*8e770*/  IADD3 R21, R24, 0xee, RZ ;  /* 0x000000ee18157810 */ /* 0x000fc80007ffe0ff */
[----:B------:R-:W-:Y:S01]  /*8e780*/  ISETP.GE.AND P2, PT, R21, c[0x0][0x17c], PT ;  /* 0x00005f0015007a0c */ /* 0x000fe20003f46270 */
[----:B----4-:R-:W-:Y:S01]  /*8e790*/  PRMT R21, R23, 0x7632, R21 ;  /* 0x0000763217157816 */ /* 0x010fe20000000015 */
[----:B--2---:R-:W-:Y:S01]  /*8e7a0*/  @P6 STG.E.U16 [R16.64], R9 ;  /* 0x0000000910006986 */ /* 0x004fe2000c101506 */
[----:B------:R-:W-:Y:S01]  /*8e7b0*/  ISETP.LT.AND P6, PT, R28, c[0x0][0x178], !P3 ;  /* 0x00005e001c007a0c */ /* 0x000fe20005fc1270 */
[----:B------:R0:W-:Y:S01]  /*8e7c0*/  @P5 STG.E.U16 [R18.64], R23 ;  /* 0x0000001712005986 */ /* 0x0001e2000c101506 */
[----:B------:R-:W-:Y:S01]  /*8e7d0*/  ISETP.LT.AND P5, PT, R25, c[0x0][0x178], !P3 ;  /* 0x00005e0019007a0c */ /* 0x000fe20005fa1270 */
[----:B------:R1:W-:Y:S01]  /*8e7e0*/  @P1 STG.E.U16 [R2.64], R26 ;  /* 0x0000001a02001986 */ /* 0x0003e2000c101506 */
[----:B------:R-:W-:Y:S02]  /*8e7f0*/  PRMT R20, R9, 0x7632, R20 ;  /* 0x0000763209147816 */ /* 0x000fe40000000014 */
[----:B0-----:R-:W-:Y:S02]  /*8e800*/  IADD3 R18, R0, c[0x0][0x198], RZ ;  /* 0x0000660000127a10 */ /* 0x001fe40007ffe0ff */
[----:B-----5:R-:W-:Y:S01]  /*8e810*/  PRMT R19, R8, 0x7632, R19 ;  /* 0x0000763208137816 */ /* 0x020fe20000000013 */
[----:B------:R-:W2:Y:S02]  /*8e820*/  LDL.LU R23, [R1+0x61c] ;  /* 0x00061c0001177983 */ /* 0x000ea40000300800 */
[----:B-1----:R-:W-:-:S04]  /*8e830*/  IMAD.WIDE R2, R18, 0x2, R4 ;  /* 0x0000000212027825 */ /* 0x002fc800078e0204 */
[----:B------:R-:W-:-:S04]  /*8e840*/  IMAD.WIDE R8, R18, 0x2, R14 ;  /* 0x0000000212087825 */ /* 0x000fc800078e020e */
[----:B------:R-:W-:Y:S01]  /*8e850*/  IMAD.WIDE R16, R18, 0x2, R12 ;  /* 0x0000000212107825 */ /* 0x000fe200078e020c */
[----:B------:R-:W-:Y:S02]  /*8e860*/  IADD3 R0, R24, 0xef, RZ ;  /* 0x000000ef18007810 */ /* 0x000fe40007ffe0ff */
[----:B------:R-:W-:Y:S01]  /*8e870*/  ISETP.LT.AND P3, PT, R11, c[0x0][0x178], !P3 ;  /* 0x00005e000b007a0c */ /* 0x000fe20005f61270 */
[----:B------:R-:W-:Y:S01]  /*8e880*/  @P6 STG.E.U16 [R2.64], R19 ;  /* 0x0000001302006986 */ /* 0x000fe2000c101506 */
[----:B------:R-:W-:Y:S02]  /*8e890*/  @P4 STG.E.U16 [R8.64], R20 ;  /* 0x0000001408004986 */ /* 0x000fe4000c101506 */
[----:B------:R0:W-:Y:S01]  /*8e8a0*/  @P5 STG.E.U16 [R16.64], R21 ;  /* 0x0000001510005986 */ /* 0x0001e2000c101506 */
[----:B------:R-:W-:Y:S02]  /*8e8b0*/  ISETP.LT.AND P5, PT, R28, c[0x0][0x178], !P2 ;  /* 0x00005e001c007a0c */ /* 0x000fe400057a1270 */
[----:B------:R-:W-:Y:S01]  /*8e8c0*/  ISETP.GE.AND P1, PT, R0, c[0x0][0x17c], PT ;  /* 0x00005f0000007a0c */ /* 0x000fe20003f26270 */
[----:B------:R-:W-:Y:S01]  /*8e8d0*/  IADD3 R0, R18, c[0x0][0x198], RZ ;  /* 0x0000660012007a10 */ /* 0x000fe20007ffe0ff */
[----:B------:R-:W-:-:S02]  /*8e8e0*/  PRMT R26, R26, 0x7632, R26 ;  /* 0x000076321a1a7816 */ /* 0x000fc4000000001a */
[----:B------:R-:W-:Y:S02]  /*8e8f0*/  ISETP.LT.AND P6, PT, R27, c[0x0][0x178], !P2 ;  /* 0x00005e001b007a0c */ /* 0x000fe400057c1270 */
[----:B------:R-:W-:Y:S01]  /*8e900*/  ISETP.LT.AND P4, PT, R25, c[0x0][0x178], !P2 ;  /* 0x00005e0019007a0c */ /* 0x000fe20005781270 */
[----:B------:R-:W-:Y:S02]  /*8e910*/  ISETP.LT.AND P2, PT, R11, c[0x0][0x178], !P2 ;  /* 0x00005e000b007a0c */ /* 0x000fe40005741270 */
[----:B------:R-:W4:Y:S01]  /*8e920*/  LDL.LU R11, [R1+0x60c] ;  /* 0x00060c00010b7983 */ /* 0x000f220000300800 */
[----:B0-----:R-:W-:Y:S01]  /*8e930*/  IMAD.WIDE R16, R18, 0x2, R6 ;  /* 0x0000000212107825 */ /* 0x001fe200078e0206 */
[----:B------:R-:W-:-:S03]  /*8e940*/  IADD3 R18, R24, 0xf0, RZ ;  /* 0x000000f018127810 */ /* 0x000fc60007ffe0ff */
[----:B------:R-:W-:Y:S01]  /*8e950*/  IMAD.WIDE R8, R0, 0x2, R4 ;  /* 0x0000000200087825 */ /* 0x000fe200078e0204 */
[----:B------:R0:W-:Y:S01]  /*8e960*/  @P3 STG.E.U16 [R16.64], R26 ;  /* 0x0000001a10003986 */ /* 0x0001e2000c101506 */
[----:B------:R-:W-:-:S03]  /*8e970*/  ISETP.GE.AND P3, PT, R18, c[0x0][0x17c], PT ;  /* 0x00005f0012007a0c */ /* 0x000fc60003f66270 */
[----:B------:R1:W-:Y:S01]  /*8e980*/  @P5 STG.E.U16 [R8.64], R10 ;  /* 0x0000000a08005986 */ /* 0x0003e2000c101506 */
[----:B0-----:R-:W5:Y:S01]  /*8e990*/  LDL.LU R26, [R1+0x1770] ;  /* 0x00177000011a7983 */ /* 0x001f620000300800 */
[----:B------:R-:W2:Y:S02]  /*8e9a0*/  LDL.LU R18, [R1+0x708] ;  /* 0x0007080001127983 */ /* 0x000ea40000300800 */
[----:B-1----:R-:W4:Y:S02]  /*8e9b0*/  LDL.LU R10, [R1+0x2398] ;  /* 0x00239800010a7983 */ /* 0x002f240000300800 */
[----:B------:R-:W5:Y:S02]  /*8e9c0*/  LDL.LU R9, [R1+0x768] ;  /* 0x0007680001097983 */ /* 0x000f640000300800 */
[----:B------:R-:W-:-:S04]  /*8e9d0*/  IMAD.WIDE R2, R0, 0x2, R14 ;  /* 0x0000000200027825 */ /* 0x000fc800078e020e */
[----:B------:R-:W-:Y:S01]  /*8e9e0*/  IMAD.WIDE R16, R0, 0x2, R12 ;  /* 0x0000000200107825 */ /* 0x000fe200078e020c */
[----:B---3--:R0:W-:Y:S01]  /*8e9f0*/  @P6 STG.E.U16 [R2.64], R29 ;  /* 0x0000001d02006986 */ /* 0x0081e2000c101506 */
[----:B------:R-:W-:Y:S02]  /*8ea00*/  ISETP.LT.AND P5, PT, R28, c[0x0][0x178], !P1 ;  /* 0x00005e001c007a0c */ /* 0x000fe40004fa1270 */
[C---:B0-----:R-:W-:Y:S01]  /*8ea10*/  IMAD.WIDE R2, R0.reuse, 0x2, R6 ;  /* 0x0000000200027825 */ /* 0x041fe200078e0206 */
[----:B------:R-:W-:Y:S01]  /*8ea20*/  IADD3 R0, R0, c[0x0][0x198], RZ ;  /* 0x0000660000007a10 */ /* 0x000fe20007ffe0ff */
[----:B--2---:R-:W-:Y:S03]  /*8ea30*/  @P4 STG.E.U16 [R16.64], R18 ;  /* 0x0000001210004986 */ /* 0x004fe6000c101506 */
[----:B----4-:R0:W-:Y:S01]  /*8ea40*/  @P2 STG.E.U16 [R2.64], R10 ;  /* 0x0000000a02002986 */ /* 0x0101e2000c101506 */
[----:B------:R-:W-:-:S02]  /*8ea50*/  ISETP.LT.AND P4, PT, R27, c[0x0][0x178], !P1 ;  /* 0x00005e001b007a0c */ /* 0x000fc40004f81270 */
[----:B------:R-:W-:Y:S02]  /*8ea60*/  ISETP.LT.AND P2, PT, R25, c[0x0][0x178], !P1 ;  /* 0x00005e0019007a0c */ /* 0x000fe40004f41270 */
[----:B-----5:R-:W-:Y:S02]  /*8ea70*/  ISETP.LT.AND P6, PT, R26, c[0x0][0x178], !P1 ;  /* 0x00005e001a007a0c */ /* 0x020fe40004fc1270 */
[----:B0-----:R-:W-:Y:S02]  /*8ea80*/  PRMT R10, R29, 0x7632, R10 ;  /* 0x000076321d0a7816 */ /* 0x001fe4000000000a */
[----:B------:R-:W-:Y:S01]  /*8ea90*/  IADD3 R16, R24, 0xf1, RZ ;  /* 0x000000f118107810 */ /* 0x000fe20007ffe0ff */
[----:B------:R-:W2:Y:S03]  /*8eaa0*/  LDL.LU R29, [R1+0x5fc] ;  /* 0x0005fc00011d7983 */ /* 0x000ea60000300800 */
[----:B------:R-:W-:Y:S01]  /*8eab0*/  ISETP.GE.AND P1, PT, R16, c[0x0][0x17c], PT ;  /* 0x00005f0010007a0c */ /* 0x000fe20003f26270 */
[----:B------:R-:W-:-:S02]  /*8eac0*/  PRMT R16, R18, 0x7632, R16 ;  /* 0x0000763212107816 */ /* 0x000fc40000000010 */
[----:B------:R-:W3:Y:S01]  /*8ead0*/  LDL.LU R18, [R1+0x5c] ;  /* 0x00005c0001127983 */ /* 0x000ee20000300800 */
[----:B------:R-:W-:Y:S01]  /*8eae0*/  PRMT R17, R9, 0x7632, R17 ;  /* 0x0000763209117816 */ /* 0x000fe20000000011 */
[----:B------:R-:W-:-:S04]  /*8eaf0*/  IMAD.WIDE R8, R0, 0x2, R4 ;  /* 0x0000000200087825 */ /* 0x000fc800078e0204 */
[----:B------:R-:W-:Y:S01]  /*8eb00*/  IMAD.WIDE R2, R0, 0x2, R14 ;  /* 0x0000000200027825 */ /* 0x000fe200078e020e */
[----:B------:R0:W-:Y:S04]  /*8eb10*/  @P5 STG.E.U16 [R8.64], R17 ;  /* 0x0000001108005986 */ /* 0x0001e8000c101506 */
[----:B------:R1:W-:Y:S01]  /*8eb20*/  @P4 STG.E.U16 [R2.64], R10 ;  /* 0x0000000a02004986 */ /* 0x0003e2000c101506 */
[----:B------:R-:W-:Y:S02]  /*8eb30*/  ISETP.LT.AND P4, PT, R28, c[0x0][0x178], !P3 ;  /* 0x00005e001c007a0c */ /* 0x000fe40005f81270 */
[----:B------:R-:W-:Y:S01]  /*8eb40*/  ISETP.LT.AND P5, PT, R27, c[0x0][0x178], !P3 ;  /* 0x00005e001b007a0c */ /* 0x000fe20005fa1270 */
[----:B0-----:R-:W-:Y:S01]  /*8eb50*/  IMAD.WIDE R8, R0, 0x2, R12 ;  /* 0x0000000200087825 */ /* 0x001fe200078e020c */
[----:B-1----:R-:W-:-:S03]  /*8eb60*/  PRMT R10, R10, 0x7632, R10 ;  /* 0x000076320a0a7816 */ /* 0x002fc6000000000a */
[C---:B------:R-:W-:Y:S01]  /*8eb70*/  IMAD.WIDE R2, R0.reuse, 0x2, R6 ;  /* 0x0000000200027825 */ /* 0x040fe200078e0206 */
[----:B------:R-:W-:Y:S01]  /*8eb80*/  IADD3 R17, R0, c[0x0][0x198], RZ ;  /* 0x0000660000117a10 */ /* 0x000fe20007ffe0ff */
[----:B------:R-:W-:Y:S03]  /*8eb90*/  @P2 STG.E.U16 [R8.64], R16 ;  /* 0x0000001008002986 */ /* 0x000fe6000c101506 */
[----:B------:R0:W-:Y:S01]  /*8eba0*/  @P6 STG.E.U16 [R2.64], R10 ;  /* 0x0000000a02006986 */ /* 0x0001e2000c101506 */
[----:B------:R-:W-:Y:S01]  /*8ebb0*/  ISETP.LT.AND P6, PT, R25, c[0x0][0x178], !P3 ;  /* 0x00005e0019007a0c */ /* 0x000fe20005fc1270 */
[----:B------:R-:W-:Y:S01]  /*8ebc0*/  ISETP.LT.AND P3, PT, R26, c[0x0][0x178], !P3 ;  /* 0x00005e001a007a0c */ /* 0x000fe20005f61270 */
[----:B------:R-:W-:Y:S01]  /*8ebd0*/  IADD3 R0, R24, 0xf2, RZ ;  /* 0x000000f218007810 */ /* 0x000fe20007ffe0ff */
[----:B0-----:R-:W-:-:S04]  /*8ebe0*/  IMAD.WIDE R2, R17, 0x2, R4 ;  /* 0x0000000211027825 */ /* 0x001fc800078e0204 */
[C---:B------:R-:W-:Y:S01]  /*8ebf0*/  IMAD.WIDE R8, R17.reuse, 0x2, R14 ;  /* 0x0000000211087825 */ /* 0x040fe200078e020e */
[----:B------:R0:W-:Y:S01]  /*8ec00*/  @P4 STG.E.U16 [R2.64], R23 ;  /* 0x0000001702004986 */ /* 0x0001e2000c101506 */
[----:B------:R-:W-:Y:S02]  /*8ec10*/  ISETP.LT.AND P4, PT, R28, c[0x0][0x178], !P1 ;  /* 0x00005e001c007a0c */ /* 0x000fe40004f81270 */
[----:B------:R-:W-:Y:S01]  /*8ec20*/  IADD3 R16, R17, c[0x0][0x198], RZ ;  /* 0x0000660011107a10 */ /* 0x000fe20007ffe0ff */
[----:B------:R1:W-:Y:S01]  /*8ec30*/  @P5 STG.E.U16 [R8.64], R11 ;  /* 0x0000000b08005986 */ /* 0x0003e2000c101506 */
[----:B------:R-:W-:Y:S02]  /*8ec40*/  ISETP.LT.AND P5, PT, R27, c[0x0][0x178], !P1 ;  /* 0x00005e001b007a0c */ /* 0x000fe40004fa1270 */
[----:B------:R-:W-:Y:S01]  /*8ec50*/  ISETP.GE.AND P2, PT, R0, c[0x0][0x17c], PT ;  /* 0x00005f0000007a0c */ /* 0x000fe20003f46270 */
[----:B0-----:R-:W-:-:S04]  /*8ec60*/  IMAD.WIDE R2, R17, 0x2, R12 ;  /* 0x0000000211027825 */ /* 0x001fc800078e020c */
[----:B-1----:R-:W-:Y:S01]  /*8ec70*/  IMAD.WIDE R8, R17, 0x2, R6 ;  /* 0x0000000211087825 */ /* 0x002fe200078e0206 */
[----:B------:R-:W-:Y:S02]  /*8ec80*/  PRMT R0, R23, 0x7632, R0 ;  /* 0x0000763217007816 */ /* 0x000fe40000000000 */
[----:B------:R-:W-:Y:S02]  /*8ec90*/  IADD3 R17, R24, 0xf3, RZ ;  /* 0x000000f318117810 */ /* 0x000fe40007ffe0ff */
[----:B------:R-:W-:Y:S01]  /*8eca0*/  PRMT R10, R11, 0x7632, R10 ;  /* 0x000076320b0a7816 */ /* 0x000fe2000000000a */
[----:B------:R-:W4:Y:S01]  /*8ecb0*/  LDL.LU R23, [R1+0x65c] ;  /* 0x00065c0001177983 */ /* 0x000f220000300800 */
[----:B------:R-:W5:Y:S03]  /*8ecc0*/  LDL.LU R11, [R1+0x63c] ;  /* 0x00063c00010b7983 */ /* 0x000f660000300800 */
[----:B--2---:R0:W-:Y:S01]  /*8ecd0*/  @P6 STG.E.U16 [R2.64], R29 ;  /* 0x0000001d02006986 */ /* 0x0041e2000c101506 */
[----:B------:R-:W-:Y:S01]  /*8ece0*/  ISETP.LT.AND P6, PT, R25, c[0x0][0x178], !P1 ;  /* 0x00005e0019007a0c */ /* 0x000fe20004fc1270 */
[----:B------:R-:W-:-:S02]  /*8ecf0*/  ISETP.LT.AND P1, PT, R26, c[0x0][0x178], !P1 ;  /* 0x00005e001a007a0c */ /* 0x000fc40004f21270 */
[----:B---3--:R1:W-:Y:S01]  /*8ed00*/  @P3 STG.E.U16 [R8.64], R18 ;  /* 0x0000001208003986 */ /* 0x0083e2000c101506 */
[----:B------:R-:W-:Y:S01]  /*8ed10*/  ISETP.GE.AND P3, PT, R17, c[0x0][0x17c], PT ;  /* 0x00005f0011007a0c */ /* 0x000fe20003f66270 */
[C---:B0-----:R-:W-:Y:S01]  /*8ed20*/  IMAD.WIDE R2, R16.reuse, 0x2, R4 ;  /* 0x0000000210027825 */ /* 0x041fe200078e0204 */
[----:B------:R-:W-:Y:S02]  /*8ed30*/  PRMT R17, R29, 0x7632, R17 ;  /* 0x000076321d117816 */ /* 0x000fe40000000011 */
[----:B------:R-:W2:Y:S04]  /*8ed40*/  LDL.LU R29, [R1+0xc] ;  /* 0x00000c00011d7983 */ /* 0x000ea80000300800 */
[----:B------:R0:W-:Y:S01]  /*8ed50*/  @P4 STG.E.U16 [R2.64], R0 ;  /* 0x0000000002004986 */ /* 0x0001e2000c101506 */
[----:B-1----:R-:W-:-:S05]  /*8ed60*/  IMAD.WIDE R8, R16, 0x2, R14 ;  /* 0x0000000210087825 */ /* 0x002fca00078e020e */
[----:B------:R-:W-:Y:S01]  /*8ed70*/  @P5 STG.E.U16 [R8.64], R10 ;  /* 0x0000000a08005986 */ /* 0x000fe2000c101506 */
[----:B0-----:R-:W-:Y:S01]  /*8ed80*/  IMAD.WIDE R2, R16, 0x2, R12 ;  /* 0x0000000210027825 */ /* 0x001fe200078e020c */
[----:B------:R-:W-:-:S03]  /*8ed90*/  PRMT R0, R18, 0x7632, R0 ;  /* 0x0000763212007816 */ /* 0x000fc60000000000 */
[C---:B------:R-:W-:Y:S01]  /*8eda0*/  IADD3 R18, R16.reuse, c[0x0][0x198], RZ ;  /* 0x0000660010127a10 */ /* 0x040fe20007ffe0ff */
[----:B------:R0:W-:Y:S02]  /*8edb0*/  @P6 STG.E.U16 [R2.64], R17 ;  /* 0x0000001102006986 */ /* 0x0001e4000c101506 */
[----:B0-----:R-:W-:-:S05]  /*8edc0*/  IMAD.WIDE R16, R16, 0x2, R6 ;  /* 0x0000000210107825 */ /* 0x001fca00078e0206 */
[----:B------:R0:W-:Y:S04]  /*8edd0*/  @P1 STG.E.U16 [R16.64], R0 ;  /* 0x0000000010001986 */ /* 0x0001e8000c101506 */
[----:B0-----:R-:W3:Y:S01]  /*8ede0*/  LDL.LU R17, [R1+0x62c] ;  /* 0x00062c0001117983 */ /* 0x001ee20000300800 */
[----:B------:R-:W-:Y:S02]  /*8edf0*/  ISETP.LT.AND P4, PT, R28, c[0x0][0x178], !P2 ;  /* 0x00005e001c007a0c */ /* 0x000fe40005781270 */
[----:B------:R-:W-:Y:S02]  /*8ee00*/  ISETP.LT.AND P5, PT, R27, c[0x0][0x178], !P2 ;  /* 0x00005e001b007a0c */ /* 0x000fe400057a1270 */
[----:B------:R-:W-:Y:S01]  /*8ee10*/  ISETP.LT.AND P6, PT, R25, c[0x0][0x178], !P2 ;  /* 0x00005e0019007a0c */ /* 0x000fe200057c1270 */
[----:B------:R-:W-:-:S04]  /*8ee20*/  IMAD.WIDE R2, R18, 0x2, R4 ;  /* 0x0000000212027825 */ /* 0x000fc800078e0204 */
[----:B------:R-:W-:Y:S01]  /*8ee30*/  IMAD.WIDE R8, R18, 0x2, R14 ;  /* 0x0000000212087825 */ /* 0x000fe200078e020e */
[----:B------:R-:W-:-:S03]  /*8ee40*/  ISETP.LT.AND P2, PT, R26, c[0x0][0x178], !P2 ;  /* 0x00005e001a007a0c */ /* 0x000fc60005741270 */
[----:B----4-:R0:W-:Y:S02]  /*8ee50*/  @P4 STG.E.U16 [R2.64], R23 ;  /* 0x0000001702004986 */ /* 0x0101e4000c101506 */
[----:B-----5:R1:W-:Y:S01]  /*8ee60*/  @P5 STG.E.U16 [R8.64], R11 ;  /* 0x0000000b08005986 */ /* 0x0203e2000c101506 */
[----:B------:R-:W-:Y:S02]  /*8ee70*/  ISETP.LT.AND P5, PT, R28, c[0x0][0x178], !P3 ;  /* 0x00005e001c007a0c */ /* 0x000fe40005fa1270 */
[----:B------:R-:W-:Y:S02]  /*8ee80*/  ISETP.LT.AND P4, PT, R27, c[0x0][0x178], !P3 ;  /* 0x00005e001b007a0c */ /* 0x000fe40005f81270 */
[----:B------:R-:W-:Y:S02]  /*8ee90*/  IADD3 R10, R24, 0xf4, RZ ;  /* 0x000000f4180a7810 */ /* 0x000fe40007ffe0ff */
[C---:B------:R-:W-:Y:S01]  /*8eea0*/  IADD3 R0, R18.reuse, c[0x0][0x198], RZ ;  /* 0x0000660012007a10 */ /* 0x040fe20007ffe0ff */
[----:B0-----:R-:W-:Y:S01]  /*8eeb0*/  IMAD.WIDE R2, R18, 0x2, R12 ;  /* 0x0000000212027825 */ /* 0x001fe200078e020c */
[----:B------:R-:W-:-:S02]  /*8eec0*/  ISETP.GE.AND P1, PT, R10, c[0x0][0x17c], PT ;  /* 0x00005f000a007a0c */ /* 0x000fc40003f26270 */
[----:B------:R-:W-:Y:S01]  /*8eed0*/  PRMT R19, R23, 0x7632, R19 ;  /* 0x0000763217137816 */ /* 0x000fe20000000013 */
[----:B-1----:R-:W-:Y:S01]  /*8eee0*/  IMAD.WIDE R8, R0, 0x2, R4 ;  /* 0x0000000200087825 */ /* 0x002fe200078e0204 */
[----:B------:R-:W-:Y:S01]  /*8eef0*/  PRMT R20, R11, 0x7632, R20 ;  /* 0x000076320b147816 */ /* 0x000fe20000000014 */
[----:B------:R-:W4:Y:S02]  /*8ef00*/  LDL.LU R23, [R1+0x66c] ;  /* 0x00066c0001177983 */ /* 0x000f240000300800 */
[----:B------:R-:W5:Y:S02]  /*8ef10*/  LDL.LU R11, [R1+0x64c] ;  /* 0x00064c00010b7983 */ /* 0x000f640000300800 */
[----:B---3--:R0:W-:Y:S01]  /*8ef20*/  @P6 STG.E.U16 [R2.64], R17 ;  /* 0x0000001102006986 */ /* 0x0081e2000c101506 */
[----:B------:R-:W-:Y:S02]  /*8ef30*/  ISETP.LT.AND P6, PT, R25, c[0x0][0x178], !P3 ;  /* 0x00005e0019007a0c */ /* 0x000fe40005fc1270 */
[----:B------:R-:W-:Y:S01]  /*8ef40*/  PRMT R10, R17, 0x7632, R10 ;  /* 0x00007632110a7816 */ /* 0x000fe2000000000a */
[----:B0-----:R-:W-:-:S04]  /*8ef50*/  IMAD.WIDE R2, R18, 0x2, R6 ;  /* 0x0000000212027825 */ /* 0x001fc800078e0206 */
[C---:B------:R-:W-:Y:S01]  /*8ef60*/  IMAD.WIDE R16, R0.reuse, 0x2, R14 ;  /* 0x0000000200107825 */ /* 0x040fe200078e020e */
[----:B--2---:R0:W-:Y:S03]  /*8ef70*/  @P2 STG.E.U16 [R2.64], R29 ;  /* 0x0000001d02002986 */ /* 0x0041e6000c101506 */
[----:B------:R-:W-:Y:S01]  /*8ef80*/  @P5 STG.E.U16 [R8.64], R19 ;  /* 0x0000001308005986 */ /* 0x000fe2000c101506 */
[----:B------:R-:W-:Y:S01]  /*8ef90*/  PRMT R18, R29, 0x7632, R18 ;  /* 0x000076321d127816 */ /* 0x000fe20000000012 */
[----:B------:R-:W-:Y:S02]  /*8efa0*/  @P4 STG.E.U16 [R16.64], R20 ;  /* 0x0000001410004986 */ /* 0x000fe4000c101506 */
[----:B0-----:R-:W-:Y:S01]  /*8efb0*/  IMAD.WIDE R2, R0, 0x2, R12 ;  /* 0x0000000200027825 */ /* 0x001fe200078e020c */
[----:B------:R-:W2:Y:S04]  /*8efc0*/  LDL.LU R29, [R1+0x4c] ;  /* 0x00004c00011d7983 */ /* 0x000ea80000300800 */
[----:B------:R0:W-:Y:S04]  /*8efd0*/  @P6 STG.E.U16 [R2.64], R10 ;  /* 0x0000000a02006986 */ /* 0x0001e8000c101506 */
[----:B0-----:R-:W3:Y:S01]  /*8efe0*/  LDL.LU R10, [R1+0x68c] ;  /* 0x00068c00010a7983 */ /* 0x001ee20000300800 */
[----:B------:R-:W-:-:S02]  /*8eff0*/  ISETP.LT.AND P3, PT, R26, c[0x0][0x178], !P3 ;  /* 0x00005e001a007a0c */ /* 0x000fc40005f61270 */
[----:B------:R-:W-:Y:S02]  /*8f000*/  ISETP.LT.AND P2, PT, R28, c[0x0][0x178], !P1 ;  /* 0x00005e001c007a0c */ /* 0x000fe40004f41270 */
[----:B------:R-:W-:Y:S02]  /*8f010*/  ISETP.LT.AND P5, PT, R27, c[0x0][0x178], !P1 ;  /* 0x00005e001b007a0c */ /* 0x000fe40004fa1270 */
[----:B------:R-:W-:Y:S01]  /*8f020*/  ISETP.LT.AND P4, PT, R25, c[0x0][0x178], !P1 ;  /* 0x00005e0019007a0c */ /* 0x000fe20004f81270 */
[C---:B------:R-:W-:Y:S01]  /*8f030*/  IMAD.WIDE R8, R0.reuse, 0x2, R6 ;  /* 0x0000000200087825 */ /* 0x040fe200078e0206 */
[----:B------:R-:W-:Y:S02]  /*8f040*/  IADD3 R19, R0, c[0x0][0x198], RZ ;  /* 0x0000660000137a10 */ /* 0x000fe40007ffe0ff */
[----:B------:R-:W-:-:S03]  /*8f050*/  IADD3 R16, R24, 0xf5, RZ ;  /* 0x000000f518107810 */ /* 0x000fc60007ffe0ff */
[C---:B------:R-:W-:Y:S01]  /*8f060*/  IMAD.WIDE R2, R19.reuse, 0x2, R4 ;  /* 0x0000000213027825 */ /* 0x040fe200078e0204 */
[----:B------:R-:W-:Y:S01]  /*8f070*/  ISETP.GE.AND P6, PT, R16, c[0x0][0x17c], PT ;  /* 0x00005f0010007a0c */ /* 0x000fe20003fc6270 */
[----:B------:R0:W-:Y:S02]  /*8f080*/  @P3 STG.E.U16 [R8.64], R18 ;  /* 0x0000001208003986 */ /* 0x0001e4000c101506 */
[C---:B------:R-:W-:Y:S01]  /*8f090*/  IMAD.WIDE R16, R19.reuse, 0x2, R12 ;  /* 0x0000000213107825 */ /* 0x040fe200078e020c */
[----:B------:R-:W-:Y:S02]  /*8f0a0*/  IADD3 R0, R24, 0xf6, RZ ;  /* 0x000000f618007810 */ /* 0x000fe40007ffe0ff */
[----:B------:R-:W-:Y:S01]  /*8f0b0*/  ISETP.LT.AND P1, PT, R26, c[0x0][0x178], !P1 ;  /* 0x00005e001a007a0c */ /* 0x000fe20004f21270 */
[----:B0-----:R-:W-:Y:S01]  /*8f0c0*/  IMAD.WIDE R8, R19, 0x2, R14 ;  /* 0x0000000213087825 */ /* 0x001fe200078e020e */
[----:B------:R-:W-:Y:S02]  /*8f0d0*/  ISETP.GE.AND P3, PT, R0, c[0x0][0x17c], PT ;  /* 0x00005f0000007a0c */ /* 0x000fe40003f66270 */
[----:B----4-:R-:W-:-:S02]  /*8f0e0*/  PRMT R20, R23, 0x7632, R20 ;  /* 0x0000763217147816 */ /* 0x010fc40000000014 */
[----:B-----5:R-:W-:Y:S02]  /*8f0f0*/  PRMT R21, R11, 0x7632, R21 ;  /* 0x000076320b157816 */ /* 0x020fe40000000015 */
[----:B--2---:R-:W-:Y:S01]  /*8f100*/  PRMT R22, R29, 0x7632, R22 ;  /* 0x000076321d167816 */ /* 0x004fe20000000016 */
[----:B---3--:R0:W-:Y:S01]  /*8f110*/  @P2 STG.E.U16 [R2.64], R10 ;  /* 0x0000000a02002986 */ /* 0x0081e2000c101506 */
[----:B------:R1:W-:Y:S02]  /*8f120*/  @P5 STG.E.U16 [R8.64], R23 ;  /* 0x0000001708005986 */ /* 0x0003e4000c101506 */
[----:B------:R2:W-:Y:S01]  /*8f130*/  @P4 STG.E.U16 [R16.64], R11 ;  /* 0x0000000b10004986 */ /* 0x0005e2000c101506 */
[----:B------:R-:W-:Y:S02]  /*8f140*/  ISETP.LT.AND P5, PT, R28, c[0x0][0x178], !P6 ;  /* 0x00005e001c007a0c */ /* 0x000fe400077a1270 */
[----:B------:R-:W-:Y:S02]  /*8f150*/  ISETP.LT.AND P4, PT, R27, c[0x0][0x178], !P6 ;  /* 0x00005e001b007a0c */ /* 0x000fe40007781270 */
[----:B------:R-:W-:-:S02]  /*8f160*/  PRMT R0, R10, 0x7632, R0 ;  /* 0x000076320a007816 */ /* 0x000fc40000000000 */
[C---:B0-----:R-:W-:Y:S01]  /*8f170*/  IADD3 R10, R19.reuse, c[0x0][0x198], RZ ;  /* 0x00006600130a7a10 */ /* 0x041fe20007ffe0ff */
[----:B------:R-:W-:Y:S01]  /*8f180*/  IMAD.WIDE R2, R19, 0x2, R6 ;  /* 0x0000000213027825 */ /* 0x000fe200078e0206 */
[----:B-1----:R-:W3:Y:S03]  /*8f190*/  LDL.LU R23, [R1+0x6bc] ;  /* 0x0006bc0001177983 */ /* 0x002ee60000300800 */
[----:B--2---:R-:W2:Y:S02]  /*8f1a0*/  LDL.LU R11, [R1+0x67c] ;  /* 0x00067c00010b7983 */ /* 0x004ea40000300800 */
[----:B------:R-:W-:-:S04]  /*8f1b0*/  IMAD.WIDE R8, R10, 0x2, R4 ;  /* 0x000000020a087825 */ /* 0x000fc800078e0204 */
[----:B------:R-:W-:Y:S01]  /*8f1c0*/  IMAD.WIDE R16, R10, 0x2, R14 ;  /* 0x000000020a107825 */ /* 0x000fe200078e020e */
[----:B------:R0:W-:Y:S03]  /*8f1d0*/  @P1 STG.E.U16 [R2.64], R29 ;  /* 0x0000001d02001986 */ /* 0x0001e6000c101506 */
[----:B------:R-:W-:Y:S01]  /*8f1e0*/  @P5 STG.E.U16 [R8.64], R0 ;  /* 0x0000000008005986 */ /* 0x000fe2000c101506 */
[----:B------:R1:W-:Y:S04]  /*8f1f0*/  @P4 STG.E.U16 [R16.64], R20 ;  /* 0x0000001410004986 */ /* 0x0003e8000c101506 */
[----:B0-----:R-:W4:Y:S04]  /*8f200*/  LDL.LU R29, [R1+0x3c] ;  /* 0x00003c00011d7983 */ /* 0x001f280000300800 */
[----:B-1----:R-:W5:Y:S01]  /*8f210*/  LDL.LU R20, [R1+0x69c] ;  /* 0x00069c0001147983 */ /* 0x002f620000300800 */
[----:B------:R-:W-:Y:S01]  /*8f220*/  ISETP.LT.AND P2, PT, R25, c[0x0][0x178], !P6 ;  /* 0x00005e0019007a0c */ /* 0x000fe20007741270 */
[----:B------:R-:W-:-:S02]  /*8f230*/  ISETP.LT.AND P6, PT, R26, c[0x0][0x178], !P6 ;  /* 0x00005e001a007a0c */ /* 0x000fc400077c1270 */
[----:B------:R-:W-:-:S04]  /*8f240*/  IMAD.WIDE R18, R10, 0x2, R12 ;  /* 0x000000020a127825 */ /* 0x000fc800078e020c */
[----:B------:R-:W-:-:S06]  /*8f250*/  IMAD.WIDE R2, R10, 0x2, R6 ;  /* 0x000000020a027825 */ /* 0x000fcc00078e0206 */
[----:B------:R-:W-:Y:S01]  /*8f260*/  @P2 STG.E.U16 [R18.64], R21 ;  /* 0x0000001512002986 */ /* 0x000fe2000c101506 */
[----:B------:R-:W-:Y:S02]  /*8f270*/  ISETP.LT.AND P2, PT, R27, c[0x0][0x178], !P3 ;  /* 0x00005e001b007a0c */ /* 0x000fe40005f41270 */
[----:B------:R-:W4:Y:S02]  /*8f280*/  LDL.LU R27, [R1+0x6ec] ;  /* 0x0006ec00011b7983 */ /* 0x000f240000300800 */
[----:B------:R0:W-:Y:S01]  /*8f290*/  @P6 STG.E.U16 [R2.64], R22 ;  /* 0x0000001602006986 */ /* 0x0001e2000c101506 */
[----:B------:R-:W-:Y:S01]  /*8f2a0*/  ISETP.LT.AND P5, PT, R28, c[0x0][0x178], !P3 ;  /* 0x00005e001c007a0c */ /* 0x000fe20005fa1270 */
[----:B0-----:R-:W4:Y:S01]  /*8f2b0*/  LDL.LU R22, [R1+0x1768] ;  /* 0x0017680001167983 */ /* 0x001f220000300800 */
[----:B------:R-:W-:Y:S02]  /*8f2c0*/  IADD3 R10, R10, c[0x0][0x198], RZ ;  /* 0x000066000a0a7a10 */ /* 0x000fe40007ffe0ff */
[----:B------:R-:W-:-:S02]  /*8f2d0*/  ISETP.LT.AND P4, PT, R25, c[0x0][0x178], !P3 ;  /* 0x00005e0019007a0c */ /* 0x000fc40005f81270 */
[C---:B------:R-:W-:Y:S02]  /*8f2e0*/  IADD3 R0, R24.reuse, 0xf7, RZ ;  /* 0x000000f718007810 */ /* 0x040fe40007ffe0ff */
[----:B------:R-:W-:Y:S01]  /*8f2f0*/  IADD3 R18, R24, 0xf9, RZ ;  /* 0x000000f918127810 */ /* 0x000fe20007ffe0ff */
[----:B------:R-:W-:Y:S01]  /*8f300*/  IMAD.WIDE R2, R10, 0x2, R4 ;  /* 0x000000020a027825 */ /* 0x000fe200078e0204 */
[----:B------:R-:W-:-:S03]  /*8f310*/  ISETP.GE.AND P1, PT, R0, c[0x0][0x17c], PT ;  /* 0x00005f0000007a0c */ /* 0x000fc60003f26270 */
[----:B------:R-:W-:Y:S01]  /*8f320*/  IMAD.WIDE R8, R10, 0x2, R14 ;  /* 0x000000020a087825 */ /* 0x000fe200078e020e */
[----:B------:R-:W-:-:S03]  /*8f330*/  IADD3 R0, R24, 0xf8, RZ ;  /* 0x000000f818007810 */ /* 0x000fc60007ffe0ff */
[----:B------:R-:W-:Y:S01]  /*8f340*/  IMAD.WIDE R16, R10, 0x2, R12 ;  /* 0x000000020a107825 */ /* 0x000fe200078e020c */
[----:B------:R-:W-:Y:S02]  /*8f350*/  ISETP.LT.AND P6, PT, R26, c[0x0][0x178], !P3 ;  /* 0x00005e001a007a0c */ /* 0x000fe40005fc1270 */
[----:B------:R-:W-:Y:S01]  /*8f360*/  ISETP.GE.AND P3, PT, R0, c[0x0][0x17c], PT ;  /* 0x00005f0000007a0c */ /* 0x000fe20003f66270 */
[----:B---3--:R0:W-:Y:S01]  /*8f370*/  @P5 STG.E.U16 [R2.64], R23 ;  /* 0x0000001702005986 */ /* 0x0081e2000c101506 */
[----:B------:R-:W-:Y:S01]  /*8f380*/  ISETP.GE.AND P5, PT, R18, c[0x0][0x17c], PT ;  /* 0x00005f0012007a0c */ /* 0x000fe20003fa6270 */
[----:B------:R-:W-:Y:S02]  /*8f390*/  PRMT R18, R23, 0x7632, R18 ;  /* 0x0000763217127816 */ /* 0x000fe40000000012 */
[----:B0-----:R-:W3:Y:S04]  /*8f3a0*/  LDL R23, [R1+0x6cc] ;  /* 0x0006cc0001177983 */ /* 0x001ee80000100800 */
[----:B-----5:R0:W-:Y:S01]  /*8f3b0*/  @P2 STG.E.U16 [R8.64], R20 ;  /* 0x0000001408002986 */ /* 0x0201e2000c101506 */
[----:B--2---:R1:W-:Y:S01]  /*8f3c0*/  @P4 STG.E.U16 [R16.64], R11 ;  /* 0x0000000b10004986 */ /* 0x0043e2000c101506 */
[----:B------:R-:W-:-:S02]  /*8f3d0*/  PRMT R0, R20, 0x7632, R0 ;  /* 0x0000763214007816 */ /* 0x000fc40000000000 */
[----:B0-----:R-:W2:Y:S01]  /*8f3e0*/  LDL.LU R20, [R1+0x6ac] ;  /* 0x0006ac0001147983 */ /* 0x001ea20000300800 */
[----:B-1----:R-:W-:Y:S02]  /*8f3f0*/  PRMT R17, R11, 0x7632, R17 ;  /* 0x000076320b117816 */ /* 0x002fe40000000011 */
[----:B------:R-:W5:Y:S01]  /*8f400*/  LDL.LU R11, [R1+0x2c] ;  /* 0x00002c00010b7983 */ /* 0x000f620000300800 */
[----:B------:R-:W-:Y:S01]  /*8f410*/  ISETP.LT.AND P2, PT, R28, c[0x0][0x178], !P1 ;  /* 0x00005e001c007a0c */ /* 0x000fe20004f41270 */
[C---:B------:R-:W-:Y:S01]  /*8f420*/  IMAD.WIDE R2, R10.reuse, 0x2, R6 ;  /* 0x000000020a027825 */ /* 0x040fe200078e0206 */
[----:B------:R-:W-:Y:S01]  /*8f430*/  IADD3 R16, R10, c[0x0][0x198], RZ ;  /* 0x000066000a107a10 */ /* 0x000fe20007ffe0ff */
[----:B------:R-:W5:Y:S04]  /*8f440*/  LDL.LU R21, [R1+0x71c] ;  /* 0x00071c0001157983 */ /* 0x000f680000300800 */
[----:B----4-:R0:W-:Y:S01]  /*8f450*/  @P6 STG.E.U16 [R2.64], R29 ;  /* 0x0000001d02006986 */ /* 0x0101e2000c101506 */
[----:B------:R-:W-:-:S02]  /*8f460*/  ISETP.LT.AND P6, PT, R25, c[0x0][0x178], !P1 ;  /* 0x00005e0019007a0c */ /* 0x000fc40004fc1270 */
[----:B------:R-:W-:Y:S01]  /*8f470*/  ISETP.LT.AND P4, PT, R22, c[0x0][0x178], !P1 ;  /* 0x00005e0016007a0c */ /* 0x000fe20004f81270 */
[----:B------:R-:W-:Y:S02]  /*8f480*/  ISETP.LT.AND P1, PT, R26, c[0x0][0x178], !P1 ;  /* 0x00005e001a007a0c */ /* 0x000fe40004f21270 */
[----:B0-----:R-:W-:-:S04]  /*8f490*/  IMAD.WIDE R2, R16, 0x2, R4 ;  /* 0x0000000210027825 */ /* 0x001fc800078e0204 */
[----:B------:R-:W-:Y:S01]  /*8f4a0*/  IMAD.WIDE R8, R16, 0x2, R14 ;  /* 0x0000000210087825 */ /* 0x000fe200078e020e */
[----:B------:R0:W-:Y:S01]  /*8f4b0*/  @P2 STG.E.U16 [R2.64], R18 ;  /* 0x0000001202002986 */ /* 0x0001e2000c101506 */
[----:B------:R-:W-:Y:S02]  /*8f4c0*/  ISETP.LT.AND P2, PT, R28, c[0x0][0x178], !P3 ;  /* 0x00005e001c007a0c */ /* 0x000fe40005f41270 */
[----:B------:R-:W-:Y:S02]  /*8f4d0*/  PRMT R10, R29, 0x7632, R10 ;  /* 0x000076321d0a7816 */ /* 0x000fe4000000000a */
[----:B------:R-:W4:Y:S04]  /*8f4e0*/  LDL.LU R29, [R1+0x6fc] ;  /* 0x0006fc00011d7983 */ /* 0x000f280000300800 */
[----:B------:R1:W-:Y:S01]  /*8f4f0*/  @P4 STG.E.U16 [R8.64], R0 ;  /* 0x0000000008004986 */ /* 0x0003e2000c101506 */
[----:B------:R-:W-:Y:S01]  /*8f500*/  ISETP.LT.AND P4, PT, R22, c[0x0][0x178], !P3 ;  /* 0x00005e0016007a0c */ /* 0x000fe20005f81270 */
[C---:B0-----:R-:W-:Y:S01]  /*8f510*/  IMAD.WIDE R2, R16.reuse, 0x2, R12 ;  /* 0x0000000210027825 */ /* 0x041fe200078e020c */
[----:B-1----:R-:W-:-:S03]  /*8f520*/  IADD3 R0, R16, c[0x0][0x198], RZ ;  /* 0x0000660010007a10 */ /* 0x002fc60007ffe0ff */
[----:B------:R-:W-:Y:S01]  /*8f530*/  IMAD.WIDE R8, R16, 0x2, R6 ;  /* 0x0000000210087825 */ /* 0x000fe200078e0206 */
[----:B------:R0:W-:Y:S01]  /*8f540*/  @P6 STG.E.U16 [R2.64], R17 ;  /* 0x0000001102006986 */ /* 0x0001e2000c101506 */
[----:B------:R-:W-:Y:S02]  /*8f550*/  ISETP.LT.AND P6, PT, R25, c[0x0][0x178], !P3 ;  /* 0x00005e0019007a0c */ /* 0x000fe40005fc1270 */
[----:B------:R-:W-:Y:S01]  /*8f560*/  ISETP.LT.AND P3, PT, R26, c[0x0][0x178], !P3 ;  /* 0x00005e001a007a0c */ /* 0x000fe20005f61270 */
[----:B------:R1:W-:Y:S01]  /*8f570*/  @P1 STG.E.U16 [R8.64], R10 ;  /* 0x0000000a08001986 */ /* 0x0003e2000c101506 */
[----:B0-----:R-:W-:-:S04]  /*8f580*/  IMAD.WIDE R2, R0, 0x2, R4 ;  /* 0x0000000200027825 */ /* 0x001fc800078e0204 */
[C---:B-1----:R-:W-:Y:S01]  /*8f590*/  IMAD.WIDE R8, R0.reuse, 0x2, R14 ;  /* 0x0000000200087825 */ /* 0x042fe200078e020e */
[----:B------:R0:W-:Y:S03]  /*8f5a0*/  @P2 STG.E.U16 [R2.64], R27 ;  /* 0x0000001b02002986 */ /* 0x0001e6000c101506 */
[----:B0-----:R-:W-:Y:S01]  /*8f5b0*/  IMAD.WIDE R2, R0, 0x2, R12 ;  /* 0x0000000200027825 */ /* 0x001fe200078e020c */
[----:B------:R-:W-:-:S04]  /*8f5c0*/  IADD3 R10, R24, 0xfb, RZ ;  /* 0x000000fb180a7810 */ /* 0x000fc80007ffe0ff */
[----:B------:R-:W-:Y:S01]  /*8f5d0*/  ISETP.GE.AND P2, PT, R10, c[0x0][0x17c], PT ;  /* 0x00005f000a007a0c */ /* 0x000fe20003f46270 */
[----:B------:R-:W-:Y:S01]  /*8f5e0*/  PRMT R10, R27, 0x7632, R10 ;  /* 0x000076321b0a7816 */ /* 0x000fe2000000000a */
[----:B---3--:R0:W-:Y:S02]  /*8f5f0*/  @P4 STG.E.U16 [R8.64], R23 ;  /* 0x0000001708004986 */ /* 0x0081e4000c101506 */
[----:B0-----:R-:W-:Y:S02]  /*8f600*/  IMAD.WIDE R8, R0, 0x2, R6 ;  /* 0x0000000200087825 */ /* 0x001fe400078e0206 */
[----:B------:R-:W3:Y:S04]  /*8f610*/  LDL.LU R23, [R1+0x2394] ;  /* 0x0023940001177983 */ /* 0x000ee80000300800 */
[----:B--2---:R-:W-:Y:S01]  /*8f620*/  @P6 STG.E.U16 [R2.64], R20 ;  /* 0x0000001402006986 */ /* 0x004fe2000c101506 */
[----:B-----5:R0:W-:Y:S03]  /*8f630*/  @P3 STG.E.U16 [R8.64], R11 ;  /* 0x0000000b08003986 */ /* 0x0201e6000c101506 */
[----:B0-----:R-:W2:Y:S01]  /*8f640*/  LDL.LU R9, [R1+0x6cc] ;  /* 0x0006cc0001097983 */ /* 0x001ea20000300800 */
[----:B------:R-:W5:Y:S01]  /*8f650*/  LDL.LU R27, [R1+0x6dc] ;  /* 0x0006dc00011b7983 */ /* 0x000f620000300800 */
[----:B------:R-:W-:-:S02]  /*8f660*/  ISETP.LT.AND P4, PT, R28, c[0x0][0x178], !P5 ;  /* 0x00005e001c007a0c */ /* 0x000fc40006f81270 */
[----:B------:R-:W-:Y:S02]  /*8f670*/  IADD3 R0, R0, c[0x0][0x198], RZ ;  /* 0x0000660000007a10 */ /* 0x000fe40007ffe0ff */
[----:B------:R-:W-:Y:S02]  /*8f680*/  ISETP.LT.AND P6, PT, R22, c[0x0][0x178], !P5 ;  /* 0x00005e0016007a0c */ /* 0x000fe40006fc1270 */
[----:B------:R-:W-:Y:S02]  /*8f690*/  ISETP.LT.AND P3, PT, R25, c[0x0][0x178], !P5 ;  /* 0x00005e0019007a0c */ /* 0x000fe40006f61270 */
[----:B------:R-:W-:Y:S01]  /*8f6a0*/  IADD3 R16, R24, 0xfa, RZ ;  /* 0x000000fa18107810 */ /* 0x000fe20007ffe0ff */
[----:B------:R-:W-:Y:S01]  /*8f6b0*/  IMAD.WIDE R2, R0, 0x2, R4 ;  /* 0x0000000200027825 */ /* 0x000fe200078e0204 */
[----:B------:R-:W-:Y:S02]  /*8f6c0*/  ISETP.LT.AND P5, PT, R26, c[0x0][0x178], !P5 ;  /* 0x00005e001a007a0c */ /* 0x000fe40006fa1270 */
[----:B------:R-:W-:Y:S01]  /*8f6d0*/  ISETP.GE.AND P1, PT, R16, c[0x0][0x17c], PT ;  /* 0x00005f0010007a0c */ /* 0x000fe20003f26270 */
[----:B------:R-:W-:-:S02]  /*8f6e0*/  PRMT R16, R20, 0x7632, R16 ;  /* 0x0000763214107816 */ /* 0x000fc40000000010 */
[----:B------:R-:W3:Y:S04]  /*8f6f0*/  LDL.LU R20, [R1+0x1c] ;  /* 0x00001c0001147983 */ /* 0x000ee80000300800 */
[----:B------:R0:W-:Y:S01]  /*8f700*/  @P4 STG.E.U16 [R2.64], R10 ;  /* 0x0000000a02004986 */ /* 0x0001e2000c101506 */
[----:B------:R-:W-:Y:S01]  /*8f710*/  ISETP.LT.AND P4, PT, R28, c[0x0][0x178], !P1 ;  /* 0x00005e001c007a0c */ /* 0x000fe20004f81270 */
[C---:B0-----:R-:W-:Y:S01]  /*8f720*/  IMAD.WIDE R2, R0.reuse, 0x2, R12 ;  /* 0x0000000200027825 */ /* 0x041fe200078e020c */
[----:B------:R-:W-:Y:S02]  /*8f730*/  PRMT R10, R11, 0x7632, R10 ;  /* 0x000076320b0a7816 */ /* 0x000fe4000000000a */
[----:B------:R-:W3:Y:S01]  /*8f740*/  LDL.LU R11, [R1+0x2390] ;  /* 0x00239000010b7983 */ /* 0x000ee20000300800 */
[----:B--2---:R-:W-:Y:S01]  /*8f750*/  PRMT R17, R9, 0x7632, R17 ;  /* 0x0000763209117816 */ /* 0x004fe20000000011 */
[----:B------:R-:W-:-:S05]  /*8f760*/  IMAD.WIDE R8, R0, 0x2, R14 ;  /* 0x0000000200087825 */ /* 0x000fca00078e020e */
[----:B------:R0:W-:Y:S01]  /*8f770*/  @P6 STG.E.U16 [R8.64], R17 ;  /* 0x0000001108006986 */ /* 0x0001e2000c101506 */
[----:B------:R1:W-:Y:S01]  /*8f780*/  @P3 STG.E.U16 [R2.64], R16 ;  /* 0x0000001002003986 */ /* 0x0003e2000c101506 */
[----:B------:R-:W-:Y:S02]  /*8f790*/  ISETP.LT.AND P3, PT, R22, c[0x0][0x178], !P1 ;  /* 0x00005e0016007a0c */ /* 0x000fe40004f61270 */
[----:B------:R-:W-:Y:S02]  /*8f7a0*/  ISETP.LT.AND P6, PT, R25, c[0x0][0x178], !P1 ;  /* 0x00005e0019007a0c */ /* 0x000fe40004fc1270 */
[C---:B0-----:R-:W-:Y:S01]  /*8f7b0*/  IADD3 R17, R0.reuse, c[0x0][0x198], RZ ;  /* 0x0000660000117a10 */ /* 0x041fe20007ffe0ff */
[----:B------:R-:W-:Y:S01]  /*8f7c0*/  IMAD.WIDE R8, R0, 0x2, R6 ;  /* 0x0000000200087825 */ /* 0x000fe200078e0206 */
[----:B------:R-:W-:-:S03]  /*8f7d0*/  IADD3 R0, R24, 0xfc, RZ ;  /* 0x000000fc18007810 */ /* 0x000fc60007ffe0ff */
[----:B-1----:R-:W-:Y:S01]  /*8f7e0*/  IMAD.WIDE R2, R17, 0x2, R4 ;  /* 0x0000000211027825 */ /* 0x002fe200078e0204 */
[----:B------:R0:W-:Y:S01]  /*8f7f0*/  @P5 STG.E.U16 [R8.64], R10 ;  /* 0x0000000a08005986 */ /* 0x0001e2000c101506 */
[----:B------:R-:W-:-:S03]  /*8f800*/  ISETP.GE.AND P5, PT, R0, c[0x0][0x17c], PT ;  /* 0x00005f0000007a0c */ /* 0x000fc60003fa6270 */
[----:B------:R1:W-:Y:S01]  /*8f810*/  @P4 STG.E.U16 [R2.64], R21 ;  /* 0x0000001502004986 */ /* 0x0003e2000c101506 */
[----:B----4-:R-:W-:Y:S01]  /*8f820*/  PRMT R0, R29, 0x7632, R0 ;  /* 0x000076321d007816 */ /* 0x010fe20000000000 */
[----:B0-----:R-:W-:-:S04]  /*8f830*/  IMAD.WIDE R8, R17, 0x2, R14 ;  /* 0x0000000211087825 */ /* 0x001fc800078e020e */
[----:B-1----:R-:W-:Y:S01]  /*8f840*/  IMAD.WIDE R2, R17, 0x2, R12 ;  /* 0x0000000211027825 */ /* 0x002fe200078e020c */
[----:B------:R0:W-:Y:S01]  /*8f850*/  @P3 STG.E.U16 [R8.64], R29 ;  /* 0x0000001d08003986 */ /* 0x0001e2000c101506 */
[----:B-----5:R-:W-:-:S03]  /*8f860*/  PRMT R18, R27, 0x7632, R18 ;  /* 0x000076321b127816 */ /* 0x020fc60000000012 */
[----:B------:R1:W-:Y:S04]  /*8f870*/  @P6 STG.E.U16 [R2.64], R27 ;  /* 0x0000001b02006986 */ /* 0x0003e8000c101506 */
[----:B0-----:R-:W2:Y:S04]  /*8f880*/  LDL.LU R29, [R1+0x75c] ;  /* 0x00075c00011d7983 */ /* 0x001ea80000300800 */
[----:B-1----:R-:W4:Y:S01]  /*8f890*/  LDL R27, [R1+0x74c] ;  /* 0x00074c00011b7983 */ /* 0x002f220000100800 */
[----:B------:R-:W-:Y:S02]  /*8f8a0*/  ISETP.LT.AND P1, PT, R26, c[0x0][0x178], !P1 ;  /* 0x00005e001a007a0c */ /* 0x000fe40004f21270 */
[----:B------:R-:W-:-:S02]  /*8f8b0*/  ISETP.LT.AND P4, PT, R28, c[0x0][0x178], !P2 ;  /* 0x00005e001c007a0c */ /* 0x000fc40005781270 */
[----:B------:R-:W-:Y:S02]  /*8f8c0*/  IADD3 R10, R17, c[0x0][0x198], RZ ;  /* 0x00006600110a7a10 */ /* 0x000fe40007ffe0ff */
[----:B------:R-:W-:Y:S02]  /*8f8d0*/  ISETP.LT.AND P6, PT, R22, c[0x0][0x178], !P2 ;  /* 0x00005e0016007a0c */ /* 0x000fe400057c1270 */
[----:B------:R-:W-:Y:S01]  /*8f8e0*/  ISETP.LT.AND P3, PT, R25, c[0x0][0x178], !P2 ;  /* 0x00005e0019007a0c */ /* 0x000fe20005761270 */
[----:B------:R-:W-:Y:S01]  /*8f8f0*/  IMAD.WIDE R2, R17, 0x2, R6 ;  /* 0x0000000211027825 */ /* 0x000fe200078e0206 */
[----:B------:R-:W-:Y:S02]  /*8f900*/  ISETP.LT.AND P2, PT, R26, c[0x0][0x178], !P2 ;  /* 0x00005e001a007a0c */ /* 0x000fe40005741270 */
[----:B------:R-:W-:Y:S01]  /*8f910*/  PRMT R16, R21, 0x7632, R16 ;  /* 0x0000763215107816 */ /* 0x000fe20000000010 */
[----:B------:R-:W-:Y:S01]  /*8f920*/  IMAD.WIDE R8, R10, 0x2, R4 ;  /* 0x000000020a087825 */ /* 0x000fe200078e0204 */
[----:B---3--:R-:W-:Y:S01]  /*8f930*/  PRMT R19, R20, 0x7632, R19 ;  /* 0x0000763214137816 */ /* 0x008fe20000000013 */
[----:B------:R-:W3:Y:S04]  /*8f940*/  LDL.LU R21, [R1+0x72c] ;  /* 0x00072c0001157983 */ /* 0x000ee80000300800 */
[----:B------:R0:W-:Y:S01]  /*8f950*/  @P1 STG.E.U16 [R2.64], R20 ;  /* 0x0000001402001986 */ /* 0x0001e2000c101506 */
[----:B------:R1:W-:Y:S01]  /*8f960*/  @P4 STG.E.U16 [R8.64], R16 ;  /* 0x0000001008004986 */ /* 0x0003e2000c101506 */
[----:B------:R-:W-:Y:S01]  /*8f970*/  ISETP.LT.AND P4, PT, R28, c[0x0][0x178], !P5 ;  /* 0x00005e001c007a0c */ /* 0x000fe20006f81270 */
[----:B0-----:R-:W-:-:S04]  /*8f980*/  IMAD.WIDE R2, R10, 0x2, R14 ;  /* 0x000000020a027825 */ /* 0x001fc800078e020e */
[----:B-1----:R-:W-:-:S04]  /*8f990*/  IMAD.WIDE R8, R10, 0x2, R12 ;  /* 0x000000020a087825 */ /* 0x002fc800078e020c */
[C---:B------:R-:W-:Y:S01]  /*8f9a0*/  IMAD.WIDE R16, R10.reuse, 0x2, R6 ;  /* 0x000000020a107825 */ /* 0x040fe200078e0206 */
[----:B------:R0:W-:Y:S03]  /*8f9b0*/  @P6 STG.E.U16 [R2.64], R0 ;  /* 0x0000000002006986 */ /* 0x0001e6000c101506 */
[----:B------:R1:W-:Y:S02]  /*8f9c0*/  @P3 STG.E.U16 [R8.64], R18 ;  /* 0x0000001208003986 */ /* 0x0003e4000c101506 */
[----:B------:R-:W-:Y:S01]  /*8f9d0*/  @P2 STG.E.U16 [R16.64], R19 ;  /* 0x0000001310002986 */ /* 0x000fe2000c101506 */
[----:B------:R-:W-:Y:S02]  /*8f9e0*/  IADD3 R10, R10, c[0x0][0x198], RZ ;  /* 0x000066000a0a7a10 */ /* 0x000fe40007ffe0ff */
[----:B------:R-:W-:Y:S02]  /*8f9f0*/  ISETP.LT.AND P2, PT, R22, c[0x0][0x178], !P5 ;  /* 0x00005e0016007a0c */ /* 0x000fe40006f41270 */
[----:B------:R-:W-:-:S04]  /*8fa00*/  IADD3 R20, R24, 0xfd, RZ ;  /* 0x000000fd18147810 */ /* 0x000fc80007ffe0ff */
[----:B------:R-:W-:Y:S01]  /*8fa10*/  ISETP.GE.AND P1, PT, R20, c[0x0][0x17c], PT ;  /* 0x00005f0014007a0c */ /* 0x000fe20003f26270 */
[----:B------:R-:W-:Y:S02]  /*8fa20*/  IADD3 R20, R24, 0xfe, RZ ;  /* 0x000000fe18147810 */ /* 0x000fe40007ffe0ff */
[----:B0-----:R-:W-:-:S04]  /*8fa30*/  IMAD.WIDE R2, R10, 0x2, R4 ;  /* 0x000000020a027825 */ /* 0x001fc800078e0204 */
[----:B-1----:R-:W-:Y:S01]  /*8fa40*/  IMAD.WIDE R8, R10, 0x2, R14 ;  /* 0x000000020a087825 */ /* 0x002fe200078e020e */
[----:B------:R-:W5:Y:S04]  /*8fa50*/  LDL.LU R24, [R1+0x76c] ;  /* 0x00076c0001187983 */ /* 0x000f680000300800 */
[----:B--2---:R0:W-:Y:S01]  /*8fa60*/  @P4 STG.E.U16 [R2.64], R29 ;  /* 0x0000001d02004986 */ /* 0x0041e2000c101506 */
[----:B------:R-:W-:Y:S01]  /*8fa70*/  ISETP.GE.AND P4, PT, R20, c[0x0][0x17c], PT ;  /* 0x00005f0014007a0c */ /* 0x000fe20003f86270 */
[----:B------:R-:W-:Y:S02]  /*8fa80*/  PRMT R20, R29, 0x7632, R20 ;  /* 0x000076321d147816 */ /* 0x000fe40000000014 */
[----:B----4-:R1:W-:Y:S04]  /*8fa90*/  @P2 STG.E.U16 [R8.64], R27 ;  /* 0x0000001b08002986 */ /* 0x0103e8000c101506 */
[----:B0-----:R-:W2:Y:S04]  /*8faa0*/  LDL.LU R29, [R1+0x73c] ;  /* 0x00073c00011d7983 */ /* 0x001ea80000300800 */
[----:B-1----:R-:W4:Y:S01]  /*8fab0*/  LDL.LU R27, [R1+0x238c] ;  /* 0x00238c00011b7983 */ /* 0x002f220000300800 */
[----:B------:R-:W2:Y:S01]  /*8fac0*/  LDL.LU R9, [R1+0x74c] ;  /* 0x00074c0001097983 */ /* 0x000ea20000300800 */
[----:B------:R-:W-:Y:S01]  /*8fad0*/  ISETP.LT.AND P3, PT, R25, c[0x0][0x178], !P5 ;  /* 0x00005e0019007a0c */ /* 0x000fe20006f61270 */
[----:B------:R-:W-:-:S02]  /*8fae0*/  ISETP.LT.AND P5, PT, R26, c[0x0][0x178], !P5 ;  /* 0x00005e001a007a0c */ /* 0x000fc40006fa1270 */
[----:B------:R-:W-:-:S04]  /*8faf0*/  IMAD.WIDE R2, R10, 0x2, R12 ;  /* 0x000000020a027825 */ /* 0x000fc800078e020c */
[----:B------:R-:W-:Y:S01]  /*8fb00*/  IMAD.WIDE R16, R10, 0x2, R6 ;  /* 0x000000020a107825 */ /* 0x000fe200078e0206 */
[----:B------:R-:W-:-:S05]  /*8fb10*/  ISETP.LT.AND P6, PT, R28, c[0x0][0x178], !P1 ;  /* 0x00005e001c007a0c */ /* 0x000fca0004fc1270 */
[----:B---3--:R0:W-:Y:S01]  /*8fb20*/  @P3 STG.E.U16 [R2.64], R21 ;  /* 0x0000001502003986 */ /* 0x0081e2000c101506 */
[----:B------:R-:W-:Y:S02]  /*8fb30*/  ISETP.LT.AND P3, PT, R28, c[0x0][0x178], !P4 ;  /* 0x00005e001c007a0c */ /* 0x000fe40006761270 */
[----:B------:R-:W-:-:S05]  /*8fb40*/  IADD3 R0, R10, c[0x0][0x198], RZ ;  /* 0x000066000a007a10 */ /* 0x000fca0007ffe0ff */
[----:B------:R-:W-:Y:S01]  /*8fb50*/  IMAD.WIDE R18, R0, 0x2, R4 ;  /* 0x0000000200127825 */ /* 0x000fe200078e0204 */
[----:B------:R-:W-:Y:S01]  /*8fb60*/  ISETP.LT.AND P2, PT, R22, c[0x0][0x178], !P1 ;  /* 0x00005e0016007a0c */ /* 0x000fe20004f41270 */
[----:B----4-:R1:W-:Y:S01]  /*8fb70*/  @P5 STG.E.U16 [R16.64], R27 ;  /* 0x0000001b10005986 */ /* 0x0103e2000c101506 */
[----:B------:R-:W-:Y:S02]  /*8fb80*/  ISETP.LT.AND P5, PT, R28, c[0x0][0x178], !P0 ;  /* 0x00005e001c007a0c */ /* 0x000fe400047a1270 */
[----:B------:R-:W3:Y:S02]  /*8fb90*/  LDL.LU R28, [R1+0x70c] ;  /* 0x00070c00011c7983 */ /* 0x000ee40000300800 */
[----:B------:R4:W-:Y:S01]  /*8fba0*/  @P6 STG.E.U16 [R18.64], R20 ;  /* 0x0000001412006986 */ /* 0x0009e2000c101506 */
[----:B------:R-:W-:Y:S01]  /*8fbb0*/  ISETP.LT.AND P6, PT, R25, c[0x0][0x178], !P1 ;  /* 0x00005e0019007a0c */ /* 0x000fe20004fc1270 */
[----:B------:R-:W-:Y:S01]  /*8fbc0*/  ISETP.LT.AND P1, PT, R26, c[0x0][0x178], !P1 ;  /* 0x00005e001a007a0c */ /* 0x000fe20004f21270 */
[----:B------:R-:W-:Y:S01]  /*8fbd0*/  PRMT R23, R21, 0x7632, R23 ;  /* 0x0000763215177816 */ /* 0x000fe20000000017 */
[C---:B0-----:R-:W-:Y:S01]  /*8fbe0*/  IADD3 R21, R0.reuse, c[0x0][0x198], RZ ;  /* 0x0000660000157a10 */ /* 0x041fe20007ffe0ff */
[----:B--2---:R-:W-:Y:S01]  /*8fbf0*/  PRMT R10, R9, 0x7632, R10 ;  /* 0x00007632090a7816 */ /* 0x004fe2000000000a */
[----:B------:R-:W-:-:S04]  /*8fc00*/  IMAD.WIDE R2, R0, 0x2, R14 ;  /* 0x0000000200027825 */ /* 0x000fc800078e020e */
[----:B------:R-:W-:-:S04]  /*8fc10*/  IMAD.WIDE R8, R0, 0x2, R12 ;  /* 0x0000000200087825 */ /* 0x000fc800078e020c */
[----:B-1----:R-:W-:Y:S01]  /*8fc20*/  IMAD.WIDE R16, R0, 0x2, R6 ;  /* 0x0000000200107825 */ /* 0x002fe200078e0206 */
[----:B------:R-:W-:-:S03]  /*8fc30*/  PRMT R27, R27, 0x7632, R27 ;  /* 0x000076321b1b7816 */ /* 0x000fc6000000001b */
[----:B----4-:R-:W-:Y:S01]  /*8fc40*/  IMAD.WIDE R18, R21, 0x2, R4 ;  /* 0x0000000215127825 */ /* 0x010fe200078e0204 */
[----:B------:R0:W-:Y:S03]  /*8fc50*/  @P2 STG.E.U16 [R2.64], R10 ;  /* 0x0000000a02002986 */ /* 0x0001e6000c101506 */
[----:B------:R1:W-:Y:S02]  /*8fc60*/  @P6 STG.E.U16 [R8.64], R23 ;  /* 0x0000001708006986 */ /* 0x0003e4000c101506 */
[----:B------:R3:W-:Y:S01]  /*8fc70*/  @P1 STG.E.U16 [R16.64], R27 ;  /* 0x0000001b10001986 */ /* 0x0007e2000c101506 */
[----:B------:R-:W-:Y:S01]  /*8fc80*/  ISETP.LT.AND P6, PT, R22, c[0x0][0x178], !P4 ;  /* 0x00005e0016007a0c */ /* 0x000fe200067c1270 */
[----:B-----5:R2:W-:Y:S01]  /*8fc90*/  @P3 STG.E.U16 [R18.64], R24 ;  /* 0x0000001812003986 */ /* 0x0205e2000c101506 */
[----:B------:R-:W-:Y:S01]  /*8fca0*/  ISETP.LT.AND P3, PT, R25, c[0x0][0x178], !P4 ;  /* 0x00005e0019007a0c */ /* 0x000fe20006761270 */
[----:B------:R-:W-:Y:S01]  /*8fcb0*/  ISETP.LT.AND P4, PT, R26, c[0x0][0x178], !P4 ;  /* 0x00005e001a007a0c */ /* 0x000fe20006781270 */
[----:B------:R-:W-:-:S02]  /*8fcc0*/  ISETP.LT.AND P2, PT, R22, c[0x0][0x178], !P0 ;  /* 0x00005e0016007a0c */ /* 0x000fc40004741270 */
[----:B------:R-:W-:Y:S01]  /*8fcd0*/  ISETP.LT.AND P1, PT, R25, c[0x0][0x178], !P0 ;  /* 0x00005e0019007a0c */ /* 0x000fe20004721270 */
[C---:B------:R-:W-:Y:S01]  /*8fce0*/  IADD3 R25, R21.reuse, c[0x0][0x198], RZ ;  /* 0x0000660015197a10 */ /* 0x040fe20007ffe0ff */
[----:B------:R-:W-:Y:S01]  /*8fcf0*/  PRMT R0, R24, 0x7632, R0 ;  /* 0x0000763218007816 */ /* 0x000fe20000000000 */
[----:B0-----:R-:W-:-:S04]  /*8fd00*/  IMAD.WIDE R2, R21, 0x2, R12 ;  /* 0x0000000215027825 */ /* 0x001fc800078e020c */
[----:B-1----:R-:W-:-:S04]  /*8fd10*/  IMAD.WIDE R22, R21, 0x2, R14 ;  /* 0x0000000215167825 */ /* 0x002fc800078e020e */
[----:B------:R-:W-:-:S04]  /*8fd20*/  IMAD.WIDE R8, R21, 0x2, R6 ;  /* 0x0000000215087825 */ /* 0x000fc800078e0206 */
[----:B------:R-:W-:-:S04]  /*8fd30*/  IMAD.WIDE R4, R25, 0x2, R4 ;  /* 0x0000000219047825 */ /* 0x000fc800078e0204 */
[----:B------:R-:W-:Y:S01]  /*8fd40*/  IMAD.WIDE R14, R25, 0x2, R14 ;  /* 0x00000002190e7825 */ /* 0x000fe200078e020e */
[----:B------:R-:W-:-:S03]  /*8fd50*/  PRMT R10, R29, 0x7632, R10 ;  /* 0x000076321d0a7816 */ /* 0x000fc6000000000a */
[C---:B------:R-:W-:Y:S01]  /*8fd60*/  IMAD.WIDE R12, R25.reuse, 0x2, R12 ;  /* 0x00000002190c7825 */ /* 0x040fe200078e020c */
[----:B------:R2:W-:Y:S01]  /*8fd70*/  @P6 STG.E.U16 [R22.64], R29 ;  /* 0x0000001d16006986 */ /* 0x0005e2000c101506 */
[----:B------:R-:W-:Y:S02]  /*8fd80*/  ISETP.LT.AND P0, PT, R26, c[0x0][0x178], !P0 ;  /* 0x00005e001a007a0c */ /* 0x000fe40004701270 */
[----:B------:R-:W-:Y:S01]  /*8fd90*/  IMAD.WIDE R6, R25, 0x2, R6 ;  /* 0x0000000219067825 */ /* 0x000fe200078e0206 */
[----:B---3--:R-:W-:Y:S01]  /*8fda0*/  PRMT R16, R28, 0x7632, R16 ;  /* 0x000076321c107816 */ /* 0x008fe20000000010 */
[----:B------:R2:W-:Y:S02]  /*8fdb0*/  @P3 STG.E.U16 [R2.64], R28 ;  /* 0x0000001c02003986 */ /* 0x0005e4000c101506 */
[----:B------:R2:W-:Y:S02]  /*8fdc0*/  @P4 STG.E.U16 [R8.64], R11 ;  /* 0x0000000b08004986 */ /* 0x0005e4000c101506 */
[----:B------:R2:W-:Y:S02]  /*8fdd0*/  @P5 STG.E.U16 [R4.64], R0 ;  /* 0x0000000004005986 */ /* 0x0005e4000c101506 */
[----:B------:R2:W-:Y:S01]  /*8fde0*/  @P2 STG.E.U16 [R14.64], R10 ;  /* 0x0000000a0e002986 */ /* 0x0005e2000c101506 */
[----:B------:R2:W-:Y:S02]  /*8fdf0*/  @P1 STG.E.U16 [R12.64], R16 ;  /* 0x000000100c001986 */ /* 0x0005e4000c101506 */
[----:B------:R-:W-:Y:S05]  /*8fe00*/  @!P0 EXIT ;  /* 0x000000000000894d */ /* 0x000fea0003800000 */
[----:B--2---:R-:W-:-:S05]  /*8fe10*/  PRMT R3, R11, 0x7632, R3 ;  /* 0x000076320b037816 */ /* 0x004fca0000000003 */
[----:B------:R-:W-:Y:S01]  /*8fe20*/  STG.E.U16 [R6.64], R3 ;  /* 0x0000000306007986 */ /* 0x000fe2000c101506 */
[----:B------:R-:W-:Y:S05]  /*8fe30*/  EXIT ;  /* 0x000000000000794d */ /* 0x000fea0003800000 */
.L_x_4:
[----:B------:R-:W-:-:S00]  /*8fe40*/  BRA `(.L_x_4) ;  /* 0xfffffff000007947 */ /* 0x000fc0000383ffff */
[----:B------:R-:W-:-:S00]  /*8fe50*/  NOP ;  /* 0x0000000000007918 */ /* 0x000fc00000000000 */
        /* <DEDUP_REMOVED lines=10> */
.L_x_5:


//--------------------- .nv.shared.matmul_kernel  --------------------------
	.section	.nv.shared.matmul_kernel,"aw",@nobits
	.sectionflags	@""
	.align	16
